def matmul_kernel(
    a_ptr,
    b_ptr,
    c_ptr,
    M,
    N,
    K,
    stride_am,
    stride_ak,
    stride_bk,
    stride_bn,
    stride_cm,
    stride_cn,
    BLOCK_M: tl.constexpr,
    BLOCK_N: tl.constexpr,
    BLOCK_K: tl.constexpr,
    GROUP_M: tl.constexpr,
):
    pid = tl.program_id(axis=0)
    num_pid_m = tl.cdiv(M, BLOCK_M)
    num_pid_n = tl.cdiv(N, BLOCK_N)
    num_pid_in_group = GROUP_M * num_pid_n
    group_id = pid // num_pid_in_group
    first_pid_m = group_id * GROUP_M
    group_size_m = min(num_pid_m - first_pid_m, GROUP_M)
    pid_m = first_pid_m + ((pid % num_pid_in_group) % group_size_m)
    pid_n = (pid % num_pid_in_group) // group_size_m

    offs_am = (pid_m * BLOCK_M + tl.arange(0, BLOCK_M)) % M
    offs_bn = (pid_n * BLOCK_N + tl.arange(0, BLOCK_N)) % N
    offs_k = tl.arange(0, BLOCK_K)
    a_ptrs = a_ptr + offs_am[:, None] * stride_am + offs_k[None, :] * stride_ak
    b_ptrs = b_ptr + offs_k[:, None] * stride_bk + offs_bn[None, :] * stride_bn

    acc = tl.zeros((BLOCK_M, BLOCK_N), dtype=tl.float32)
    for kk in range(0, tl.cdiv(K, BLOCK_K)):
        a = tl.load(a_ptrs, mask=offs_k[None, :] < K - kk * BLOCK_K, other=0.0)
        b = tl.load(b_ptrs, mask=offs_k[:, None] < K - kk * BLOCK_K, other=0.0)
        acc = tl.dot(a, b, acc)
        a_ptrs += BLOCK_K * stride_ak
        b_ptrs += BLOCK_K * stride_bk

    c = acc.to(c_ptr.dtype.element_ty)
    offs_cm = pid_m * BLOCK_M + tl.arange(0, BLOCK_M)
    offs_cn = pid_n * BLOCK_N + tl.arange(0, BLOCK_N)
    c_ptrs = c_ptr + offs_cm[:, None] * stride_cm + offs_cn[None, :] * stride_cn
    mask = (offs_cm[:, None] < M) & (offs_cn[None, :] < N)
    tl.store(c_ptrs, c, mask=mask)

# config = {"BLOCK_K": 128, "BLOCK_M": 128, "BLOCK_N": 256, "GROUP_M": 8, "arch": "sm_100", "dtype": "fp8e5m2", "num_ctas": 1, "num_stages": 3, "num_warps": 16}
# arch = sm_100


// ===== COMPILED SASS (sm_100a) =====

	.target	sm_100a

	.elftype	@"ET_EXEC"


//--------------------- .note.nv.tkinfo           --------------------------
	.section	.note.nv.tkinfo,"",@"SHT_NOTE"
	.sectionflags	@"SHF_NOTE_NV_TKINFO"
	.tkinfo
        /*0018*/ 	.word	0x00000081
        /*0030*/ 	.string	""
        /*0030*/ 	.string	"ptxas-blackwell"
        /*0030*/ 	.string	"Cuda compilation tools, release 12.9, V12.9.86"
        /*0030*/ 	.string	"Build cuda_12.9.r12.9/compiler.36037853_0"
        /*0030*/ 	.string	"-v  -suppress-debug-info  -lineinfo  -arch sm_100a "



//--------------------- .note.nv.cuver            --------------------------
	.section	.note.nv.cuver,"",@"SHT_NOTE"
	.sectionflags	@"SHF_NOTE_NV_CUVER"
        /*0018*/ 	.short	0x0001
        /*001a*/ 	.short	0x0064
        /*001c*/ 	.short	0x0001
        /*001e*/ 	.short	0x0000
        /*0020*/ 	.short	0x0001
        /*0022*/ 	.short	0x0000


//--------------------- .nv.info                  --------------------------
	.section	.nv.info,"",@"SHT_CUDA_INFO"
	.align	4


	//----- nvinfo : EIATTR_REGCOUNT
	.align		4
        /*0000*/ 	.byte	0x04, 0x2f
        /*0002*/ 	.short	(.L_1 - .L_0)
	.align		4
.L_0:
        /*0004*/ 	.word	index@(matmul_kernel)
        /*0008*/ 	.word	0x00000020


	//----- nvinfo : EIATTR_FRAME_SIZE
	.align		4
.L_1:
        /*000c*/ 	.byte	0x04, 0x11
        /*000e*/ 	.short	(.L_3 - .L_2)
	.align		4
.L_2:
        /*0010*/ 	.word	index@(matmul_kernel)
        /*0014*/ 	.word	0x000010f0


	//----- nvinfo : EIATTR_MIN_STACK_SIZE
	.align		4
.L_3:
        /*0018*/ 	.byte	0x04, 0x12
        /*001a*/ 	.short	(.L_5 - .L_4)
	.align		4
.L_4:
        /*001c*/ 	.word	index@(matmul_kernel)
        /*0020*/ 	.word	0x000010f0
.L_5:


//--------------------- .nv.info.matmul_kernel    --------------------------
	.section	.nv.info.matmul_kernel,"",@"SHT_CUDA_INFO"
	.sectionflags	@""
	.align	4


	//----- nvinfo : EIATTR_CUDA_API_VERSION
	.align		4
        /*0000*/ 	.byte	0x04, 0x37
        /*0002*/ 	.short	(.L_7 - .L_6)
.L_6:
        /*0004*/ 	.word	0x00000081


	//----- nvinfo : EIATTR_KPARAM_INFO
	.align		4
.L_7:
        /*0008*/ 	.byte	0x04, 0x17
        /*000a*/ 	.short	(.L_9 - .L_8)
.L_8:
        /*000c*/ 	.word	0x00000000
        /*0010*/ 	.short	0x000d
        /*0012*/ 	.short	0x0048
        /*0014*/ 	.byte	0x00, 0xf4, 0x21, 0x00


	//----- nvinfo : EIATTR_KPARAM_INFO
	.align		4
.L_9:
        /*0018*/ 	.byte	0x04, 0x17
        /*001a*/ 	.short	(.L_11 - .L_10)
.L_10:
        /*001c*/ 	.word	0x00000000
        /*0020*/ 	.short	0x000c
        /*0022*/ 	.short	0x0040
        /*0024*/ 	.byte	0x00, 0xf4, 0x21, 0x00


	//----- nvinfo : EIATTR_KPARAM_INFO
	.align		4
.L_11:
        /*0028*/ 	.byte	0x04, 0x17
        /*002a*/ 	.short	(.L_13 - .L_12)
.L_12:
        /*002c*/ 	.word	0x00000000
        /*0030*/ 	.short	0x000b
        /*0032*/ 	.short	0x0038
        /*0034*/ 	.byte	0x00, 0xf0, 0x11, 0x00


	//----- nvinfo : EIATTR_KPARAM_INFO
	.align		4
.L_13:
        /*0038*/ 	.byte	0x04, 0x17
        /*003a*/ 	.short	(.L_15 - .L_14)
.L_14:
        /*003c*/ 	.word	0x00000000
        /*0040*/ 	.short	0x000a
        /*0042*/ 	.short	0x0034
        /*0044*/ 	.byte	0x00, 0xf0, 0x11, 0x00


	//----- nvinfo : EIATTR_KPARAM_INFO
	.align		4
.L_15:
        /*0048*/ 	.byte	0x04, 0x17
        /*004a*/ 	.short	(.L_17 - .L_16)
.L_16:
        /*004c*/ 	.word	0x00000000
        /*0050*/ 	.short	0x0009
        /*0052*/ 	.short	0x0030
        /*0054*/ 	.byte	0x00, 0xf0, 0x11, 0x00


	//----- nvinfo : EIATTR_KPARAM_INFO
	.align		4
.L_17:
        /*0058*/ 	.byte	0x04, 0x17
        /*005a*/ 	.short	(.L_19 - .L_18)
.L_18:
        /*005c*/ 	.word	0x00000000
        /*0060*/ 	.short	0x0008
        /*0062*/ 	.short	0x002c
        /*0064*/ 	.byte	0x00, 0xf0, 0x11, 0x00


	//----- nvinfo : EIATTR_KPARAM_INFO
	.align		4
.L_19:
        /*0068*/ 	.byte	0x04, 0x17
        /*006a*/ 	.short	(.L_21 - .L_20)
.L_20:
        /*006c*/ 	.word	0x00000000
        /*0070*/ 	.short	0x0007
        /*0072*/ 	.short	0x0028
        /*0074*/ 	.byte	0x00, 0xf0, 0x11, 0x00


	//----- nvinfo : EIATTR_KPARAM_INFO
	.align		4
.L_21:
        /*0078*/ 	.byte	0x04, 0x17
        /*007a*/ 	.short	(.L_23 - .L_22)
.L_22:
        /*007c*/ 	.word	0x00000000
        /*0080*/ 	.short	0x0006
        /*0082*/ 	.short	0x0024
        /*0084*/ 	.byte	0x00, 0xf0, 0x11, 0x00


	//----- nvinfo : EIATTR_KPARAM_INFO
	.align		4
.L_23:
        /*0088*/ 	.byte	0x04, 0x17
        /*008a*/ 	.short	(.L_25 - .L_24)
.L_24:
        /*008c*/ 	.word	0x00000000
        /*0090*/ 	.short	0x0005
        /*0092*/ 	.short	0x0020
        /*0094*/ 	.byte	0x00, 0xf0, 0x11, 0x00


	//----- nvinfo : EIATTR_KPARAM_INFO
	.align		4
.L_25:
        /*0098*/ 	.byte	0x04, 0x17
        /*009a*/ 	.short	(.L_27 - .L_26)
.L_26:
        /*009c*/ 	.word	0x00000000
        /*00a0*/ 	.short	0x0004
        /*00a2*/ 	.short	0x001c
        /*00a4*/ 	.byte	0x00, 0xf0, 0x11, 0x00


	//----- nvinfo : EIATTR_KPARAM_INFO
	.align		4
.L_27:
        /*00a8*/ 	.byte	0x04, 0x17
        /*00aa*/ 	.short	(.L_29 - .L_28)
.L_28:
        /*00ac*/ 	.word	0x00000000
        /*00b0*/ 	.short	0x0003
        /*00b2*/ 	.short	0x0018
        /*00b4*/ 	.byte	0x00, 0xf0, 0x11, 0x00


	//----- nvinfo : EIATTR_KPARAM_INFO
	.align		4
.L_29:
        /*00b8*/ 	.byte	0x04, 0x17
        /*00ba*/ 	.short	(.L_31 - .L_30)
.L_30:
        /*00bc*/ 	.word	0x00000000
        /*00c0*/ 	.short	0x0002
        /*00c2*/ 	.short	0x0010
        /*00c4*/ 	.byte	0x00, 0xf4, 0x21, 0x00


	//----- nvinfo : EIATTR_KPARAM_INFO
	.align		4
.L_31:
        /*00c8*/ 	.byte	0x04, 0x17
        /*00ca*/ 	.short	(.L_33 - .L_32)
.L_32:
        /*00cc*/ 	.word	0x00000000
        /*00d0*/ 	.short	0x0001
        /*00d2*/ 	.short	0x0008
        /*00d4*/ 	.byte	0x00, 0xf4, 0x21, 0x00


	//----- nvinfo : EIATTR_KPARAM_INFO
	.align		4
.L_33:
        /*00d8*/ 	.byte	0x04, 0x17
        /*00da*/ 	.short	(.L_35 - .L_34)
.L_34:
        /*00dc*/ 	.word	0x00000000
        /*00e0*/ 	.short	0x0000
        /*00e2*/ 	.short	0x0000
        /*00e4*/ 	.byte	0x00, 0xf4, 0x21, 0x00


	//----- nvinfo : EIATTR_SPARSE_MMA_MASK
	.align		4
.L_35:
        /*00e8*/ 	.byte	0x03, 0x50
        /*00ea*/ 	.short	0x0000


	//----- nvinfo : EIATTR_MAXREG_COUNT
	.align		4
        /*00ec*/ 	.byte	0x03, 0x1b
        /*00ee*/ 	.short	0x0080


	//----- nvinfo : EIATTR_NUM_BARRIERS
	.align		4
        /*00f0*/ 	.byte	0x02, 0x4c
        /*00f2*/ 	.byte	0x01
	.zero		1


	//----- nvinfo : EIATTR_ANNOTATIONS
	.align		4
        /*00f4*/ 	.byte	0x04, 0x55
        /*00f6*/ 	.short	(.L_37 - .L_36)


	//   ....[0]....
.L_36:
        /*00f8*/ 	.word	0x00000001
        /*00fc*/ 	.byte	0x60, 0x07, 0x00, 0x00, 0x01, 0x00, 0x00, 0x00, 0x90, 0x07, 0x00, 0x00, 0x01, 0x00, 0x00, 0x00
        /* <DEDUP_REMOVED lines=1760> */
        /*6f0c*/ 	.byte	0xc0, 0xc4, 0x01, 0x00


	//----- nvinfo : EIATTR_VRC_CTA_INIT_COUNT
	.align		4
.L_37:
        /*6f10*/ 	.byte	0x02, 0x4a
	.zero		1
	.zero		1


	//----- nvinfo : EIATTR_EXIT_INSTR_OFFSETS
	.align		4
        /*6f14*/ 	.byte	0x04, 0x1c
        /*6f16*/ 	.short	(.L_39 - .L_38)


	//   ....[0]....
.L_38:
        /*6f18*/ 	.word	0x0001c840


	//   ....[1]....
        /*6f1c*/ 	.word	0x0001c860


	//----- nvinfo : EIATTR_REQNTID
	.align		4
.L_39:
        /*6f20*/ 	.byte	0x04, 0x10
        /*6f22*/ 	.short	(.L_41 - .L_40)
.L_40:
        /*6f24*/ 	.word	0x00000200
        /*6f28*/ 	.word	0x00000001
        /*6f2c*/ 	.word	0x00000001


	//----- nvinfo : EIATTR_CBANK_PARAM_SIZE
	.align		4
.L_41:
        /*6f30*/ 	.byte	0x03, 0x19
        /*6f32*/ 	.short	0x0050


	//----- nvinfo : EIATTR_PARAM_CBANK
	.align		4
        /*6f34*/ 	.byte	0x04, 0x0a
        /*6f36*/ 	.short	(.L_43 - .L_42)
	.align		4
.L_42:
        /*6f38*/ 	.word	index@(.nv.constant0.matmul_kernel)
        /*6f3c*/ 	.short	0x0380
        /*6f3e*/ 	.short	0x0050


	//----- nvinfo : EIATTR_SW_WAR
	.align		4
.L_43:
        /*6f40*/ 	.byte	0x04, 0x36
        /*6f42*/ 	.short	(.L_45 - .L_44)
.L_44:
        /*6f44*/ 	.word	0x00000008
.L_45:


//--------------------- .nv.compat                --------------------------
	.section	.nv.compat,"",@"SHT_CUDA_COMPAT_INFO"
	.align	4
        /*0000*/ 	.byte	0x02, 0x02, 0x02, 0x00, 0x02, 0x05, 0x05, 0x00, 0x02, 0x03, 0x00, 0x00, 0x02, 0x06, 0x01, 0x00


//--------------------- .nv.callgraph             --------------------------
	.section	.nv.callgraph,"",@"SHT_CUDA_CALLGRAPH"
	.align	4
	.sectionentsize	8
	.align		4
        /*0000*/ 	.word	0x00000000
	.align		4
        /*0004*/ 	.word	0xffffffff
	.align		4
        /*0008*/ 	.word	0x00000000
	.align		4
        /*000c*/ 	.word	0xfffffffe
	.align		4
        /*0010*/ 	.word	0x00000000
	.align		4
        /*0014*/ 	.word	0xfffffffd
	.align		4
        /*0018*/ 	.word	0x00000000
	.align		4
        /*001c*/ 	.word	0xfffffffc


//--------------------- .text.matmul_kernel       --------------------------
	.section	.text.matmul_kernel,"ax",@progbits
	.align	128
        .global         matmul_kernel
        .type           matmul_kernel,@function
        .size           matmul_kernel,(.L_x_4 - matmul_kernel)
        .other          matmul_kernel,@"STO_CUDA_ENTRY STV_DEFAULT"
matmul_kernel:
.text.matmul_kernel:
[----:B------:R-:W0:Y:S08]  /*0000*/  LDC R1, c[0x0][0x37c] ;  /* 0x0000df00ff017b82 */ /* 0x000e300000000800 */
[----:B------:R-:W1:Y:S01]  /*0010*/  LDC.64 R14, c[0x0][0x398] ;  /* 0x0000e600ff0e7b82 */ /* 0x000e620000000a00 */
[----:B0-----:R-:W-:Y:S01]  /*0020*/  VIADD R1, R1, 0xffffef10 ;  /* 0xffffef1001017836 */ /* 0x001fe20000000000 */
[----:B------:R-:W0:Y:S01]  /*0030*/  LDCU UR4, c[0x0][0x3a0] ;  /* 0x00007400ff0477ac */ /* 0x000e220008000800 */
[----:B------:R-:W-:Y:S01]  /*0040*/  UMOV UR5, 0x400 ;  /* 0x0000040000057882 */ /* 0x000fe20000000000 */
[----:B------:R-:W2:Y:S04]  /*0050*/  LDCU.64 UR10, c[0x0][0x358] ;  /* 0x00006b00ff0a77ac */ /* 0x000ea80008000a00 */
[----:B------:R-:W3:Y:S01]  /*0060*/  S2UR UR6, SR_CgaCtaId ;  /* 0x00000000000679c3 */ /* 0x000ee20000008800 */
[----:B------:R-:W4:Y:S01]  /*0070*/  LDCU UR8, c[0x0][0x3a0] ;  /* 0x00007400ff0877ac */ /* 0x000f220008000800 */
[----:B0-----:R-:W-:Y:S01]  /*0080*/  UIADD3 UR4, UPT, UPT, UR4, 0x7f, URZ ;  /* 0x0000007f04047890 */ /* 0x001fe2000fffe0ff */
[----:B-1----:R-:W-:-:S03]  /*0090*/  VIADD R0, R15, 0xff ;  /* 0x000000ff0f007836 */ /* 0x002fc60000000000 */
[----:B------:R-:W-:Y:S02]  /*00a0*/  UISETP.GT.AND UP0, UPT, UR4, 0x7f, UPT ;  /* 0x0000007f0400788c */ /* 0x000fe4000bf04270 */
[----:B------:R-:W-:Y:S01]  /*00b0*/  SHF.R.S32.HI R3, RZ, 0x1f, R0 ;  /* 0x0000001fff037819 */ /* 0x000fe20000011400 */
[----:B---3--:R-:W-:-:S03]  /*00c0*/  ULEA UR5, UR6, UR5, 0x18 ;  /* 0x0000000506057291 */ /* 0x008fc6000f8ec0ff */
[----:B------:R-:W-:-:S04]  /*00d0*/  LEA.HI R3, R3, R0, RZ, 0x8 ;  /* 0x0000000003037211 */ /* 0x000fc800078f40ff */
[----:B------:R-:W-:Y:S02]  /*00e0*/  SHF.R.S32.HI R0, RZ, 0x8, R3 ;  /* 0x00000008ff007819 */ /* 0x000fe40000011403 */
[----:B------:R-:W0:Y:S03]  /*00f0*/  S2R R3, SR_CTAID.X ;  /* 0x0000000000037919 */ /* 0x000e260000002500 */
[----:B------:R-:W-:-:S05]  /*0100*/  IMAD.SHL.U32 R0, R0, 0x8, RZ ;  /* 0x0000000800007824 */ /* 0x000fca00078e00ff */
[-C--:B------:R-:W-:Y:S02]  /*0110*/  IABS R7, R0.reuse ;  /* 0x0000000000077213 */ /* 0x080fe40000000000 */
[----:B------:R-:W-:Y:S02]  /*0120*/  IABS R10, R0 ;  /* 0x00000000000a7213 */ /* 0x000fe40000000000 */
[----:B------:R-:W1:Y:S08]  /*0130*/  I2F.RP R2, R7 ;  /* 0x0000000700027306 */ /* 0x000e700000209400 */
[----:B-1----:R-:W1:Y:S01]  /*0140*/  MUFU.RCP R2, R2 ;  /* 0x0000000200027308 */ /* 0x002e620000001000 */
[----:B0-----:R-:W-:Y:S01]  /*0150*/  IABS R8, R3 ;  /* 0x0000000300087213 */ /* 0x001fe20000000000 */
[----:B-1----:R-:W-:-:S02]  /*0160*/  VIADD R4, R2, 0xffffffe ;  /* 0x0ffffffe02047836 */ /* 0x002fc40000000000 */
[----:B------:R-:W-:-:S04]  /*0170*/  IMAD.MOV R2, RZ, RZ, -R10 ;  /* 0x000000ffff027224 */ /* 0x000fc800078e0a0a */
[----:B------:R0:W1:Y:S02]  /*0180*/  F2I.FTZ.U32.TRUNC.NTZ R5, R4 ;  /* 0x0000000400057305 */ /* 0x000064000021f000 */
[----:B0-----:R-:W-:Y:S02]  /*0190*/  IMAD.MOV.U32 R4, RZ, RZ, RZ ;  /* 0x000000ffff047224 */ /* 0x001fe400078e00ff */
[----:B-1----:R-:W-:-:S04]  /*01a0*/  IMAD.MOV R6, RZ, RZ, -R5 ;  /* 0x000000ffff067224 */ /* 0x002fc800078e0a05 */
[----:B------:R-:W-:Y:S02]  /*01b0*/  IMAD R9, R6, R7, RZ ;  /* 0x0000000706097224 */ /* 0x000fe400078e02ff */
[----:B------:R-:W-:Y:S02]  /*01c0*/  IMAD.MOV.U32 R6, RZ, RZ, R8 ;  /* 0x000000ffff067224 */ /* 0x000fe400078e0008 */
[----:B------:R-:W-:-:S06]  /*01d0*/  IMAD.HI.U32 R5, R5, R9, R4 ;  /* 0x0000000905057227 */ /* 0x000fcc00078e0004 */
[----:B------:R-:W-:-:S04]  /*01e0*/  IMAD.HI.U32 R5, R5, R6, RZ ;  /* 0x0000000605057227 */ /* 0x000fc800078e00ff */
[----:B------:R-:W-:-:S05]  /*01f0*/  IMAD R2, R5, R2, R6 ;  /* 0x0000000205027224 */ /* 0x000fca00078e0206 */
[----:B------:R-:W-:-:S13]  /*0200*/  ISETP.GT.U32.AND P1, PT, R7, R2, PT ;  /* 0x000000020700720c */ /* 0x000fda0003f24070 */
[----:B------:R-:W-:Y:S02]  /*0210*/  @!P1 IMAD.IADD R2, R2, 0x1, -R7 ;  /* 0x0000000102029824 */ /* 0x000fe400078e0a07 */
[----:B------:R-:W-:Y:S01]  /*0220*/  @!P1 VIADD R5, R5, 0x1 ;  /* 0x0000000105059836 */ /* 0x000fe20000000000 */
[----:B------:R-:W-:Y:S02]  /*0230*/  ISETP.NE.AND P1, PT, R0, RZ, PT ;  /* 0x000000ff0000720c */ /* 0x000fe40003f25270 */
[----:B------:R-:W-:Y:S02]  /*0240*/  ISETP.GE.U32.AND P0, PT, R2, R7, PT ;  /* 0x000000070200720c */ /* 0x000fe40003f06070 */
[----:B------:R-:W-:-:S04]  /*0250*/  LOP3.LUT R2, R3, R0, RZ, 0x3c, !PT ;  /* 0x0000000003027212 */ /* 0x000fc800078e3cff */
[----:B------:R-:W-:Y:S01]  /*0260*/  ISETP.GE.AND P2, PT, R2, RZ, PT ;  /* 0x000000ff0200720c */ /* 0x000fe20003f46270 */
[----:B------:R-:W-:-:S06]  /*0270*/  VIADD R2, R14, 0x7f ;  /* 0x0000007f0e027836 */ /* 0x000fcc0000000000 */
[----:B------:R-:W-:-:S04]  /*0280*/  @P0 VIADD R5, R5, 0x1 ;  /* 0x0000000105050836 */ /* 0x000fc80000000000 */
[----:B------:R-:W-:Y:S01]  /*0290*/  IMAD.MOV.U32 R6, RZ, RZ, R5 ;  /* 0x000000ffff067224 */ /* 0x000fe200078e0005 */
[----:B------:R-:W-:-:S03]  /*02a0*/  SHF.R.S32.HI R5, RZ, 0x1f, R2 ;  /* 0x0000001fff057819 */ /* 0x000fc60000011402 */
[----:B------:R-:W-:Y:S01]  /*02b0*/  @!P2 IMAD.MOV R6, RZ, RZ, -R6 ;  /* 0x000000ffff06a224 */ /* 0x000fe200078e0a06 */
[----:B------:R-:W-:Y:S02]  /*02c0*/  @!P1 LOP3.LUT R6, RZ, R0, RZ, 0x33, !PT ;  /* 0x00000000ff069212 */ /* 0x000fe400078e33ff */
[----:B------:R-:W-:-:S03]  /*02d0*/  LEA.HI R5, R5, R2, RZ, 0x7 ;  /* 0x0000000205057211 */ /* 0x000fc600078f38ff */
[----:B------:R-:W-:Y:S02]  /*02e0*/  IMAD.SHL.U32 R4, R6, 0x8, RZ ;  /* 0x0000000806047824 */ /* 0x000fe400078e00ff */
[----:B------:R-:W-:-:S03]  /*02f0*/  IMAD.MOV R6, RZ, RZ, -R6 ;  /* 0x000000ffff067224 */ /* 0x000fc600078e0a06 */
[----:B------:R-:W-:Y:S01]  /*0300*/  LEA.HI.SX32 R5, R5, -R4, 0x19 ;  /* 0x8000000405057211 */ /* 0x000fe200078fcaff */
[----:B------:R-:W-:Y:S02]  /*0310*/  IMAD R8, R0, R6, R3 ;  /* 0x0000000600087224 */ /* 0x000fe400078e0203 */
[----:B------:R-:W-:Y:S01]  /*0320*/  IMAD.MOV.U32 R6, RZ, RZ, RZ ;  /* 0x000000ffff067224 */ /* 0x000fe200078e00ff */
[----:B------:R-:W-:Y:S02]  /*0330*/  VIMNMX R5, PT, PT, R5, 0x8, PT ;  /* 0x0000000805057848 */ /* 0x000fe40003fe0100 */
[----:B------:R-:W-:Y:S02]  /*0340*/  IABS R11, R8 ;  /* 0x00000008000b7213 */ /* 0x000fe40000000000 */
[----:B------:R-:W-:-:S04]  /*0350*/  IABS R9, R5 ;  /* 0x0000000500097213 */ /* 0x000fc80000000000 */
[----:B------:R-:W0:Y:S08]  /*0360*/  I2F.RP R2, R9 ;  /* 0x0000000900027306 */ /* 0x000e300000209400 */
[----:B0-----:R-:W0:Y:S02]  /*0370*/  MUFU.RCP R2, R2 ;  /* 0x0000000200027308 */ /* 0x001e240000001000 */
[----:B0-----:R-:W-:-:S06]  /*0380*/  VIADD R7, R2, 0xffffffe ;  /* 0x0ffffffe02077836 */ /* 0x001fcc0000000000 */
[----:B------:R-:W0:Y:S02]  /*0390*/  F2I.FTZ.U32.TRUNC.NTZ R7, R7 ;  /* 0x0000000700077305 */ /* 0x000e24000021f000 */
[----:B0-----:R-:W-:-:S04]  /*03a0*/  IMAD.MOV R10, RZ, RZ, -R7 ;  /* 0x000000ffff0a7224 */ /* 0x001fc800078e0a07 */
[----:B------:R-:W-:-:S04]  /*03b0*/  IMAD.MOV.U32 R0, RZ, RZ, R10 ;  /* 0x000000ffff007224 */ /* 0x000fc800078e000a */
[----:B------:R-:W-:Y:S01]  /*03c0*/  IMAD R3, R0, R9, RZ ;  /* 0x0000000900037224 */ /* 0x000fe200078e02ff */
[----:B------:R-:W-:-:S03]  /*03d0*/  IABS R0, R5 ;  /* 0x0000000500007213 */ /* 0x000fc60000000000 */
[----:B------:R-:W-:-:S04]  /*03e0*/  IMAD.HI.U32 R6, R7, R3, R6 ;  /* 0x0000000307067227 */ /* 0x000fc800078e0006 */
[----:B------:R-:W-:Y:S02]  /*03f0*/  IMAD.MOV R0, RZ, RZ, -R0 ;  /* 0x000000ffff007224 */ /* 0x000fe400078e0a00 */
[----:B------:R-:W-:Y:S02]  /*0400*/  IMAD.HI.U32 R2, R6, R11, RZ ;  /* 0x0000000b06027227 */ /* 0x000fe400078e00ff */
[----:B------:R-:W0:Y:S02]  /*0410*/  S2R R6, SR_TID.X ;  /* 0x0000000000067919 */ /* 0x000e240000002100 */
[----:B------:R-:W-:-:S05]  /*0420*/  IMAD R0, R2, R0, R11 ;  /* 0x0000000002007224 */ /* 0x000fca00078e020b */
[----:B------:R-:W-:-:S13]  /*0430*/  ISETP.GT.U32.AND P1, PT, R9, R0, PT ;  /* 0x000000000900720c */ /* 0x000fda0003f24070 */
[----:B------:R-:W-:Y:S02]  /*0440*/  @!P1 IMAD.IADD R0, R0, 0x1, -R9 ;  /* 0x0000000100009824 */ /* 0x000fe400078e0a09 */
[----:B------:R-:W-:Y:S01]  /*0450*/  @!P1 VIADD R2, R2, 0x1 ;  /* 0x0000000102029836 */ /* 0x000fe20000000000 */
[----:B------:R-:W-:Y:S02]  /*0460*/  ISETP.NE.AND P1, PT, R5, RZ, PT ;  /* 0x000000ff0500720c */ /* 0x000fe40003f25270 */
[----:B------:R-:W-:Y:S02]  /*0470*/  ISETP.GE.U32.AND P0, PT, R0, R9, PT ;  /* 0x000000090000720c */ /* 0x000fe40003f06070 */
[----:B------:R-:W-:-:S04]  /*0480*/  LOP3.LUT R0, R8, R5, RZ, 0x3c, !PT ;  /* 0x0000000508007212 */ /* 0x000fc800078e3cff */
[----:B------:R-:W-:Y:S02]  /*0490*/  ISETP.GE.AND P2, PT, R0, RZ, PT ;  /* 0x000000ff0000720c */ /* 0x000fe40003f46270 */
[----:B0-----:R-:W-:Y:S02]  /*04a0*/  SHF.R.U32.HI R3, RZ, 0x7, R6 ;  /* 0x00000007ff037819 */ /* 0x001fe40000011606 */
[----:B------:R-:W-:Y:S02]  /*04b0*/  LOP3.LUT R28, R6, 0x7f, RZ, 0xc0, !PT ;  /* 0x0000007f061c7812 */ /* 0x000fe400078ec0ff */
[----:B------:R-:W-:Y:S01]  /*04c0*/  SGXT.U32 R29, R3, 0x2 ;  /* 0x00000002031d781a */ /* 0x000fe20000000000 */
[----:B------:R-:W-:-:S03]  /*04d0*/  @P0 VIADD R2, R2, 0x1 ;  /* 0x0000000102020836 */ /* 0x000fc60000000000 */
[C---:B------:R-:W-:Y:S02]  /*04e0*/  LOP3.LUT R3, R29.reuse, 0xc, RZ, 0xfc, !PT ;  /* 0x0000000c1d037812 */ /* 0x040fe400078efcff */
[C---:B------:R-:W-:Y:S01]  /*04f0*/  LOP3.LUT R3, R29.reuse, 0x18, RZ, 0xfc, !PT ;  /* 0x000000181d037812 */ /* 0x040fe200078efcff */
[----:B------:R-:W-:Y:S01]  /*0500*/  @!P2 IMAD.MOV R2, RZ, RZ, -R2 ;  /* 0x000000ffff02a224 */ /* 0x000fe200078e0a02 */
[----:B------:R-:W-:Y:S02]  /*0510*/  @!P1 LOP3.LUT R2, RZ, R5, RZ, 0x33, !PT ;  /* 0x00000005ff029212 */ /* 0x000fe400078e33ff */
[C---:B------:R-:W-:Y:S02]  /*0520*/  LOP3.LUT R3, R29.reuse, 0x24, RZ, 0xfc, !PT ;  /* 0x000000241d037812 */ /* 0x040fe400078efcff */
[C---:B------:R-:W-:Y:S01]  /*0530*/  LOP3.LUT R3, R29.reuse, 0x30, RZ, 0xfc, !PT ;  /* 0x000000301d037812 */ /* 0x040fe200078efcff */
[----:B------:R-:W-:Y:S01]  /*0540*/  IMAD.MOV R0, RZ, RZ, -R2 ;  /* 0x000000ffff007224 */ /* 0x000fe200078e0a02 */
[C---:B------:R-:W-:Y:S01]  /*0550*/  LOP3.LUT R3, R29.reuse, 0x3c, RZ, 0xfc, !PT ;  /* 0x0000003c1d037812 */ /* 0x040fe200078efcff */
[----:B------:R-:W-:Y:S01]  /*0560*/  IMAD.SHL.U32 R2, R2, 0x100, RZ ;  /* 0x0000010002027824 */ /* 0x000fe200078e00ff */
[----:B------:R-:W-:Y:S01]  /*0570*/  LOP3.LUT R3, R29, 0x48, RZ, 0xfc, !PT ;  /* 0x000000481d037812 */ /* 0x000fe200078efcff */
[----:B------:R-:W-:Y:S01]  /*0580*/  IMAD R5, R5, R0, R8 ;  /* 0x0000000005057224 */ /* 0x000fe200078e0208 */
[----:B------:R-:W-:-:S02]  /*0590*/  LOP3.LUT R3, R29, 0x54, RZ, 0xfc, !PT ;  /* 0x000000541d037812 */ /* 0x000fc400078efcff */
[C---:B------:R-:W-:Y:S01]  /*05a0*/  LOP3.LUT R3, R29.reuse, 0x60, RZ, 0xfc, !PT ;  /* 0x000000601d037812 */ /* 0x040fe200078efcff */
[----:B------:R-:W-:Y:S01]  /*05b0*/  IMAD.IADD R0, R4, 0x1, R5 ;  /* 0x0000000104007824 */ /* 0x000fe200078e0205 */
[C---:B------:R-:W-:Y:S02]  /*05c0*/  LOP3.LUT R5, R29.reuse, 0x8, RZ, 0xfc, !PT ;  /* 0x000000081d057812 */ /* 0x040fe400078efcff */
[C---:B------:R-:W-:Y:S01]  /*05d0*/  LOP3.LUT R4, R29.reuse, 0x4, RZ, 0xfc, !PT ;  /* 0x000000041d047812 */ /* 0x040fe200078efcff */
[----:B------:R-:W-:Y:S01]  /*05e0*/  IMAD R0, R0, 0x80, R28 ;  /* 0x0000008000007824 */ /* 0x000fe200078e021c */
[C---:B------:R-:W-:Y:S02]  /*05f0*/  LOP3.LUT R5, R29.reuse, 0x14, RZ, 0xfc, !PT ;  /* 0x000000141d057812 */ /* 0x040fe400078efcff */
[C---:B------:R-:W-:Y:S02]  /*0600*/  LOP3.LUT R4, R29.reuse, 0x10, RZ, 0xfc, !PT ;  /* 0x000000101d047812 */ /* 0x040fe400078efcff */
[----:B------:R-:W-:-:S02]  /*0610*/  LOP3.LUT R5, R29, 0x20, RZ, 0xfc, !PT ;  /* 0x000000201d057812 */ /* 0x000fc400078efcff */
[C---:B------:R-:W-:Y:S02]  /*0620*/  LOP3.LUT R4, R29.reuse, 0x1c, RZ, 0xfc, !PT ;  /* 0x0000001c1d047812 */ /* 0x040fe400078efcff */
[C---:B------:R-:W-:Y:S02]  /*0630*/  LOP3.LUT R5, R29.reuse, 0x2c, RZ, 0xfc, !PT ;  /* 0x0000002c1d057812 */ /* 0x040fe400078efcff */
[C---:B------:R-:W-:Y:S02]  /*0640*/  LOP3.LUT R4, R29.reuse, 0x28, RZ, 0xfc, !PT ;  /* 0x000000281d047812 */ /* 0x040fe400078efcff */
        /* <DEDUP_REMOVED lines=13> */
[----:B------:R-:W-:Y:S02]  /*0720*/  LOP3.LUT R3, R29, 0x74, RZ, 0xfc, !PT ;  /* 0x000000741d037812 */ /* 0x000fe400078efcff */
[----:B------:R-:W-:-:S02]  /*0730*/  LOP3.LUT R5, R2, 0x4, R29, 0xfe, !PT ;  /* 0x0000000402057812 */ /* 0x000fc400078efe1d */
[----:B------:R-:W-:Y:S02]  /*0740*/  LOP3.LUT R4, R29, 0x7c, RZ, 0xfc, !PT ;  /* 0x0000007c1d047812 */ /* 0x000fe400078efcff */
[C---:B------:R-:W-:Y:S01]  /*0750*/  LOP3.LUT R3, R2.reuse, R29, RZ, 0xfc, !PT ;  /* 0x0000001d02037212 */ /* 0x040fe200078efcff */
[----:B------:R-:W-:Y:S01]  /*0760*/  STL [R1+0x864], R5 ;  /* 0x0008640501007387 */ /* 0x000fe20000100800 */
[C-C-:B------:R-:W-:Y:S02]  /*0770*/  LOP3.LUT R4, R2.reuse, 0x8, R29.reuse, 0xfe, !PT ;  /* 0x0000000802047812 */ /* 0x140fe400078efe1d */
[C-C-:B------:R-:W-:Y:S01]  /*0780*/  LOP3.LUT R27, R2.reuse, 0xc, R29.reuse, 0xfe, !PT ;  /* 0x0000000c021b7812 */ /* 0x140fe200078efe1d */
[----:B------:R-:W-:Y:S01]  /*0790*/  STL [R1+0x830], R3 ;  /* 0x0008300301007387 */ /* 0x000fe20000100800 */
[C-C-:B------:R-:W-:Y:S02]  /*07a0*/  LOP3.LUT R26, R2.reuse, 0x10, R29.reuse, 0xfe, !PT ;  /* 0x00000010021a7812 */ /* 0x140fe400078efe1d */
[C-C-:B------:R-:W-:Y:S01]  /*07b0*/  LOP3.LUT R24, R2.reuse, 0x14, R29.reuse, 0xfe, !PT ;  /* 0x0000001402187812 */ /* 0x140fe200078efe1d */
[----:B------:R0:W-:Y:S01]  /*07c0*/  STL [R1+0x868], R4 ;  /* 0x0008680401007387 */ /* 0x0001e20000100800 */
[----:B------:R-:W-:-:S02]  /*07d0*/  LOP3.LUT R23, R2, 0x18, R29, 0xfe, !PT ;  /* 0x0000001802177812 */ /* 0x000fc400078efe1d */
[C-C-:B------:R-:W-:Y:S01]  /*07e0*/  LOP3.LUT R22, R2.reuse, 0x1c, R29.reuse, 0xfe, !PT ;  /* 0x0000001c02167812 */ /* 0x140fe200078efe1d */
[----:B------:R-:W-:Y:S01]  /*07f0*/  STL [R1+0x870], R27 ;  /* 0x0008701b01007387 */ /* 0x000fe20000100800 */
[C-C-:B------:R-:W-:Y:S02]  /*0800*/  LOP3.LUT R25, R2.reuse, 0x20, R29.reuse, 0xfe, !PT ;  /* 0x0000002002197812 */ /* 0x140fe400078efe1d */
[C-C-:B------:R-:W-:Y:S01]  /*0810*/  LOP3.LUT R21, R2.reuse, 0x24, R29.reuse, 0xfe, !PT ;  /* 0x0000002402157812 */ /* 0x140fe200078efe1d */
[----:B------:R-:W-:Y:S01]  /*0820*/  STL [R1+0x86c], R26 ;  /* 0x00086c1a01007387 */ /* 0x000fe20000100800 */
[C-C-:B------:R-:W-:Y:S02]  /*0830*/  LOP3.LUT R19, R2.reuse, 0x28, R29.reuse, 0xfe, !PT ;  /* 0x0000002802137812 */ /* 0x140fe400078efe1d */
[C-C-:B------:R-:W-:Y:S01]  /*0840*/  LOP3.LUT R18, R2.reuse, 0x2c, R29.reuse, 0xfe, !PT ;  /* 0x0000002c02127812 */ /* 0x140fe200078efe1d */
[----:B------:R-:W-:Y:S01]  /*0850*/  STL [R1+0x874], R24 ;  /* 0x0008741801007387 */ /* 0x000fe20000100800 */
[----:B------:R-:W-:-:S02]  /*0860*/  LOP3.LUT R17, R2, 0x30, R29, 0xfe, !PT ;  /* 0x0000003002117812 */ /* 0x000fc400078efe1d */
[C-C-:B------:R-:W-:Y:S01]  /*0870*/  LOP3.LUT R20, R2.reuse, 0x34, R29.reuse, 0xfe, !PT ;  /* 0x0000003402147812 */ /* 0x140fe200078efe1d */
[----:B------:R-:W-:Y:S01]  /*0880*/  STL [R1+0x878], R23 ;  /* 0x0008781701007387 */ /* 0x000fe20000100800 */
[C-C-:B------:R-:W-:Y:S02]  /*0890*/  LOP3.LUT R16, R2.reuse, 0x38, R29.reuse, 0xfe, !PT ;  /* 0x0000003802107812 */ /* 0x140fe400078efe1d */
[C-C-:B------:R-:W-:Y:S01]  /*08a0*/  LOP3.LUT R12, R2.reuse, 0x3c, R29.reuse, 0xfe, !PT ;  /* 0x0000003c020c7812 */ /* 0x140fe200078efe1d */
[----:B------:R-:W-:Y:S01]  /*08b0*/  STL [R1+0x87c], R22 ;  /* 0x00087c1601007387 */ /* 0x000fe20000100800 */
[C-C-:B------:R-:W-:Y:S02]  /*08c0*/  LOP3.LUT R11, R2.reuse, 0x40, R29.reuse, 0xfe, !PT ;  /* 0x00000040020b7812 */ /* 0x140fe400078efe1d */
[C-C-:B0-----:R-:W-:Y:S01]  /*08d0*/  LOP3.LUT R4, R2.reuse, 0x48, R29.reuse, 0xfe, !PT ;  /* 0x0000004802047812 */ /* 0x141fe200078efe1d */
[----:B------:R-:W-:Y:S01]  /*08e0*/  STL [R1+0x880], R25 ;  /* 0x0008801901007387 */ /* 0x000fe20000100800 */
[----:B------:R-:W-:-:S02]  /*08f0*/  LOP3.LUT R13, R2, 0x44, R29, 0xfe, !PT ;  /* 0x00000044020d7812 */ /* 0x000fc400078efe1d */
[C-C-:B------:R-:W-:Y:S01]  /*0900*/  LOP3.LUT R7, R2.reuse, 0x50, R29.reuse, 0xfe, !PT ;  /* 0x0000005002077812 */ /* 0x140fe200078efe1d */
[----:B------:R-:W-:Y:S01]  /*0910*/  STL [R1+0x888], R21 ;  /* 0x0008881501007387 */ /* 0x000fe20000100800 */
[C-C-:B------:R-:W-:Y:S02]  /*0920*/  LOP3.LUT R5, R2.reuse, 0x54, R29.reuse, 0xfe, !PT ;  /* 0x0000005402057812 */ /* 0x140fe400078efe1d */
[C---:B------:R-:W-:Y:S01]  /*0930*/  LOP3.LUT R8, R3.reuse, 0xf0, RZ, 0xfc, !PT ;  /* 0x000000f003087812 */ /* 0x040fe200078efcff */
[----:B------:R-:W-:Y:S01]  /*0940*/  STL [R1+0x884], R19 ;  /* 0x0008841301007387 */ /* 0x000fe20000100800 */
[C---:B------:R-:W-:Y:S02]  /*0950*/  LOP3.LUT R9, R3.reuse, 0xf8, RZ, 0xfc, !PT ;  /* 0x000000f803097812 */ /* 0x040fe400078efcff */
[----:B------:R-:W-:Y:S01]  /*0960*/  LOP3.LUT R10, R3, 0xfc, RZ, 0xfc, !PT ;  /* 0x000000fc030a7812 */ /* 0x000fe200078efcff */
[----:B------:R-:W-:Y:S04]  /*0970*/  STL [R1+0x88c], R18 ;  /* 0x00088c1201007387 */ /* 0x000fe80000100800 */
[----:B------:R-:W-:Y:S04]  /*0980*/  STL [R1+0x890], R17 ;  /* 0x0008901101007387 */ /* 0x000fe80000100800 */
[----:B------:R-:W-:Y:S04]  /*0990*/  STL [R1+0x894], R20 ;  /* 0x0008941401007387 */ /* 0x000fe80000100800 */
[----:B------:R-:W-:Y:S04]  /*09a0*/  STL [R1+0x898], R16 ;  /* 0x0008981001007387 */ /* 0x000fe80000100800 */
[----:B------:R-:W-:Y:S04]  /*09b0*/  STL [R1+0x89c], R12 ;  /* 0x00089c0c01007387 */ /* 0x000fe80000100800 */
[----:B------:R-:W-:Y:S04]  /*09c0*/  STL [R1+0x8a0], R11 ;  /* 0x0008a00b01007387 */ /* 0x000fe80000100800 */
[----:B------:R0:W-:Y:S04]  /*09d0*/  STL [R1+0x8a8], R4 ;  /* 0x0008a80401007387 */ /* 0x0001e80000100800 */
[----:B------:R-:W-:Y:S01]  /*09e0*/  STL [R1+0x8a4], R13 ;  /* 0x0008a40d01007387 */ /* 0x000fe20000100800 */
[----:B0-----:R-:W-:-:S05]  /*09f0*/  LOP3.LUT R4, R2, 0x4c, R29, 0xfe, !PT ;  /* 0x0000004c02047812 */ /* 0x001fca00078efe1d */
[----:B------:R0:W-:Y:S04]  /*0a00*/  STL [R1+0x8ac], R4 ;  /* 0x0008ac0401007387 */ /* 0x0001e80000100800 */
[----:B------:R1:W-:Y:S04]  /*0a10*/  STL [R1+0x8b0], R7 ;  /* 0x0008b00701007387 */ /* 0x0003e80000100800 */
[----:B------:R3:W-:Y:S01]  /*0a20*/  STL [R1+0x8b4], R5 ;  /* 0x0008b40501007387 */ /* 0x0007e20000100800 */
[C-C-:B0-----:R-:W-:Y:S02]  /*0a30*/  LOP3.LUT R4, R2.reuse, 0x58, R29.reuse, 0xfe, !PT ;  /* 0x0000005802047812 */ /* 0x141fe400078efe1d */
[----:B-1----:R-:W-:-:S03]  /*0a40*/  LOP3.LUT R7, R2, 0x5c, R29, 0xfe, !PT ;  /* 0x0000005c02077812 */ /* 0x002fc600078efe1d */
[----:B------:R0:W-:Y:S01]  /*0a50*/  STL [R1+0x8b8], R4 ;  /* 0x0008b80401007387 */ /* 0x0001e20000100800 */
[----:B---3--:R-:W-:-:S03]  /*0a60*/  LOP3.LUT R5, R2, 0x60, R29, 0xfe, !PT ;  /* 0x0000006002057812 */ /* 0x008fc600078efe1d */
        /* <DEDUP_REMOVED lines=14> */
[----:B0-----:R-:W-:Y:S02]  /*0b50*/  LOP3.LUT R4, R2, 0x7c, R29, 0xfe, !PT ;  /* 0x0000007c02047812 */ /* 0x001fe400078efe1d */
[C---:B------:R-:W-:Y:S02]  /*0b60*/  LOP3.LUT R2, R3.reuse, 0x80, RZ, 0xfc, !PT ;  /* 0x0000008003027812 */ /* 0x040fe400078efcff */
[C---:B-1----:R-:W-:Y:S01]  /*0b70*/  LOP3.LUT R7, R3.reuse, 0xf4, RZ, 0xfc, !PT ;  /* 0x000000f403077812 */ /* 0x042fe200078efcff */
[----:B------:R0:W-:Y:S01]  /*0b80*/  STL [R1+0x8e0], R4 ;  /* 0x0008e00401007387 */ /* 0x0001e20000100800 */
[----:B---3--:R-:W-:-:S03]  /*0b90*/  LOP3.LUT R5, R3, 0x84, RZ, 0xfc, !PT ;  /* 0x0000008403057812 */ /* 0x008fc600078efcff */
[----:B------:R1:W-:Y:S04]  /*0ba0*/  STL [R1+0x8e4], R2 ;  /* 0x0008e40201007387 */ /* 0x0003e80000100800 */
[----:B------:R3:W-:Y:S01]  /*0bb0*/  STL [R1+0x8f0], R5 ;  /* 0x0008f00501007387 */ /* 0x0007e20000100800 */
[C---:B0-----:R-:W-:Y:S02]  /*0bc0*/  LOP3.LUT R4, R3.reuse, 0x88, RZ, 0xfc, !PT ;  /* 0x0000008803047812 */ /* 0x041fe400078efcff */
[----:B-1----:R-:W-:-:S03]  /*0bd0*/  LOP3.LUT R2, R3, 0x8c, RZ, 0xfc, !PT ;  /* 0x0000008c03027812 */ /* 0x002fc600078efcff */
        /* <DEDUP_REMOVED lines=48> */
[----:B------:R3:W-:Y:S04]  /*0ee0*/  STL [R1+0x950], R4 ;  /* 0x0009500401007387 */ /* 0x0007e80000100800 */
[----:B------:R3:W-:Y:S04]  /*0ef0*/  STL [R1+0x958], R2 ;  /* 0x0009580201007387 */ /* 0x0007e80000100800 */
[----:B------:R3:W-:Y:S04]  /*0f00*/  STL [R1+0x954], R8 ;  /* 0x0009540801007387 */ /* 0x0007e80000100800 */
[----:B------:R3:W-:Y:S04]  /*0f10*/  STL [R1+0x960], R7 ;  /* 0x0009600701007387 */ /* 0x0007e80000100800 */
[----:B------:R3:W-:Y:S04]  /*0f20*/  STL [R1+0x964], R9 ;  /* 0x0009640901007387 */ /* 0x0007e80000100800 */
[----:B------:R3:W-:Y:S04]  /*0f30*/  STL [R1+0x95c], R10 ;  /* 0x00095c0a01007387 */ /* 0x0007e80000100800 */
[----:B------:R3:W-:Y:S01]  /*0f40*/  STL [R1+0x860], R0 ;  /* 0x0008600001007387 */ /* 0x0007e20000100800 */
[----:B--2-4-:R-:W-:Y:S05]  /*0f50*/  BRA.U UP0, `(.L_x_0) ;  /* 0x0000000500147547 */ /* 0x014fea000b800000 */
[----:B---3--:R-:W-:Y:S01]  /*0f60*/  IMAD.SHL.U32 R2, R6, 0x2, RZ ;  /* 0x0000000206027824 */ /* 0x008fe200078e00ff */
[----:B------:R-:W-:-:S04]  /*0f70*/  SHF.R.U32.HI R0, RZ, 0x2, R6 ;  /* 0x00000002ff007819 */ /* 0x000fc80000011606 */
[----:B------:R0:W-:Y:S04]  /*0f80*/  STL [R1+0x8dc], R2 ;  /* 0x0008dc0201007387 */ /* 0x0001e80000100800 */
[----:B------:R0:W-:Y:S04]  /*0f90*/  STL [R1+0x1a0], RZ ;  /* 0x0001a0ff01007387 */ /* 0x0001e80000100800 */
[----:B------:R0:W-:Y:S04]  /*0fa0*/  STL [R1+0x8e8], R0 ;  /* 0x0008e80001007387 */ /* 0x0001e80000100800 */
[----:B------:R0:W-:Y:S04]  /*0fb0*/  STL [R1+0x1a4], RZ ;  /* 0x0001a4ff01007387 */ /* 0x0001e80000100800 */
        /* <DEDUP_REMOVED lines=61> */
[----:B------:R0:W-:Y:S01]  /*1390*/  STL [R1+0x6c], RZ ;  /* 0x00006cff01007387 */ /* 0x0001e20000100800 */
[----:B------:R-:W-:Y:S05]  /*13a0*/  BRA `(.L_x_1) ;  /* 0x0000017c00f07947 */ /* 0x000fea0003800000 */
.L_x_0:
[----:B------:R-:W-:Y:S01]  /*13b0*/  IABS R28, R15 ;  /* 0x0000000f001c7213 */ /* 0x000fe20000000000 */
[----:B------:R0:W-:Y:S01]  /*13c0*/  STL [R1+0xa78], R15 ;  /* 0x000a780f01007387 */ /* 0x0001e20000100800 */
[----:B------:R-:W-:Y:S01]  /*13d0*/  IABS R29, R14 ;  /* 0x0000000e001d7213 */ /* 0x000fe20000000000 */
[----:B---3--:R-:W-:Y:S01]  /*13e0*/  IMAD.MOV.U32 R4, RZ, RZ, RZ ;  /* 0x000000ffff047224 */ /* 0x008fe200078e00ff */
[----:B------:R-:W1:Y:S01]  /*13f0*/  I2F.RP R0, R28 ;  /* 0x0000001c00007306 */ /* 0x000e620000209400 */
[----:B------:R-:W-:Y:S01]  /*1400*/  IABS R8, R8 ;  /* 0x0000000800087213 */ /* 0x000fe20000000000 */
[----:B------:R-:W2:Y:S01]  /*1410*/  LDCU UR6, c[0x0][0x3b0] ;  /* 0x00007600ff0677ac */ /* 0x000ea20008000800 */
[----:B------:R-:W-:Y:S02]  /*1420*/  IABS R12, R12 ;  /* 0x0000000c000c7213 */ /* 0x000fe40000000000 */
[----:B------:R-:W-:Y:S01]  /*1430*/  IABS R19, R19 ;  /* 0x0000001300137213 */ /* 0x000fe20000000000 */
[----:B------:R-:W3:Y:S01]  /*1440*/  LDCU.128 UR12, c[0x0][0x380] ;  /* 0x00007000ff0c77ac */ /* 0x000ee20008000c00 */
[----:B0-----:R-:W4:Y:S01]  /*1450*/  LDL R15, [R1+0x864] ;  /* 0x00086400010f7983 */ /* 0x001f220000100800 */
[----:B------:R-:W0:Y:S01]  /*1460*/  I2F.RP R2, R29 ;  /* 0x0000001d00027306 */ /* 0x000e220000209400 */
[----:B------:R-:W-:Y:S01]  /*1470*/  IABS R24, R24 ;  /* 0x0000001800187213 */ /* 0x000fe20000000000 */
[----:B------:R-:W5:Y:S01]  /*1480*/  LDCU UR9, c[0x0][0x3a4] ;  /* 0x00007480ff0977ac */ /* 0x000f620008000800 */
[----:B------:R2:W-:Y:S01]  /*1490*/  STL [R1+0xa74], R14 ;  /* 0x000a740e01007387 */ /* 0x0005e20000100800 */
[----:B------:R-:W3:Y:S04]  /*14a0*/  LDCU UR7, c[0x0][0x3ac] ;  /* 0x00007580ff0777ac */ /* 0x000ee80008000800 */
[----:B-1----:R-:W1:Y:S01]  /*14b0*/  MUFU.RCP R0, R0 ;  /* 0x0000000000007308 */ /* 0x002e620000001000 */
[----:B--2---:R-:W2:Y:S07]  /*14c0*/  LDL R14, [R1+0x830] ;  /* 0x00083000010e7983 */ /* 0x004eae0000100800 */
[----:B0-----:R-:W0:Y:S01]  /*14d0*/  MUFU.RCP R2, R2 ;  /* 0x0000000200027308 */ /* 0x001e220000001000 */
[----:B-1----:R-:W-:-:S07]  /*14e0*/  VIADD R0, R0, 0xffffffe ;  /* 0x0ffffffe00007836 */ /* 0x002fce0000000000 */
[----:B------:R-:W1:Y:S01]  /*14f0*/  F2I.FTZ.U32.TRUNC.NTZ R5, R0 ;  /* 0x0000000000057305 */ /* 0x000e62000021f000 */
[----:B0-----:R-:W-:-:S07]  /*1500*/  VIADD R2, R2, 0xffffffe ;  /* 0x0ffffffe02027836 */ /* 0x001fce0000000000 */
[----:B------:R0:W3:Y:S01]  /*1510*/  F2I.FTZ.U32.TRUNC.NTZ R3, R2 ;  /* 0x0000000200037305 */ /* 0x0000e2000021f000 */
[----:B-1----:R-:W-:Y:S01]  /*1520*/  IMAD.MOV R0, RZ, RZ, -R5 ;  /* 0x000000ffff007224 */ /* 0x002fe200078e0a05 */
[----:B0-----:R-:W-:-:S03]  /*1530*/  LOP3.LUT R2, R6, 0x3, RZ, 0xc0, !PT ;  /* 0x0000000306027812 */ /* 0x001fc600078ec0ff */
[----:B------:R-:W-:Y:S01]  /*1540*/  IMAD R0, R0, R28, RZ ;  /* 0x0000001c00007224 */ /* 0x000fe200078e02ff */
[----:B------:R-:W-:Y:S01]  /*1550*/  SHF.R.U32.HI R6, RZ, 0x2, R6 ;  /* 0x00000002ff067819 */ /* 0x000fe20000011606 */
[----:B------:R-:W-:Y:S02]  /*1560*/  IMAD R2, R2, 0x220, RZ ;  /* 0x0000022002027824 */ /* 0x000fe400078e02ff */
[----:B------:R-:W-:Y:S01]  /*1570*/  IMAD.HI.U32 R0, R5, R0, R4 ;  /* 0x0000000005007227 */ /* 0x000fe200078e0004 */
[----:B------:R-:W-:Y:S02]  /*1580*/  IABS R5, R10 ;  /* 0x0000000a00057213 */ /* 0x000fe40000000000 */
[----:B------:R-:W-:Y:S01]  /*1590*/  SGXT.U32 R6, R6, 0x3 ;  /* 0x000000030606781a */ /* 0x000fe20000000000 */
[----:B---3--:R-:W-:Y:S01]  /*15a0*/  IMAD.MOV R10, RZ, RZ, -R3 ;  /* 0x000000ffff0a7224 */ /* 0x008fe200078e0a03 */
[----:B------:R-:W-:Y:S02]  /*15b0*/  IABS R4, R9 ;  /* 0x0000000900047213 */ /* 0x000fe40000000000 */
[----:B------:R-:W-:Y:S01]  /*15c0*/  LOP3.LUT R6, R2, R6, RZ, 0xfc, !PT ;  /* 0x0000000602067212 */ /* 0x000fe200078efcff */
[----:B------:R-:W-:-:S02]  /*15d0*/  IMAD R10, R10, R29, RZ ;  /* 0x0000001d0a0a7224 */ /* 0x000fc400078e02ff */
[----:B------:R-:W-:Y:S02]  /*15e0*/  IMAD.MOV.U32 R2, RZ, RZ, RZ ;  /* 0x000000ffff027224 */ /* 0x000fe400078e00ff */
[----:B------:R0:W-:Y:S01]  /*15f0*/  STL [R1+0xb4], R6 ;  /* 0x0000b40601007387 */ /* 0x0001e20000100800 */
[----:B------:R-:W-:-:S04]  /*1600*/  IMAD.HI.U32 R9, R0, R4, RZ ;  /* 0x0000000400097227 */ /* 0x000fc800078e00ff */
[----:B------:R-:W-:Y:S02]  /*1610*/  IMAD.HI.U32 R2, R3, R10, R2 ;  /* 0x0000000a03027227 */ /* 0x000fe400078e0002 */
[----:B------:R-:W3:Y:S01]  /*1620*/  LDL R10, [R1+0x940] ;  /* 0x00094000010a7983 */ /* 0x000ee20000100800 */
[----:B0-----:R-:W-:-:S03]  /*1630*/  IABS R6, R7 ;  /* 0x0000000700067213 */ /* 0x001fc60000000000 */
[----:B------:R0:W-:Y:S01]  /*1640*/  STL [R1+0xb0], R2 ;  /* 0x0000b00201007387 */ /* 0x0001e20000100800 */
[----:B------:R-:W-:Y:S02]  /*1650*/  IMAD.MOV R3, RZ, RZ, -R9 ;  /* 0x000000ffff037224 */ /* 0x000fe400078e0a09 */
[----:B------:R-:W-:Y:S01]  /*1660*/  IMAD.HI.U32 R7, R0, R5, RZ ;  /* 0x0000000500077227 */ /* 0x000fe200078e00ff */
[----:B------:R-:W2:Y:S03]  /*1670*/  LDL R9, [R1+0x94c] ;  /* 0x00094c0001097983 */ /* 0x000ea60000100800 */
[----:B------:R-:W-:Y:S02]  /*1680*/  IMAD.MOV R7, RZ, RZ, -R7 ;  /* 0x000000ffff077224 */ /* 0x000fe400078e0a07 */
[----:B0-----:R-:W-:Y:S02]  /*1690*/  IMAD.MOV.U32 R2, RZ, RZ, R8 ;  /* 0x000000ffff027224 */ /* 0x001fe400078e0008 */
[----:B------:R-:W3:Y:S01]  /*16a0*/  LDL R8, [R1+0x958] ;  /* 0x0009580001087983 */ /* 0x000ee20000100800 */
[----:B------:R-:W-:-:S03]  /*16b0*/  IMAD R7, R28, R7, R5 ;  /* 0x000000071c077224 */ /* 0x000fc600078e0205 */
[----:B------:R-:W4:Y:S04]  /*16c0*/  LDL R5, [R1+0x950] ;  /* 0x0009500001057983 */ /* 0x000f280000100800 */
[----:B------:R0:W-:Y:S01]  /*16d0*/  STL [R1+0xa0], R7 ;  /* 0x0000a00701007387 */ /* 0x0001e20000100800 */
[----:B------:R-:W-:Y:S02]  /*16e0*/  IMAD R3, R28, R3, R4 ;  /* 0x000000031c037224 */ /* 0x000fe400078e0204 */
[----:B------:R-:W-:-:S04]  /*16f0*/  IMAD.HI.U32 R4, R0, R2, RZ ;  /* 0x0000000200047227 */ /* 0x000fc800078e00ff */
[----:B0-----:R-:W-:-:S04]  /*1700*/  IMAD.HI.U32 R7, R0, R6, RZ ;  /* 0x0000000600077227 */ /* 0x001fc800078e00ff */
[----:B------:R-:W-:Y:S02]  /*1710*/  IMAD.MOV R7, RZ, RZ, -R7 ;  /* 0x000000ffff077224 */ /* 0x000fe400078e0a07 */
[----:B------:R-:W-:Y:S02]  /*1720*/  IMAD.MOV R4, RZ, RZ, -R4 ;  /* 0x000000ffff047224 */ /* 0x000fe400078e0a04 */
[C---:B------:R-:W-:Y:S01]  /*1730*/  IMAD R7, R28.reuse, R7, R6 ;  /* 0x000000071c077224 */ /* 0x040fe200078e0206 */
[----:B------:R2:W-:Y:S01]  /*1740*/  STL [R1+0x9c], R3 ;  /* 0x00009c0301007387 */ /* 0x0005e20000100800 */
[----:B------:R-:W-:-:S03]  /*1750*/  IMAD R4, R28, R4, R2 ;  /* 0x000000041c047224 */ /* 0x000fc600078e0202 */
[----:B------:R-:W5:Y:S04]  /*1760*/  LDL R6, [R1+0x948] ;  /* 0x0009480001067983 */ /* 0x000f680000100800 */
[----:B------:R0:W-:Y:S04]  /*1770*/  STL [R1+0x98], R7 ;  /* 0x0000980701007387 */ /* 0x0001e80000100800 */
[----:B------:R-:W5:Y:S04]  /*1780*/  LDL R2, [R1+0x944] ;  /* 0x0009440001027983 */ /* 0x000f680000100800 */
[----:B------:R1:W-:Y:S01]  /*1790*/  STL [R1+0x94], R4 ;  /* 0x0000940401007387 */ /* 0x0003e20000100800 */
[----:B--2---:R-:W-:-:S02]  /*17a0*/  IABS R3, R9 ;  /* 0x0000000900037213 */ /* 0x004fc40000000000 */
[----:B---3--:R-:W-:-:S05]  /*17b0*/  IABS R8, R8 ;  /* 0x0000000800087213 */ /* 0x008fca0000000000 */
[----:B------:R-:W-:-:S04]  /*17c0*/  IMAD.HI.U32 R9, R0, R8, RZ ;  /* 0x0000000800097227 */ /* 0x000fc800078e00ff */
[----:B------:R-:W-:-:S04]  /*17d0*/  IMAD.MOV R9, RZ, RZ, -R9 ;  /* 0x000000ffff097224 */ /* 0x000fc800078e0a09 */
[----:B------:R-:W-:Y:S02]  /*17e0*/  IMAD R8, R28, R9, R8 ;  /* 0x000000091c087224 */ /* 0x000fe400078e0208 */
[----:B------:R-:W2:Y:S01]  /*17f0*/  LDL R9, [R1+0x938] ;  /* 0x0009380001097983 */ /* 0x000ea20000100800 */
[----:B----4-:R-:W-:-:S05]  /*1800*/  IABS R5, R5 ;  /* 0x0000000500057213 */ /* 0x010fca0000000000 */
[----:B0-----:R-:W-:-:S04]  /*1810*/  IMAD.HI.U32 R7, R0, R5, RZ ;  /* 0x0000000500077227 */ /* 0x001fc800078e00ff */
[----:B------:R-:W-:Y:S02]  /*1820*/  IMAD.MOV R7, RZ, RZ, -R7 ;  /* 0x000000ffff077224 */ /* 0x000fe400078e0a07 */
[----:B-1----:R-:W-:Y:S01]  /*1830*/  IMAD.HI.U32 R4, R0, R3, RZ ;  /* 0x0000000300047227 */ /* 0x002fe200078e00ff */
[----:B------:R0:W-:Y:S03]  /*1840*/  STL [R1+0x90], R8 ;  /* 0x0000900801007387 */ /* 0x0001e60000100800 */
[----:B------:R-:W-:Y:S01]  /*1850*/  IMAD R7, R28, R7, R5 ;  /* 0x000000071c077224 */ /* 0x000fe200078e0205 */
[----:B-----5:R-:W-:Y:S01]  /*1860*/  IABS R6, R6 ;  /* 0x0000000600067213 */ /* 0x020fe20000000000 */
[----:B------:R-:W-:Y:S01]  /*1870*/  IMAD.MOV R4, RZ, RZ, -R4 ;  /* 0x000000ffff047224 */ /* 0x000fe200078e0a04 */
[----:B------:R-:W3:Y:S01]  /*1880*/  LDL R5, [R1+0x93c] ;  /* 0x00093c0001057983 */ /* 0x000ee20000100800 */
[----:B------:R-:W-:-:S03]  /*1890*/  IABS R2, R2 ;  /* 0x0000000200027213 */ /* 0x000fc60000000000 */
[----:B------:R1:W-:Y:S01]  /*18a0*/  STL [R1+0x8c], R7 ;  /* 0x00008c0701007387 */ /* 0x0003e20000100800 */
[----:B------:R-:W-:Y:S01]  /*18b0*/  IMAD R3, R28, R4, R3 ;  /* 0x000000041c037224 */ /* 0x000fe200078e0203 */
[----:B0-----:R-:W-:Y:S01]  /*18c0*/  IABS R8, R10 ;  /* 0x0000000a00087213 */ /* 0x001fe20000000000 */
[C---:B------:R-:W-:Y:S01]  /*18d0*/  IMAD.HI.U32 R4, R0.reuse, R2, RZ ;  /* 0x0000000200047227 */ /* 0x040fe200078e00ff */
[----:B------:R-:W4:Y:S03]  /*18e0*/  LDL R10, [R1+0x924] ;  /* 0x00092400010a7983 */ /* 0x000f260000100800 */
[----:B-1----:R-:W-:Y:S01]  /*18f0*/  IMAD.HI.U32 R7, R0, R6, RZ ;  /* 0x0000000600077227 */ /* 0x002fe200078e00ff */
[----:B------:R2:W-:Y:S03]  /*1900*/  STL [R1+0x88], R3 ;  /* 0x0000880301007387 */ /* 0x0005e60000100800 */
[----:B------:R-:W-:-:S02]  /*1910*/  IMAD.MOV R7, RZ, RZ, -R7 ;  /* 0x000000ffff077224 */ /* 0x000fc400078e0a07 */
[----:B------:R-:W-:Y:S02]  /*1920*/  IMAD.MOV R4, RZ, RZ, -R4 ;  /* 0x000000ffff047224 */ /* 0x000fe400078e0a04 */
[C---:B------:R-:W-:Y:S02]  /*1930*/  IMAD R7, R28.reuse, R7, R6 ;  /* 0x000000071c077224 */ /* 0x040fe400078e0206 */
[----:B------:R-:W-:Y:S01]  /*1940*/  IMAD R4, R28, R4, R2 ;  /* 0x000000041c047224 */ /* 0x000fe200078e0202 */
[----:B------:R-:W5:Y:S04]  /*1950*/  LDL R6, [R1+0x934] ;  /* 0x0009340001067983 */ /* 0x000f680000100800 */
[----:B------:R-:W-:Y:S04]  /*1960*/  STL [R1+0x84], R7 ;  /* 0x0000840701007387 */ /* 0x000fe80000100800 */
[----:B------:R-:W4:Y:S04]  /*1970*/  LDL R2, [R1+0x930] ;  /* 0x0009300001027983 */ /* 0x000f280000100800 */
[----:B------:R-:W-:Y:S01]  /*1980*/  STL [R1+0x80], R4 ;  /* 0x0000800401007387 */ /* 0x000fe20000100800 */
[----:B--2---:R-:W-:Y:S01]  /*1990*/  IABS R3, R9 ;  /* 0x0000000900037213 */ /* 0x004fe20000000000 */
[----:B------:R-:W-:-:S04]  /*19a0*/  IMAD.HI.U32 R9, R0, R8, RZ ;  /* 0x0000000800097227 */ /* 0x000fc800078e00ff */
[----:B------:R-:W-:-:S04]  /*19b0*/  IMAD.MOV R9, RZ, RZ, -R9 ;  /* 0x000000ffff097224 */ /* 0x000fc800078e0a09 */
[----:B------:R-:W-:Y:S02]  /*19c0*/  IMAD R9, R28, R9, R8 ;  /* 0x000000091c097224 */ /* 0x000fe400078e0208 */
[----:B------:R-:W2:Y:S04]  /*19d0*/  LDL R8, [R1+0x92c] ;  /* 0x00092c0001087983 */ /* 0x000ea80000100800 */
[----:B------:R0:W-:Y:S04]  /*19e0*/  STL [R1+0x7c], R9 ;  /* 0x00007c0901007387 */ /* 0x0001e80000100800 */
[----:B0-----:R-:W2:Y:S01]  /*19f0*/  LDL R9, [R1+0x928] ;  /* 0x0009280001097983 */ /* 0x001ea20000100800 */
[----:B---3--:R-:W-:Y:S01]  /*1a00*/  IABS R5, R5 ;  /* 0x0000000500057213 */ /* 0x008fe20000000000 */
[----:B------:R-:W-:-:S04]  /*1a10*/  IMAD.HI.U32 R4, R0, R3, RZ ;  /* 0x0000000300047227 */ /* 0x000fc800078e00ff */
[----:B------:R-:W-:-:S04]  /*1a20*/  IMAD.HI.U32 R7, R0, R5, RZ ;  /* 0x0000000500077227 */ /* 0x000fc800078e00ff */
[----:B------:R-:W-:Y:S02]  /*1a30*/  IMAD.MOV R7, RZ, RZ, -R7 ;  /* 0x000000ffff077224 */ /* 0x000fe400078e0a07 */
[----:B------:R-:W-:Y:S02]  /*1a40*/  IMAD.MOV R4, RZ, RZ, -R4 ;  /* 0x000000ffff047224 */ /* 0x000fe400078e0a04 */
[C---:B------:R-:W-:Y:S01]  /*1a50*/  IMAD R5, R28.reuse, R7, R5 ;  /* 0x000000071c057224 */ /* 0x040fe200078e0205 */
[----:B-----5:R-:W-:Y:S01]  /*1a60*/  IABS R6, R6 ;  /* 0x0000000600067213 */ /* 0x020fe20000000000 */
[----:B------:R-:W-:Y:S01]  /*1a70*/  IMAD R3, R28, R4, R3 ;  /* 0x000000041c037224 */ /* 0x000fe200078e0203 */
[----:B----4-:R-:W-:Y:S02]  /*1a80*/  IABS R2, R2 ;  /* 0x0000000200027213 */ /* 0x010fe40000000000 */
[----:B------:R-:W-:Y:S03]  /*1a90*/  STL [R1+0x78], R5 ;  /* 0x0000780501007387 */ /* 0x000fe60000100800 */
[----:B------:R-:W-:-:S04]  /*1aa0*/  IMAD.HI.U32 R4, R0, R2, RZ ;  /* 0x0000000200047227 */ /* 0x000fc800078e00ff */
[----:B------:R-:W-:Y:S01]  /*1ab0*/  IMAD.MOV R4, RZ, RZ, -R4 ;  /* 0x000000ffff047224 */ /* 0x000fe200078e0a04 */
[----:B------:R0:W-:Y:S03]  /*1ac0*/  STL [R1+0x74], R3 ;  /* 0x0000740301007387 */ /* 0x0001e60000100800 */
[----:B------:R-:W-:Y:S01]  /*1ad0*/  IMAD R4, R28, R4, R2 ;  /* 0x000000041c047224 */ /* 0x000fe200078e0202 */
[----:B0-----:R-:W-:Y:S02]  /*1ae0*/  IABS R3, R10 ;  /* 0x0000000a00037213 */ /* 0x001fe40000000000 */
[----:B------:R-:W3:Y:S01]  /*1af0*/  LDL R10, [R1+0x908] ;  /* 0x00090800010a7983 */ /* 0x000ee20000100800 */
[----:B--2---:R-:W-:Y:S01]  /*1b00*/  IABS R7, R8 ;  /* 0x0000000800077213 */ /* 0x004fe20000000000 */
[----:B------:R-:W-:-:S04]  /*1b10*/  IMAD.HI.U32 R8, R0, R6, RZ ;  /* 0x0000000600087227 */ /* 0x000fc800078e00ff */
[----:B------:R-:W-:-:S04]  /*1b20*/  IMAD.MOV R8, RZ, RZ, -R8 ;  /* 0x000000ffff087224 */ /* 0x000fc800078e0a08 */
[----:B------:R-:W-:Y:S02]  /*1b30*/  IMAD R6, R28, R8, R6 ;  /* 0x000000081c067224 */ /* 0x000fe400078e0206 */
[----:B------:R-:W2:Y:S01]  /*1b40*/  LDL R8, [R1+0x920] ;  /* 0x0009200001087983 */ /* 0x000ea20000100800 */
[----:B------:R-:W-:Y:S01]  /*1b50*/  IABS R5, R9 ;  /* 0x0000000900057213 */ /* 0x000fe20000000000 */
[----:B------:R-:W-:Y:S02]  /*1b60*/  IMAD.HI.U32 R9, R0, R7, RZ ;  /* 0x0000000700097227 */ /* 0x000fe400078e00ff */
[----:B------:R0:W-:Y:S02]  /*1b70*/  STL [R1+0x70], R6 ;  /* 0x0000700601007387 */ /* 0x0001e40000100800 */
[----:B------:R-:W-:Y:S02]  /*1b80*/  IMAD.MOV R9, RZ, RZ, -R9 ;  /* 0x000000ffff097224 */ /* 0x000fe400078e0a09 */
[----:B------:R-:W4:Y:S02]  /*1b90*/  LDL R2, [R1+0x91c] ;  /* 0x00091c0001027983 */ /* 0x000f240000100800 */
[----:B------:R-:W-:-:S02]  /*1ba0*/  IMAD R9, R28, R9, R7 ;  /* 0x000000091c097224 */ /* 0x000fc400078e0207 */
[----:B------:R1:W-:Y:S04]  /*1bb0*/  STL [R1+0x6c], R4 ;  /* 0x00006c0401007387 */ /* 0x0003e80000100800 */
[----:B------:R-:W5:Y:S01]  /*1bc0*/  LDL R7, [R1+0x918] ;  /* 0x0009180001077983 */ /* 0x000f620000100800 */
[----:B0-----:R-:W-:-:S04]  /*1bd0*/  IMAD.HI.U32 R6, R0, R5, RZ ;  /* 0x0000000500067227 */ /* 0x001fc800078e00ff */
[----:B------:R-:W-:Y:S01]  /*1be0*/  IMAD.MOV R6, RZ, RZ, -R6 ;  /* 0x000000ffff067224 */ /* 0x000fe200078e0a06 */
[----:B------:R0:W-:Y:S01]  /*1bf0*/  STL [R1+0x68], R9 ;  /* 0x0000680901007387 */ /* 0x0001e20000100800 */
[----:B-1----:R-:W-:-:S04]  /*1c00*/  IMAD.HI.U32 R4, R0, R3, RZ ;  /* 0x0000000300047227 */ /* 0x002fc800078e00ff */
[----:B------:R-:W-:Y:S02]  /*1c10*/  IMAD R6, R28, R6, R5 ;  /* 0x000000061c067224 */ /* 0x000fe400078e0205 */
[----:B------:R-:W3:Y:S01]  /*1c20*/  LDL R5, [R1+0x914] ;  /* 0x0009140001057983 */ /* 0x000ee20000100800 */
[----:B------:R-:W-:-:S03]  /*1c30*/  IMAD.MOV R4, RZ, RZ, -R4 ;  /* 0x000000ffff047224 */ /* 0x000fc600078e0a04 */
[----:B0-----:R-:W3:Y:S04]  /*1c40*/  LDL R9, [R1+0x910] ;  /* 0x0009100001097983 */ /* 0x001ee80000100800 */
[----:B------:R5:W-:Y:S01]  /*1c50*/  STL [R1+0x64], R6 ;  /* 0x0000640601007387 */ /* 0x000be20000100800 */
[----:B------:R-:W-:-:S05]  /*1c60*/  IMAD R4, R28, R4, R3 ;  /* 0x000000041c047224 */ /* 0x000fca00078e0203 */
[----:B------:R0:W-:Y:S01]  /*1c70*/  STL [R1+0x60], R4 ;  /* 0x0000600401007387 */ /* 0x0001e20000100800 */
[----:B--2---:R-:W-:Y:S02]  /*1c80*/  IABS R8, R8 ;  /* 0x0000000800087213 */ /* 0x004fe40000000000 */
[----:B-----5:R-:W-:-:S03]  /*1c90*/  IABS R6, R7 ;  /* 0x0000000700067213 */ /* 0x020fc60000000000 */
[----:B------:R-:W-:-:S04]  /*1ca0*/  IMAD.HI.U32 R7, R0, R8, RZ ;  /* 0x0000000800077227 */ /* 0x000fc800078e00ff */
[----:B------:R-:W-:-:S04]  /*1cb0*/  IMAD.MOV R7, RZ, RZ, -R7 ;  /* 0x000000ffff077224 */ /* 0x000fc800078e0a07 */
[----:B------:R-:W-:Y:S02]  /*1cc0*/  IMAD R7, R28, R7, R8 ;  /* 0x000000071c077224 */ /* 0x000fe400078e0208 */
[----:B------:R-:W2:Y:S01]  /*1cd0*/  LDL R8, [R1+0x90c] ;  /* 0x00090c0001087983 */ /* 0x000ea20000100800 */
[----:B----4-:R-:W-:-:S05]  /*1ce0*/  IABS R2, R2 ;  /* 0x0000000200027213 */ /* 0x010fca0000000000 */
[----:B------:R-:W-:Y:S01]  /*1cf0*/  IMAD.HI.U32 R3, R0, R2, RZ ;  /* 0x0000000200037227 */ /* 0x000fe200078e00ff */
[----:B------:R1:W-:Y:S03]  /*1d00*/  STL [R1+0x5c], R7 ;  /* 0x00005c0701007387 */ /* 0x0003e60000100800 */
[----:B------:R-:W-:Y:S01]  /*1d10*/  IMAD.MOV R3, RZ, RZ, -R3 ;  /* 0x000000ffff037224 */ /* 0x000fe200078e0a03 */
[----:B---3--:R-:W-:Y:S02]  /*1d20*/  IABS R5, R5 ;  /* 0x0000000500057213 */ /* 0x008fe40000000000 */
[----:B0-----:R-:W-:Y:S01]  /*1d30*/  IABS R4, R9 ;  /* 0x0000000900047213 */ /* 0x001fe20000000000 */
[----:B-1----:R-:W-:Y:S02]  /*1d40*/  IMAD R7, R28, R3, R2 ;  /* 0x000000031c077224 */ /* 0x002fe400078e0202 */
[----:B------:R-:W-:-:S03]  /*1d50*/  IMAD.HI.U32 R9, R0, R6, RZ ;  /* 0x0000000600097227 */ /* 0x000fc600078e00ff */
[----:B------:R2:W-:Y:S01]  /*1d60*/  STL [R1+0x58], R7 ;  /* 0x0000580701007387 */ /* 0x0005e20000100800 */
[----:B------:R-:W-:-:S04]  /*1d70*/  IMAD.HI.U32 R3, R0, R5, RZ ;  /* 0x0000000500037227 */ /* 0x000fc800078e00ff */
[----:B------:R-:W-:Y:S01]  /*1d80*/  IMAD.MOV R2, RZ, RZ, -R9 ;  /* 0x000000ffff027224 */ /* 0x000fe200078e0a09 */
[----:B------:R-:W-:Y:S01]  /*1d90*/  IABS R9, R10 ;  /* 0x0000000a00097213 */ /* 0x000fe20000000000 */
[----:B------:R-:W-:Y:S01]  /*1da0*/  IMAD.MOV R10, RZ, RZ, -R3 ;  /* 0x000000ffff0a7224 */ /* 0x000fe200078e0a03 */
[----:B--2---:R-:W-:-:S05]  /*1db0*/  IABS R7, R8 ;  /* 0x0000000800077213 */ /* 0x004fca0000000000 */
[----:B------:R-:W-:Y:S02]  /*1dc0*/  IMAD.MOV.U32 R3, RZ, RZ, R7 ;  /* 0x000000ffff037224 */ /* 0x000fe400078e0007 */
[----:B------:R-:W2:Y:S01]  /*1dd0*/  LDL R7, [R1+0x904] ;  /* 0x0009040001077983 */ /* 0x000ea20000100800 */
[----:B------:R-:W-:-:S04]  /*1de0*/  IMAD.HI.U32 R8, R0, R4, RZ ;  /* 0x0000000400087227 */ /* 0x000fc800078e00ff */
[C---:B------:R-:W-:Y:S02]  /*1df0*/  IMAD R2, R28.reuse, R2, R6 ;  /* 0x000000021c027224 */ /* 0x040fe400078e0206 */
[----:B------:R-:W-:Y:S02]  /*1e00*/  IMAD.MOV R6, RZ, RZ, -R8 ;  /* 0x000000ffff067224 */ /* 0x000fe400078e0a08 */
[C---:B------:R-:W-:Y:S02]  /*1e10*/  IMAD R8, R28.reuse, R10, R5 ;  /* 0x0000000a1c087224 */ /* 0x040fe400078e0205 */
[----:B------:R-:W-:Y:S01]  /*1e20*/  IMAD R4, R28, R6, R4 ;  /* 0x000000061c047224 */ /* 0x000fe200078e0204 */
[----:B------:R-:W-:Y:S04]  /*1e30*/  STL [R1+0x54], R2 ;  /* 0x0000540201007387 */ /* 0x000fe80000100800 */
[----:B------:R-:W3:Y:S04]  /*1e40*/  LDL R5, [R1+0x900] ;  /* 0x0009000001057983 */ /* 0x000ee80000100800 */
[----:B------:R-:W4:Y:S04]  /*1e50*/  LDL R10, [R1+0x8f4] ;  /* 0x0008f400010a7983 */ /* 0x000f280000100800 */
[----:B------:R-:W-:Y:S04]  /*1e60*/  STL [R1+0x50], R8 ;  /* 0x0000500801007387 */ /* 0x000fe80000100800 */
[----:B------:R0:W-:Y:S01]  /*1e70*/  STL [R1+0x4c], R4 ;  /* 0x00004c0401007387 */ /* 0x0001e20000100800 */
[----:B--2---:R-:W-:-:S05]  /*1e80*/  IABS R7, R7 ;  /* 0x0000000700077213 */ /* 0x004fca0000000000 */
[----:B0-----:R-:W-:Y:S02]  /*1e90*/  IMAD.MOV.U32 R4, RZ, RZ, R7 ;  /* 0x000000ffff047224 */ /* 0x001fe400078e0007 */
[----:B------:R-:W2:Y:S01]  /*1ea0*/  LDL R7, [R1+0x8f8] ;  /* 0x0008f80001077983 */ /* 0x000ea20000100800 */
[----:B------:R-:W-:Y:S02]  /*1eb0*/  IMAD.MOV.U32 R2, RZ, RZ, R9 ;  /* 0x000000ffff027224 */ /* 0x000fe400078e0009 */
[----:B------:R-:W-:-:S04]  /*1ec0*/  IMAD.HI.U32 R9, R0, R3, RZ ;  /* 0x0000000300097227 */ /* 0x000fc800078e00ff */
[----:B------:R-:W-:-:S04]  /*1ed0*/  IMAD.MOV R6, RZ, RZ, -R9 ;  /* 0x000000ffff067224 */ /* 0x000fc800078e0a09 */
[----:B------:R-:W-:Y:S01]  /*1ee0*/  IMAD R6, R28, R6, R3 ;  /* 0x000000061c067224 */ /* 0x000fe200078e0203 */
[----:B--2---:R-:W-:-:S05]  /*1ef0*/  IABS R7, R7 ;  /* 0x0000000700077213 */ /* 0x004fca0000000000 */
[----:B------:R-:W-:Y:S02]  /*1f00*/  IMAD.MOV.U32 R3, RZ, RZ, R7 ;  /* 0x000000ffff037224 */ /* 0x000fe400078e0007 */
[----:B------:R-:W2:Y:S01]  /*1f10*/  LDL R7, [R1+0x8fc] ;  /* 0x0008fc0001077983 */ /* 0x000ea20000100800 */
[----:B------:R-:W-:Y:S01]  /*1f20*/  IMAD.HI.U32 R8, R0, R2, RZ ;  /* 0x0000000200087227 */ /* 0x000fe200078e00ff */
[----:B---3--:R-:W-:-:S03]  /*1f30*/  IABS R5, R5 ;  /* 0x0000000500057213 */ /* 0x008fc60000000000 */
[----:B------:R-:W-:Y:S02]  /*1f40*/  IMAD.MOV R8, RZ, RZ, -R8 ;  /* 0x000000ffff087224 */ /* 0x000fe400078e0a08 */
[----:B------:R-:W-:Y:S01]  /*1f50*/  IMAD.HI.U32 R9, R0, R4, RZ ;  /* 0x0000000400097227 */ /* 0x000fe200078e00ff */
[----:B------:R0:W-:Y:S03]  /*1f60*/  STL [R1+0x48], R6 ;  /* 0x0000480601007387 */ /* 0x0001e60000100800 */
[----:B------:R-:W-:Y:S02]  /*1f70*/  IMAD R8, R28, R8, R2 ;  /* 0x000000081c087224 */ /* 0x000fe400078e0202 */
[----:B------:R-:W-:Y:S01]  /*1f80*/  IMAD.MOV R2, RZ, RZ, -R9 ;  /* 0x000000ffff027224 */ /* 0x000fe200078e0a09 */
[----:B----4-:R-:W-:Y:S02]  /*1f90*/  IABS R9, R10 ;  /* 0x0000000a00097213 */ /* 0x010fe40000000000 */
[----:B------:R1:W-:Y:S01]  /*1fa0*/  STL [R1+0x44], R8 ;  /* 0x0000440801007387 */ /* 0x0003e20000100800 */
[----:B0-----:R-:W-:-:S04]  /*1fb0*/  IMAD.HI.U32 R6, R0, R5, RZ ;  /* 0x0000000500067227 */ /* 0x001fc800078e00ff */
[----:B------:R-:W-:Y:S02]  /*1fc0*/  IMAD.MOV R10, RZ, RZ, -R6 ;  /* 0x000000ffff0a7224 */ /* 0x000fe400078e0a06 */
[----:B------:R-:W-:Y:S02]  /*1fd0*/  IMAD R4, R28, R2, R4 ;  /* 0x000000021c047224 */ /* 0x000fe400078e0204 */
[----:B-1----:R-:W-:-:S04]  /*1fe0*/  IMAD.HI.U32 R8, R0, R3, RZ ;  /* 0x0000000300087227 */ /* 0x002fc800078e00ff */
[----:B------:R-:W-:Y:S02]  /*1ff0*/  IMAD.MOV R6, RZ, RZ, -R8 ;  /* 0x000000ffff067224 */ /* 0x000fe400078e0a08 */
[C---:B------:R-:W-:Y:S02]  /*2000*/  IMAD R8, R28.reuse, R10, R5 ;  /* 0x0000000a1c087224 */ /* 0x040fe400078e0205 */
[----:B------:R-:W-:Y:S01]  /*2010*/  IMAD R6, R28, R6, R3 ;  /* 0x000000061c067224 */ /* 0x000fe200078e0203 */
[----:B--2---:R-:W-:-:S05]  /*2020*/  IABS R7, R7 ;  /* 0x0000000700077213 */ /* 0x004fca0000000000 */
[----:B------:R-:W-:Y:S02]  /*2030*/  IMAD.MOV.U32 R2, RZ, RZ, R7 ;  /* 0x000000ffff027224 */ /* 0x000fe400078e0007 */
[----:B------:R-:W2:Y:S04]  /*2040*/  LDL R7, [R1+0x8ec] ;  /* 0x0008ec0001077983 */ /* 0x000ea80000100800 */
[----:B------:R0:W-:Y:S04]  /*2050*/  STL [R1+0x40], R4 ;  /* 0x0000400401007387 */ /* 0x0001e80000100800 */
[----:B------:R-:W3:Y:S01]  /*2060*/  LDL R10, [R1+0x8d8] ;  /* 0x0008d800010a7983 */ /* 0x000ee20000100800 */
[----:B0-----:R-:W-:-:S03]  /*2070*/  IMAD.MOV.U32 R4, RZ, RZ, R9 ;  /* 0x000000ffff047224 */ /* 0x001fc600078e0009 */
[----:B------:R-:W4:Y:S04]  /*2080*/  LDL R9, [R1+0x8e4] ;  /* 0x0008e40001097983 */ /* 0x000f280000100800 */
[----:B------:R0:W-:Y:S04]  /*2090*/  STL [R1+0x3c], R8 ;  /* 0x00003c0801007387 */ /* 0x0001e80000100800 */
[----:B------:R-:W5:Y:S04]  /*20a0*/  LDL R3, [R1+0x8f0] ;  /* 0x0008f00001037983 */ /* 0x000f680000100800 */
[----:B------:R5:W-:Y:S01]  /*20b0*/  STL [R1+0x38], R6 ;  /* 0x0000380601007387 */ /* 0x000be20000100800 */
[----:B0-----:R-:W-:Y:S01]  /*20c0*/  IMAD.HI.U32 R8, R0, R2, RZ ;  /* 0x0000000200087227 */ /* 0x001fe200078e00ff */
[----:B--2---:R-:W-:-:S02]  /*20d0*/  IABS R5, R7 ;  /* 0x0000000700057213 */ /* 0x004fc40000000000 */
[----:B-----5:R-:W-:-:S03]  /*20e0*/  IABS R6, R3 ;  /* 0x0000000300067213 */ /* 0x020fc60000000000 */
[----:B------:R-:W-:Y:S02]  /*20f0*/  IMAD.MOV.U32 R3, RZ, RZ, R5 ;  /* 0x000000ffff037224 */ /* 0x000fe400078e0005 */
[----:B------:R-:W-:Y:S01]  /*2100*/  IMAD.MOV R5, RZ, RZ, -R8 ;  /* 0x000000ffff057224 */ /* 0x000fe200078e0a08 */
[----:B----4-:R-:W-:-:S03]  /*2110*/  IABS R8, R9 ;  /* 0x0000000900087213 */ /* 0x010fc60000000000 */
[----:B------:R-:W-:Y:S02]  /*2120*/  IMAD R2, R28, R5, R2 ;  /* 0x000000051c027224 */ /* 0x000fe400078e0202 */
[----:B------:R-:W-:Y:S02]  /*2130*/  IMAD.MOV.U32 R5, RZ, RZ, R8 ;  /* 0x000000ffff057224 */ /* 0x000fe400078e0008 */
[----:B------:R-:W2:Y:S01]  /*2140*/  LDL R8, [R1+0x8e0] ;  /* 0x0008e00001087983 */ /* 0x000ea20000100800 */
[----:B------:R-:W-:-:S04]  /*2150*/  IMAD.HI.U32 R7, R0, R4, RZ ;  /* 0x0000000400077227 */ /* 0x000fc800078e00ff */
[----:B------:R-:W-:Y:S02]  /*2160*/  IMAD.MOV R7, RZ, RZ, -R7 ;  /* 0x000000ffff077224 */ /* 0x000fe400078e0a07 */
[----:B------:R-:W-:-:S04]  /*2170*/  IMAD.HI.U32 R9, R0, R3, RZ ;  /* 0x0000000300097227 */ /* 0x000fc800078e00ff */
[----:B------:R-:W-:Y:S01]  /*2180*/  IMAD R7, R28, R7, R4 ;  /* 0x000000071c077224 */ /* 0x000fe200078e0204 */
[----:B------:R0:W-:Y:S04]  /*2190*/  STL [R1+0x34], R2 ;  /* 0x0000340201007387 */ /* 0x0001e80000100800 */
[----:B------:R2:W-:Y:S01]  /*21a0*/  STL [R1+0x30], R7 ;  /* 0x0000300701007387 */ /* 0x0005e20000100800 */
[----:B0-----:R-:W-:-:S04]  /*21b0*/  IMAD.MOV R2, RZ, RZ, -R9 ;  /* 0x000000ffff027224 */ /* 0x001fc800078e0a09 */
[----:B------:R-:W-:Y:S01]  /*21c0*/  IMAD R3, R28, R2, R3 ;  /* 0x000000021c037224 */ /* 0x000fe200078e0203 */
[----:B--2---:R-:W-:-:S05]  /*21d0*/  IABS R7, R8 ;  /* 0x0000000800077213 */ /* 0x004fca0000000000 */
[----:B------:R-:W-:Y:S02]  /*21e0*/  IMAD.MOV.U32 R2, RZ, RZ, R7 ;  /* 0x000000ffff027224 */ /* 0x000fe400078e0007 */
[----:B------:R-:W2:Y:S01]  /*21f0*/  LDL R7, [R1+0x8d4] ;  /* 0x0008d40001077983 */ /* 0x000ea20000100800 */
[----:B------:R-:W-:Y:S01]  /*2200*/  IMAD.HI.U32 R4, R0, R6, RZ ;  /* 0x0000000600047227 */ /* 0x000fe200078e00ff */
[----:B---3--:R-:W-:-:S03]  /*2210*/  IABS R9, R10 ;  /* 0x0000000a00097213 */ /* 0x008fc60000000000 */
[----:B------:R-:W-:Y:S01]  /*2220*/  IMAD.HI.U32 R8, R0, R5, RZ ;  /* 0x0000000500087227 */ /* 0x000fe200078e00ff */
[----:B------:R0:W-:Y:S03]  /*2230*/  STL [R1+0x2c], R3 ;  /* 0x00002c0301007387 */ /* 0x0001e60000100800 */
[----:B------:R-:W-:Y:S02]  /*2240*/  IMAD.MOV R10, RZ, RZ, -R4 ;  /* 0x000000ffff0a7224 */ /* 0x000fe400078e0a04 */
[----:B0-----:R-:W-:Y:S02]  /*2250*/  IMAD.MOV R3, RZ, RZ, -R8 ;  /* 0x000000ffff037224 */ /* 0x001fe400078e0a08 */
[C---:B------:R-:W-:Y:S02]  /*2260*/  IMAD R8, R28.reuse, R10, R6 ;  /* 0x0000000a1c087224 */ /* 0x040fe400078e0206 */
[----:B------:R-:W-:Y:S01]  /*2270*/  IMAD R3, R28, R3, R5 ;  /* 0x000000031c037224 */ /* 0x000fe200078e0205 */
        /* <DEDUP_REMOVED lines=14> */
[----:B------:R-:W-:-:S04]  /*2360*/  IMAD.HI.U32 R8, R0, R4, RZ ;  /* 0x0000000400087227 */ /* 0x000fc800078e00ff */
[----:B------:R-:W-:Y:S02]  /*2370*/  IMAD.MOV R8, RZ, RZ, -R8 ;  /* 0x000000ffff087224 */ /* 0x000fe400078e0a08 */
[----:B------:R-:W-:Y:S01]  /*2380*/  IMAD.HI.U32 R9, R0, R3, RZ ;  /* 0x0000000300097227 */ /* 0x000fe200078e00ff */
[----:B------:R0:W-:Y:S01]  /*2390*/  STL [R1+0x20], R2 ;  /* 0x0000200201007387 */ /* 0x0001e20000100800 */
[----:B---3--:R-:W-:Y:S02]  /*23a0*/  IABS R6, R6 ;  /* 0x0000000600067213 */ /* 0x008fe40000000000 */
[----:B------:R-:W-:Y:S02]  /*23b0*/  IMAD R8, R28, R8, R4 ;  /* 0x000000081c087224 */ /* 0x000fe400078e0204 */
[----:B0-----:R-:W-:-:S03]  /*23c0*/  IMAD.MOV R2, RZ, RZ, -R9 ;  /* 0x000000ffff027224 */ /* 0x001fc600078e0a09 */
[----:B------:R0:W-:Y:S01]  /*23d0*/  STL [R1+0x1c], R8 ;  /* 0x00001c0801007387 */ /* 0x0001e20000100800 */
[----:B------:R-:W-:Y:S01]  /*23e0*/  IMAD R3, R28, R2, R3 ;  /* 0x000000021c037224 */ /* 0x000fe200078e0203 */
[----:B----4-:R-:W-:Y:S01]  /*23f0*/  IABS R9, R10 ;  /* 0x0000000a00097213 */ /* 0x010fe20000000000 */
[----:B------:R-:W-:-:S04]  /*2400*/  IMAD.HI.U32 R4, R0, R6, RZ ;  /* 0x0000000600047227 */ /* 0x000fc800078e00ff */
[----:B------:R-:W-:Y:S02]  /*2410*/  IMAD.MOV R10, RZ, RZ, -R4 ;  /* 0x000000ffff0a7224 */ /* 0x000fe400078e0a04 */
[----:B------:R-:W-:Y:S01]  /*2420*/  IMAD.MOV.U32 R4, RZ, RZ, R9 ;  /* 0x000000ffff047224 */ /* 0x000fe200078e0009 */
[----:B--2---:R-:W-:-:S05]  /*2430*/  IABS R7, R7 ;  /* 0x0000000700077213 */ /* 0x004fca0000000000 */
[----:B------:R-:W-:Y:S02]  /*2440*/  IMAD.MOV.U32 R2, RZ, RZ, R7 ;  /* 0x000000ffff027224 */ /* 0x000fe400078e0007 */
[----:B------:R-:W2:Y:S04]  /*2450*/  LDL R7, [R1+0x8c0] ;  /* 0x0008c00001077983 */ /* 0x000ea80000100800 */
[----:B------:R1:W-:Y:S04]  /*2460*/  STL [R1+0x18], R3 ;  /* 0x0000180301007387 */ /* 0x0003e80000100800 */
[----:B------:R-:W3:Y:S01]  /*2470*/  LDL R9, [R1+0x8b8] ;  /* 0x0008b80001097983 */ /* 0x000ee20000100800 */
[----:B0-----:R-:W-:-:S04]  /*2480*/  IMAD.HI.U32 R8, R0, R5, RZ ;  /* 0x0000000500087227 */ /* 0x001fc800078e00ff */
[----:B-1----:R-:W-:Y:S02]  /*2490*/  IMAD.MOV R3, RZ, RZ, -R8 ;  /* 0x000000ffff037224 */ /* 0x002fe400078e0a08 */
[C---:B------:R-:W-:Y:S02]  /*24a0*/  IMAD R8, R28.reuse, R10, R6 ;  /* 0x0000000a1c087224 */ /* 0x040fe400078e0206 */
[----:B------:R-:W-:Y:S01]  /*24b0*/  IMAD R3, R28, R3, R5 ;  /* 0x000000031c037224 */ /* 0x000fe200078e0205 */
[----:B------:R-:W4:Y:S04]  /*24c0*/  LDL R10, [R1+0x8b0] ;  /* 0x0008b000010a7983 */ /* 0x000f280000100800 */
[----:B------:R0:W-:Y:S04]  /*24d0*/  STL [R1+0x14], R8 ;  /* 0x0000140801007387 */ /* 0x0001e80000100800 */
[----:B------:R-:W5:Y:S04]  /*24e0*/  LDL R5, [R1+0x8bc] ;  /* 0x0008bc0001057983 */ /* 0x000f680000100800 */
[----:B------:R1:W-:Y:S01]  /*24f0*/  STL [R1+0x10], R3 ;  /* 0x0000100301007387 */ /* 0x0003e20000100800 */
[----:B0-----:R-:W-:Y:S01]  /*2500*/  IMAD.HI.U32 R8, R0, R2, RZ ;  /* 0x0000000200087227 */ /* 0x001fe200078e00ff */
[----:B--2---:R-:W-:-:S05]  /*2510*/  IABS R6, R7 ;  /* 0x0000000700067213 */ /* 0x004fca0000000000 */
[----:B-1----:R-:W-:Y:S02]  /*2520*/  IMAD.MOV.U32 R3, RZ, RZ, R6 ;  /* 0x000000ffff037224 */ /* 0x002fe400078e0006 */
[----:B------:R-:W-:Y:S01]  /*2530*/  IMAD.MOV R6, RZ, RZ, -R8 ;  /* 0x000000ffff067224 */ /* 0x000fe200078e0a08 */
[----:B---3--:R-:W-:-:S03]  /*2540*/  IABS R8, R9 ;  /* 0x0000000900087213 */ /* 0x008fc60000000000 */
[----:B------:R-:W-:Y:S02]  /*2550*/  IMAD R6, R28, R6, R2 ;  /* 0x000000061c067224 */ /* 0x000fe400078e0202 */
[----:B------:R-:W-:Y:S02]  /*2560*/  IMAD.MOV.U32 R2, RZ, RZ, R8 ;  /* 0x000000ffff027224 */ /* 0x000fe400078e0008 */
[----:B------:R-:W2:Y:S01]  /*2570*/  LDL R8, [R1+0x8b4] ;  /* 0x0008b40001087983 */ /* 0x000ea20000100800 */
[----:B------:R-:W-:-:S04]  /*2580*/  IMAD.HI.U32 R7, R0, R4, RZ ;  /* 0x0000000400077227 */ /* 0x000fc800078e00ff */
[----:B------:R-:W-:Y:S02]  /*2590*/  IMAD.MOV R7, RZ, RZ, -R7 ;  /* 0x000000ffff077224 */ /* 0x000fe400078e0a07 */
[----:B------:R-:W-:-:S04]  /*25a0*/  IMAD.HI.U32 R9, R0, R3, RZ ;  /* 0x0000000300097227 */ /* 0x000fc800078e00ff */
[----:B------:R-:W-:Y:S01]  /*25b0*/  IMAD R7, R28, R7, R4 ;  /* 0x000000071c077224 */ /* 0x000fe200078e0204 */
[----:B------:R-:W-:Y:S01]  /*25c0*/  STL [R1+0xc], R6 ;  /* 0x00000c0601007387 */ /* 0x000fe20000100800 */
[----:B------:R-:W-:-:S03]  /*25d0*/  IMAD.MOV R4, RZ, RZ, -R9 ;  /* 0x000000ffff047224 */ /* 0x000fc600078e0a09 */
[----:B------:R2:W-:Y:S01]  /*25e0*/  STL [R1+0x8], R7 ;  /* 0x0000080701007387 */ /* 0x0005e20000100800 */
[----:B------:R-:W-:Y:S01]  /*25f0*/  IMAD R4, R28, R4, R3 ;  /* 0x000000041c047224 */ /* 0x000fe200078e0203 */
[----:B----4-:R-:W-:Y:S02]  /*2600*/  IABS R9, R10 ;  /* 0x0000000a00097213 */ /* 0x010fe40000000000 */
[----:B--2---:R-:W-:-:S05]  /*2610*/  IABS R7, R8 ;  /* 0x0000000800077213 */ /* 0x004fca0000000000 */
[----:B------:R-:W-:Y:S02]  /*2620*/  IMAD.MOV.U32 R3, RZ, RZ, R7 ;  /* 0x000000ffff037224 */ /* 0x000fe400078e0007 */
[----:B------:R-:W2:Y:S04]  /*2630*/  LDL R7, [R1+0x8ac] ;  /* 0x0008ac0001077983 */ /* 0x000ea80000100800 */
[----:B------:R0:W-:Y:S02]  /*2640*/  STL [R1+0x4], R4 ;  /* 0x0000040401007387 */ /* 0x0001e40000100800 */
[----:B0-----:R-:W-:Y:S02]  /*2650*/  IMAD.MOV.U32 R4, RZ, RZ, R9 ;  /* 0x000000ffff047224 */ /* 0x001fe400078e0009 */
[----:B------:R-:W3:Y:S01]  /*2660*/  LDL R9, [R1+0x8a8] ;  /* 0x0008a80001097983 */ /* 0x000ee20000100800 */
[----:B-----5:R-:W-:Y:S01]  /*2670*/  IABS R5, R5 ;  /* 0x0000000500057213 */ /* 0x020fe20000000000 */
[----:B------:R-:W-:-:S04]  /*2680*/  IMAD.HI.U32 R8, R0, R2, RZ ;  /* 0x0000000200087227 */ /* 0x000fc800078e00ff */
[----:B------:R-:W-:-:S04]  /*2690*/  IMAD.HI.U32 R6, R0, R5, RZ ;  /* 0x0000000500067227 */ /* 0x000fc800078e00ff */
[----:B------:R-:W-:Y:S02]  /*26a0*/  IMAD.MOV R10, RZ, RZ, -R6 ;  /* 0x000000ffff0a7224 */ /* 0x000fe400078e0a06 */
[----:B------:R-:W-:Y:S02]  /*26b0*/  IMAD.MOV R6, RZ, RZ, -R8 ;  /* 0x000000ffff067224 */ /* 0x000fe400078e0a08 */
[C---:B------:R-:W-:Y:S02]  /*26c0*/  IMAD R8, R28.reuse, R10, R5 ;  /* 0x0000000a1c087224 */ /* 0x040fe400078e0205 */
[----:B------:R-:W-:-:S03]  /*26d0*/  IMAD R2, R28, R6, R2 ;  /* 0x000000061c027224 */ /* 0x000fc600078e0202 */
[----:B------:R0:W-:Y:S02]  /*26e0*/  STL [R1], R8 ;  /* 0x0000000801007387 */ /* 0x0001e40000100800 */
[----:B0-----:R-:W-:-:S04]  /*26f0*/  IMAD.HI.U32 R8, R0, R4, RZ ;  /* 0x0000000400087227 */ /* 0x001fc800078e00ff */
[----:B------:R-:W-:-:S04]  /*2700*/  IMAD.MOV R8, RZ, RZ, -R8 ;  /* 0x000000ffff087224 */ /* 0x000fc800078e0a08 */
[----:B------:R-:W-:Y:S01]  /*2710*/  IMAD R4, R28, R8, R4 ;  /* 0x000000081c047224 */ /* 0x000fe200078e0204 */
[----:B------:R0:W-:Y:S01]  /*2720*/  STL [R1+0xabc], R2 ;  /* 0x000abc0201007387 */ /* 0x0001e20000100800 */
[----:B--2---:R-:W-:Y:S01]  /*2730*/  IABS R5, R7 ;  /* 0x0000000700057213 */ /* 0x004fe20000000000 */
[----:B------:R-:W-:-:S04]  /*2740*/  IMAD.HI.U32 R7, R0, R3, RZ ;  /* 0x0000000300077227 */ /* 0x000fc800078e00ff */
[----:B------:R-:W-:Y:S02]  /*2750*/  IMAD.MOV R7, RZ, RZ, -R7 ;  /* 0x000000ffff077224 */ /* 0x000fe400078e0a07 */
[----:B------:R-:W-:-:S04]  /*2760*/  IMAD.HI.U32 R10, R0, R5, RZ ;  /* 0x00000005000a7227 */ /* 0x000fc800078e00ff */
[----:B------:R-:W-:Y:S01]  /*2770*/  IMAD R3, R28, R7, R3 ;  /* 0x000000071c037224 */ /* 0x000fe200078e0203 */
[----:B---3--:R-:W-:Y:S02]  /*2780*/  IABS R6, R9 ;  /* 0x0000000900067213 */ /* 0x008fe40000000000 */
[----:B------:R-:W-:Y:S01]  /*2790*/  IABS R9, R13 ;  /* 0x0000000d00097213 */ /* 0x000fe20000000000 */
[----:B------:R-:W-:Y:S01]  /*27a0*/  IMAD.MOV R8, RZ, RZ, -R10 ;  /* 0x000000ffff087224 */ /* 0x000fe200078e0a0a */
[----:B------:R-:W-:-:S03]  /*27b0*/  IABS R10, R11 ;  /* 0x0000000b000a7213 */ /* 0x000fc60000000000 */
[----:B------:R-:W-:Y:S02]  /*27c0*/  IMAD.MOV.U32 R7, RZ, RZ, R9 ;  /* 0x000000ffff077224 */ /* 0x000fe400078e0009 */
[----:B------:R-:W-:-:S04]  /*27d0*/  IMAD.HI.U32 R9, R0, R6, RZ ;  /* 0x0000000600097227 */ /* 0x000fc800078e00ff */
[----:B------:R-:W-:-:S04]  /*27e0*/  IMAD.HI.U32 R11, R0, R7, RZ ;  /* 0x00000007000b7227 */ /* 0x000fc800078e00ff */
[----:B------:R-:W-:Y:S02]  /*27f0*/  IMAD.MOV R13, RZ, RZ, -R9 ;  /* 0x000000ffff0d7224 */ /* 0x000fe400078e0a09 */
[C---:B------:R-:W-:Y:S02]  /*2800*/  IMAD R5, R28.reuse, R8, R5 ;  /* 0x000000081c057224 */ /* 0x040fe400078e0205 */
[----:B------:R-:W-:Y:S02]  /*2810*/  IMAD.MOV.U32 R8, RZ, RZ, R10 ;  /* 0x000000ffff087224 */ /* 0x000fe400078e000a */
[----:B------:R-:W-:Y:S01]  /*2820*/  IMAD.MOV.U32 R9, RZ, RZ, R12 ;  /* 0x000000ffff097224 */ /* 0x000fe200078e000c */
[----:B------:R-:W-:Y:S01]  /*2830*/  IABS R12, R16 ;  /* 0x00000010000c7213 */ /* 0x000fe20000000000 */
[----:B------:R-:W-:Y:S02]  /*2840*/  IMAD.MOV R10, RZ, RZ, -R11 ;  /* 0x000000ffff0a7224 */ /* 0x000fe400078e0a0b */
[----:B------:R-:W-:-:S02]  /*2850*/  IMAD R6, R28, R13, R6 ;  /* 0x0000000d1c067224 */ /* 0x000fc400078e0206 */
[----:B------:R-:W-:-:S04]  /*2860*/  IMAD.HI.U32 R16, R0, R8, RZ ;  /* 0x0000000800107227 */ /* 0x000fc800078e00ff */
[----:B------:R-:W-:Y:S02]  /*2870*/  IMAD R7, R28, R10, R7 ;  /* 0x0000000a1c077224 */ /* 0x000fe400078e0207 */
[----:B------:R-:W-:-:S04]  /*2880*/  IMAD.HI.U32 R13, R0, R9, RZ ;  /* 0x00000009000d7227 */ /* 0x000fc800078e00ff */
[----:B------:R-:W-:Y:S02]  /*2890*/  IMAD.MOV.U32 R10, RZ, RZ, R12 ;  /* 0x000000ffff0a7224 */ /* 0x000fe400078e000c */
[----:B------:R-:W-:Y:S01]  /*28a0*/  IMAD.MOV R12, RZ, RZ, -R16 ;  /* 0x000000ffff0c7224 */ /* 0x000fe200078e0a10 */
[----:B------:R-:W-:Y:S01]  /*28b0*/  IABS R16, R17 ;  /* 0x0000001100107213 */ /* 0x000fe20000000000 */
[----:B------:R-:W-:Y:S01]  /*28c0*/  IMAD.MOV R13, RZ, RZ, -R13 ;  /* 0x000000ffff0d7224 */ /* 0x000fe200078e0a0d */
[----:B------:R-:W-:Y:S01]  /*28d0*/  IABS R11, R20 ;  /* 0x00000014000b7213 */ /* 0x000fe20000000000 */
[----:B------:R-:W-:-:S04]  /*28e0*/  IMAD.HI.U32 R17, R0, R10, RZ ;  /* 0x0000000a00117227 */ /* 0x000fc800078e00ff */
[C---:B------:R-:W-:Y:S02]  /*28f0*/  IMAD R8, R28.reuse, R12, R8 ;  /* 0x0000000c1c087224 */ /* 0x040fe400078e0208 */
[----:B------:R-:W-:Y:S02]  /*2900*/  IMAD R9, R28, R13, R9 ;  /* 0x0000000d1c097224 */ /* 0x000fe400078e0209 */
[----:B------:R-:W-:Y:S02]  /*2910*/  IMAD.MOV.U32 R12, RZ, RZ, R16 ;  /* 0x000000ffff0c7224 */ /* 0x000fe400078e0010 */
[----:B------:R-:W-:Y:S01]  /*2920*/  IMAD.MOV R13, RZ, RZ, -R17 ;  /* 0x000000ffff0d7224 */ /* 0x000fe200078e0a11 */
[----:B------:R-:W-:Y:S01]  /*2930*/  IABS R17, R18 ;  /* 0x0000001200117213 */ /* 0x000fe20000000000 */
[----:B------:R-:W-:-:S04]  /*2940*/  IMAD.HI.U32 R16, R0, R11, RZ ;  /* 0x0000000b00107227 */ /* 0x000fc800078e00ff */
[----:B------:R-:W-:-:S04]  /*2950*/  IMAD.HI.U32 R18, R0, R12, RZ ;  /* 0x0000000c00127227 */ /* 0x000fc800078e00ff */
[C---:B------:R-:W-:Y:S02]  /*2960*/  IMAD R10, R28.reuse, R13, R10 ;  /* 0x0000000d1c0a7224 */ /* 0x040fe400078e020a */
[----:B------:R-:W-:Y:S02]  /*2970*/  IMAD.MOV R20, RZ, RZ, -R16 ;  /* 0x000000ffff147224 */ /* 0x000fe400078e0a10 */
[----:B------:R-:W-:Y:S02]  /*2980*/  IMAD.MOV.U32 R13, RZ, RZ, R17 ;  /* 0x000000ffff0d7224 */ /* 0x000fe400078e0011 */
[----:B------:R-:W-:Y:S01]  /*2990*/  IMAD.MOV.U32 R16, RZ, RZ, R19 ;  /* 0x000000ffff107224 */ /* 0x000fe200078e0013 */
[----:B------:R-:W-:Y:S01]  /*29a0*/  IABS R19, R21 ;  /* 0x0000001500137213 */ /* 0x000fe20000000000 */
[----:B------:R-:W-:Y:S02]  /*29b0*/  IMAD.MOV R17, RZ, RZ, -R18 ;  /* 0x000000ffff117224 */ /* 0x000fe400078e0a12 */
[----:B------:R-:W-:-:S02]  /*29c0*/  IMAD R11, R28, R20, R11 ;  /* 0x000000141c0b7224 */ /* 0x000fc400078e020b */
[C---:B------:R-:W-:Y:S01]  /*29d0*/  IMAD.HI.U32 R21, R0.reuse, R13, RZ ;  /* 0x0000000d00157227 */ /* 0x040fe200078e00ff */
[----:B------:R1:W-:Y:S03]  /*29e0*/  STL [R1+0xab8], R3 ;  /* 0x000ab80301007387 */ /* 0x0003e60000100800 */
[----:B------:R-:W-:Y:S01]  /*29f0*/  IMAD.HI.U32 R20, R0, R16, RZ ;  /* 0x0000001000147227 */ /* 0x000fe200078e00ff */
[----:B------:R-:W-:Y:S03]  /*2a00*/  STL [R1+0xab4], R4 ;  /* 0x000ab40401007387 */ /* 0x000fe60000100800 */
[----:B------:R-:W-:Y:S02]  /*2a10*/  IMAD R12, R28, R17, R12 ;  /* 0x000000111c0c7224 */ /* 0x000fe400078e020c */
[----:B------:R-:W-:Y:S01]  /*2a20*/  IMAD.MOV.U32 R17, RZ, RZ, R19 ;  /* 0x000000ffff117224 */ /* 0x000fe200078e0013 */
[----:B------:R-:W-:Y:S01]  /*2a30*/  STL [R1+0xab0], R5 ;  /* 0x000ab00501007387 */ /* 0x000fe20000100800 */
[----:B------:R-:W-:-:S02]  /*2a40*/  IMAD.MOV R19, RZ, RZ, -R21 ;  /* 0x000000ffff137224 */ /* 0x000fc400078e0a15 */
[----:B------:R-:W-:Y:S01]  /*2a50*/  IMAD.MOV R20, RZ, RZ, -R20 ;  /* 0x000000ffff147224 */ /* 0x000fe200078e0a14 */
[----:B------:R-:W-:Y:S01]  /*2a60*/  STL [R1+0xac0], R6 ;  /* 0x000ac00601007387 */ /* 0x000fe20000100800 */
[----:B------:R-:W-:-:S03]  /*2a70*/  IMAD R13, R28, R19, R13 ;  /* 0x000000131c0d7224 */ /* 0x000fc600078e020d */
[----:B------:R-:W-:Y:S01]  /*2a80*/  STL [R1+0xac4], R7 ;  /* 0x000ac40701007387 */ /* 0x000fe20000100800 */
[----:B------:R-:W-:-:S03]  /*2a90*/  IMAD R16, R28, R20, R16 ;  /* 0x000000141c107224 */ /* 0x000fc600078e0210 */
[----:B------:R-:W-:Y:S04]  /*2aa0*/  STL [R1+0xac8], R8 ;  /* 0x000ac80801007387 */ /* 0x000fe80000100800 */
[----:B------:R-:W-:Y:S04]  /*2ab0*/  STL [R1+0xacc], R9 ;  /* 0x000acc0901007387 */ /* 0x000fe80000100800 */
[----:B------:R-:W-:Y:S04]  /*2ac0*/  STL [R1+0xad0], R10 ;  /* 0x000ad00a01007387 */ /* 0x000fe80000100800 */
[----:B------:R-:W-:Y:S04]  /*2ad0*/  STL [R1+0xad4], R11 ;  /* 0x000ad40b01007387 */ /* 0x000fe80000100800 */
[----:B------:R-:W-:Y:S04]  /*2ae0*/  STL [R1+0xaac], R12 ;  /* 0x000aac0c01007387 */ /* 0x000fe80000100800 */
[----:B------:R-:W-:Y:S04]  /*2af0*/  STL [R1+0xad8], R13 ;  /* 0x000ad80d01007387 */ /* 0x000fe80000100800 */
[----:B------:R-:W-:Y:S04]  /*2b00*/  STL [R1+0xadc], R16 ;  /* 0x000adc1001007387 */ /* 0x000fe80000100800 */
[----:B0-----:R-:W2:Y:S01]  /*2b10*/  LDL R2, [R1+0x868] ;  /* 0x0008680001027983 */ /* 0x001ea20000100800 */
[----:B------:R-:W-:Y:S01]  /*2b20*/  IABS R21, R22 ;  /* 0x0000001600157213 */ /* 0x000fe20000000000 */
[----:B------:R-:W-:Y:S01]  /*2b30*/  IMAD.HI.U32 R22, R0, R17, RZ ;  /* 0x0000001100167227 */ /* 0x000fe200078e00ff */
[----:B------:R-:W-:-:S03]  /*2b40*/  IABS R18, R25 ;  /* 0x0000001900127213 */ /* 0x000fc60000000000 */
[----:B------:R-:W-:Y:S02]  /*2b50*/  IMAD.MOV.U32 R19, RZ, RZ, R21 ;  /* 0x000000ffff137224 */ /* 0x000fe400078e0015 */
[----:B------:R-:W-:Y:S01]  /*2b60*/  IMAD.MOV R20, RZ, RZ, -R22 ;  /* 0x000000ffff147224 */ /* 0x000fe200078e0a16 */
[----:B------:R-:W-:Y:S01]  /*2b70*/  IABS R22, R23 ;  /* 0x0000001700167213 */ /* 0x000fe20000000000 */
[----:B------:R-:W-:-:S04]  /*2b80*/  IMAD.HI.U32 R21, R0, R18, RZ ;  /* 0x0000001200157227 */ /* 0x000fc800078e00ff */
[----:B------:R-:W-:-:S04]  /*2b90*/  IMAD.HI.U32 R23, R0, R19, RZ ;  /* 0x0000001300177227 */ /* 0x000fc800078e00ff */
[----:B------:R-:W-:Y:S02]  /*2ba0*/  IMAD R17, R28, R20, R17 ;  /* 0x000000141c117224 */ /* 0x000fe400078e0211 */
[----:B------:R-:W-:Y:S02]  /*2bb0*/  IMAD.MOV R25, RZ, RZ, -R21 ;  /* 0x000000ffff197224 */ /* 0x000fe400078e0a15 */
[----:B------:R-:W-:Y:S02]  /*2bc0*/  IMAD.MOV.U32 R20, RZ, RZ, R22 ;  /* 0x000000ffff147224 */ /* 0x000fe400078e0016 */
[----:B------:R-:W-:Y:S01]  /*2bd0*/  IMAD.MOV.U32 R21, RZ, RZ, R24 ;  /* 0x000000ffff157224 */ /* 0x000fe200078e0018 */
[----:B------:R-:W-:Y:S01]  /*2be0*/  IABS R24, R26 ;  /* 0x0000001a00187213 */ /* 0x000fe20000000000 */
[----:B------:R-:W-:Y:S02]  /*2bf0*/  IMAD.MOV R22, RZ, RZ, -R23 ;  /* 0x000000ffff167224 */ /* 0x000fe400078e0a17 */
[----:B------:R-:W-:-:S04]  /*2c00*/  IMAD.HI.U32 R26, R0, R20, RZ ;  /* 0x00000014001a7227 */ /* 0x000fc800078e00ff */
[C---:B------:R-:W-:Y:S02]  /*2c10*/  IMAD R18, R28.reuse, R25, R18 ;  /* 0x000000191c127224 */ /* 0x040fe400078e0212 */
[----:B------:R-:W-:Y:S02]  /*2c20*/  IMAD R19, R28, R22, R19 ;  /* 0x000000161c137224 */ /* 0x000fe400078e0213 */
[----:B------:R-:W-:-:S04]  /*2c30*/  IMAD.HI.U32 R25, R0, R21, RZ ;  /* 0x0000001500197227 */ /* 0x000fc800078e00ff */
[----:B------:R-:W-:Y:S02]  /*2c40*/  IMAD.MOV.U32 R22, RZ, RZ, R24 ;  /* 0x000000ffff167224 */ /* 0x000fe400078e0018 */
[----:B------:R-:W-:Y:S01]  /*2c50*/  IMAD.MOV R24, RZ, RZ, -R26 ;  /* 0x000000ffff187224 */ /* 0x000fe200078e0a1a */
[----:B------:R-:W-:Y:S01]  /*2c60*/  IABS R26, R27 ;  /* 0x0000001b001a7213 */ /* 0x000fe20000000000 */
[----:B------:R-:W-:Y:S02]  /*2c70*/  IMAD.MOV R25, RZ, RZ, -R25 ;  /* 0x000000ffff197224 */ /* 0x000fe400078e0a19 */
[----:B------:R-:W-:Y:S01]  /*2c80*/  IMAD.HI.U32 R27, R0, R22, RZ ;  /* 0x00000016001b7227 */ /* 0x000fe200078e00ff */
[----:B------:R-:W-:Y:S03]  /*2c90*/  STL [R1+0xae0], R17 ;  /* 0x000ae01101007387 */ /* 0x000fe60000100800 */
[C---:B------:R-:W-:Y:S01]  /*2ca0*/  IMAD R20, R28.reuse, R24, R20 ;  /* 0x000000181c147224 */ /* 0x040fe200078e0214 */
[----:B------:R-:W-:Y:S01]  /*2cb0*/  STL [R1+0xae4], R18 ;  /* 0x000ae41201007387 */ /* 0x000fe20000100800 */
[----:B------:R-:W-:-:S02]  /*2cc0*/  IMAD R21, R28, R25, R21 ;  /* 0x000000191c157224 */ /* 0x000fc400078e0215 */
[----:B------:R-:W-:Y:S01]  /*2cd0*/  IMAD.MOV R25, RZ, RZ, -R27 ;  /* 0x000000ffff197224 */ /* 0x000fe200078e0a1b */
[----:B-1----:R-:W3:Y:S04]  /*2ce0*/  LDL R3, [R1+0x860] ;  /* 0x0008600001037983 */ /* 0x002ee80000100800 */
[----:B------:R-:W-:Y:S01]  /*2cf0*/  STL [R1+0xae8], R19 ;  /* 0x000ae81301007387 */ /* 0x000fe20000100800 */
[----:B------:R-:W-:-:S03]  /*2d00*/  IMAD R22, R28, R25, R22 ;  /* 0x000000191c167224 */ /* 0x000fc600078e0216 */
[----:B------:R0:W-:Y:S04]  /*2d10*/  STL [R1+0xaec], R20 ;  /* 0x000aec1401007387 */ /* 0x0001e80000100800 */
[----:B0-----:R-:W4:Y:S04]  /*2d20*/  LDL.LU R20, [R1+0xa0] ;  /* 0x0000a00001147983 */ /* 0x001f280000300800 */
[----:B------:R-:W-:Y:S01]  /*2d30*/  STL [R1+0xaf0], R21 ;  /* 0x000af01501007387 */ /* 0x000fe20000100800 */
[----:B--2---:R-:W-:-:S03]  /*2d40*/  IABS R27, R2 ;  /* 0x00000002001b7213 */ /* 0x004fc60000000000 */
[----:B------:R-:W2:Y:S04]  /*2d50*/  LDL.LU R2, [R1+0xb0] ;  /* 0x0000b00001027983 */ /* 0x000ea80000300800 */
[----:B------:R-:W5:Y:S04]  /*2d60*/  LDL.LU R19, [R1+0x9c] ;  /* 0x00009c0001137983 */ /* 0x000f680000300800 */
[----:B------:R-:W2:Y:S04]  /*2d70*/  LDL.LU R18, [R1+0x98] ;  /* 0x0000980001127983 */ /* 0x000ea80000300800 */
[----:B------:R-:W2:Y:S04]  /*2d80*/  LDL.LU R8, [R1+0x94] ;  /* 0x0000940001087983 */ /* 0x000ea80000300800 */
[----:B------:R0:W-:Y:S04]  /*2d90*/  STL [R1+0xaf4], R22 ;  /* 0x000af41601007387 */ /* 0x0001e80000100800 */
[----:B0-----:R-:W2:Y:S04]  /*2da0*/  LDL.LU R22, [R1+0x90] ;  /* 0x0000900001167983 */ /* 0x001ea80000300800 */
[----:B------:R0:W-:Y:S04]  /*2db0*/  STL [R1+0xa7c], R15 ;  /* 0x000a7c0f01007387 */ /* 0x0001e80000100800 */
[----:B------:R1:W-:Y:S04]  /*2dc0*/  STL [R1+0xa80], R14 ;  /* 0x000a800e01007387 */ /* 0x0003e80000100800 */
[----:B------:R-:W2:Y:S04]  /*2dd0*/  LDL.LU R17, [R1+0x8c] ;  /* 0x00008c0001117983 */ /* 0x000ea80000300800 */
[----:B------:R-:W2:Y:S04]  /*2de0*/  LDL.LU R16, [R1+0x88] ;  /* 0x0000880001107983 */ /* 0x000ea80000300800 */
[----:B------:R-:W2:Y:S04]  /*2df0*/  LDL.LU R13, [R1+0x84] ;  /* 0x00008400010d7983 */ /* 0x000ea80000300800 */
[----:B------:R-:W2:Y:S04]  /*2e00*/  LDL.LU R12, [R1+0x80] ;  /* 0x00008000010c7983 */ /* 0x000ea80000300800 */
[----:B------:R-:W2:Y:S04]  /*2e10*/  LDL.LU R11, [R1+0x7c] ;  /* 0x00007c00010b7983 */ /* 0x000ea80000300800 */
[----:B------:R-:W2:Y:S01]  /*2e20*/  LDL.LU R10, [R1+0x78] ;  /* 0x00007800010a7983 */ /* 0x000ea20000300800 */
[----:B------:R-:W-:Y:S01]  /*2e30*/  IABS R23, R14 ;  /* 0x0000000e00177213 */ /* 0x000fe20000000000 */
[----:B------:R-:W-:-:S02]  /*2e40*/  IMAD.MOV.U32 R24, RZ, RZ, R26 ;  /* 0x000000ffff187224 */ /* 0x000fc400078e001a */
[----:B------:R-:W2:Y:S02]  /*2e50*/  LDL.LU R9, [R1+0x74] ;  /* 0x0000740001097983 */ /* 0x000ea40000300800 */
[----:B------:R-:W-:Y:S01]  /*2e60*/  IMAD.HI.U32 R26, R0, R23, RZ ;  /* 0x00000017001a7227 */ /* 0x000fe200078e00ff */
[----:B------:R-:W-:Y:S01]  /*2e70*/  IABS R5, R15 ;  /* 0x0000000f00057213 */ /* 0x000fe20000000000 */
[----:B------:R-:W2:Y:S02]  /*2e80*/  LDL.LU R7, [R1+0x70] ;  /* 0x0000700001077983 */ /* 0x000ea40000300800 */
[----:B------:R-:W-:-:S04]  /*2e90*/  IMAD.MOV R4, RZ, RZ, -R26 ;  /* 0x000000ffff047224 */ /* 0x000fc800078e0a1a */
[C---:B------:R-:W-:Y:S01]  /*2ea0*/  IMAD R23, R28.reuse, R4, R23 ;  /* 0x000000041c177224 */ /* 0x040fe200078e0217 */
[----:B----4-:R-:W-:-:S04]  /*2eb0*/  ISETP.GT.U32.AND P2, PT, R28, R20, PT ;  /* 0x000000141c00720c */ /* 0x010fc80003f44070 */
[----:B------:R-:W-:Y:S01]  /*2ec0*/  ISETP.GT.U32.AND P1, PT, R28, R23, PT ;  /* 0x000000171c00720c */ /* 0x000fe20003f24070 */
[----:B------:R-:W-:Y:S01]  /*2ed0*/  IMAD.HI.U32 R6, R0, R24, RZ ;  /* 0x0000001800067227 */ /* 0x000fe200078e00ff */
[----:B---3--:R-:W-:-:S07]  /*2ee0*/  IABS R4, R3 ;  /* 0x0000000300047213 */ /* 0x008fce0000000000 */
[----:B------:R-:W-:-:S04]  /*2ef0*/  @!P2 IMAD.IADD R20, R20, 0x1, -R28 ;  /* 0x000000011414a824 */ /* 0x000fc800078e0a1c */
[----:B------:R-:W-:Y:S02]  /*2f00*/  @!P1 IMAD.IADD R23, R23, 0x1, -R28 ;  /* 0x0000000117179824 */ /* 0x000fe400078e0a1c */
[----:B------:R-:W-:Y:S02]  /*2f10*/  IMAD.MOV.U32 R25, RZ, RZ, R27 ;  /* 0x000000ffff197224 */ /* 0x000fe400078e001b */
[----:B------:R-:W-:Y:S02]  /*2f20*/  IMAD.MOV R27, RZ, RZ, -R6 ;  /* 0x000000ffff1b7224 */ /* 0x000fe400078e0a06 */
[----:B------:R-:W-:Y:S01]  /*2f30*/  IMAD.MOV.U32 R26, RZ, RZ, R5 ;  /* 0x000000ffff1a7224 */ /* 0x000fe200078e0005 */
[----:B------:R-:W3:Y:S01]  /*2f40*/  LDL.LU R6, [R1+0x6c] ;  /* 0x00006c0001067983 */ /* 0x000ee20000300800 */
[----:B------:R-:W-:-:S03]  /*2f50*/  IMAD.HI.U32 R3, R0, R25, RZ ;  /* 0x0000001900037227 */ /* 0x000fc600078e00ff */
[----:B------:R-:W4:Y:S01]  /*2f60*/  LDL.LU R5, [R1+0x68] ;  /* 0x0000680001057983 */ /* 0x000f220000300800 */
[----:B------:R-:W-:Y:S02]  /*2f70*/  IMAD R24, R28, R27, R24 ;  /* 0x0000001b1c187224 */ /* 0x000fe400078e0218 */
[----:B------:R-:W-:-:S04]  /*2f80*/  IMAD.HI.U32 R0, R0, R26, RZ ;  /* 0x0000001a00007227 */ /* 0x000fc800078e00ff */
[----:B------:R-:W-:Y:S02]  /*2f90*/  IMAD.MOV.U32 R27, RZ, RZ, R4 ;  /* 0x000000ffff1b7224 */ /* 0x000fe400078e0004 */
[----:B------:R-:W-:Y:S02]  /*2fa0*/  IMAD.MOV R3, RZ, RZ, -R3 ;  /* 0x000000ffff037224 */ /* 0x000fe400078e0a03 */
[----:B------:R-:W-:Y:S02]  /*2fb0*/  IMAD.MOV R0, RZ, RZ, -R0 ;  /* 0x000000ffff007224 */ /* 0x000fe400078e0a00 */
[C---:B------:R-:W-:Y:S02]  /*2fc0*/  IMAD R25, R28.reuse, R3, R25 ;  /* 0x000000031c197224 */ /* 0x040fe400078e0219 */
[C---:B------:R-:W-:Y:S01]  /*2fd0*/  IMAD R26, R28.reuse, R0, R26 ;  /* 0x000000001c1a7224 */ /* 0x040fe200078e021a */
[----:B------:R-:W3:Y:S01]  /*2fe0*/  LDL.LU R3, [R1+0x64] ;  /* 0x0000640001037983 */ /* 0x000ee20000300800 */
[----:B-----5:R-:W-:-:S02]  /*2ff0*/  ISETP.GT.U32.AND P3, PT, R28, R19, PT ;  /* 0x000000131c00720c */ /* 0x020fc40003f64070 */
[C---:B--2---:R-:W-:Y:S02]  /*3000*/  ISETP.GT.U32.AND P5, PT, R28.reuse, R18, PT ;  /* 0x000000121c00720c */ /* 0x044fe40003fa4070 */
[----:B------:R-:W-:-:S09]  /*3010*/  ISETP.GT.U32.AND P4, PT, R28, R8, PT ;  /* 0x000000081c00720c */ /* 0x000fd20003f84070 */
[--C-:B------:R-:W-:Y:S02]  /*3020*/  @!P3 IMAD.IADD R19, R19, 0x1, -R28.reuse ;  /* 0x000000011313b824 */ /* 0x100fe400078e0a1c */
[--C-:B------:R-:W-:Y:S01]  /*3030*/  @!P5 IMAD.IADD R18, R18, 0x1, -R28.reuse ;  /* 0x000000011212d824 */ /* 0x100fe200078e0a1c */
[----:B------:R-:W-:Y:S01]  /*3040*/  ISETP.GT.U32.AND P0, PT, R28, R22, PT ;  /* 0x000000161c00720c */ /* 0x000fe20003f04070 */
[----:B------:R-:W-:Y:S01]  /*3050*/  @!P4 IMAD.IADD R8, R8, 0x1, -R28 ;  /* 0x000000010808c824 */ /* 0x000fe200078e0a1c */
[C---:B------:R-:W-:Y:S02]  /*3060*/  ISETP.GT.U32.AND P6, PT, R28.reuse, R17, PT ;  /* 0x000000111c00720c */ /* 0x040fe40003fc4070 */
[C---:B------:R-:W-:Y:S02]  /*3070*/  ISETP.GT.U32.AND P1, PT, R28.reuse, R16, PT ;  /* 0x000000101c00720c */ /* 0x040fe40003f24070 */
[C---:B------:R-:W-:Y:S02]  /*3080*/  ISETP.GT.U32.AND P2, PT, R28.reuse, R13, PT ;  /* 0x0000000d1c00720c */ /* 0x040fe40003f44070 */
[----:B------:R-:W-:-:S07]  /*3090*/  ISETP.GT.U32.AND P3, PT, R28, R12, PT ;  /* 0x0000000c1c00720c */ /* 0x000fce0003f64070 */
[--C-:B------:R-:W-:Y:S01]  /*30a0*/  @!P6 IMAD.IADD R17, R17, 0x1, -R28.reuse ;  /* 0x000000011111e824 */ /* 0x100fe200078e0a1c */
[C---:B------:R-:W-:Y:S02]  /*30b0*/  ISETP.GT.U32.AND P5, PT, R28.reuse, R11, PT ;  /* 0x0000000b1c00720c */ /* 0x040fe40003fa4070 */
[C---:B------:R-:W-:Y:S02]  /*30c0*/  ISETP.GT.U32.AND P6, PT, R28.reuse, R23, PT ;  /* 0x000000171c00720c */ /* 0x040fe40003fc4070 */
[----:B------:R-:W-:Y:S01]  /*30d0*/  ISETP.GT.U32.AND P4, PT, R28, R10, PT ;  /* 0x0000000a1c00720c */ /* 0x000fe20003f84070 */
[--C-:B------:R-:W-:Y:S01]  /*30e0*/  @!P1 IMAD.IADD R16, R16, 0x1, -R28.reuse ;  /* 0x0000000110109824 */ /* 0x100fe200078e0a1c */
[C---:B------:R-:W-:Y:S01]  /*30f0*/  ISETP.GT.U32.AND P1, PT, R28.reuse, R20, PT ;  /* 0x000000141c00720c */ /* 0x040fe20003f24070 */
[--C-:B------:R-:W-:Y:S01]  /*3100*/  @!P2 IMAD.IADD R13, R13, 0x1, -R28.reuse ;  /* 0x000000010d0da824 */ /* 0x100fe200078e0a1c */
[----:B------:R-:W-:Y:S01]  /*3110*/  ISETP.GT.U32.AND P2, PT, R28, R19, PT ;  /* 0x000000131c00720c */ /* 0x000fe20003f44070 */
[----:B------:R-:W-:-:S02]  /*3120*/  @!P0 IMAD.IADD R22, R22, 0x1, -R28 ;  /* 0x0000000116168824 */ /* 0x000fc400078e0a1c */
[----:B------:R-:W-:-:S04]  /*3130*/  IMAD.HI.U32 R2, R2, R27, RZ ;  /* 0x0000001b02027227 */ /* 0x000fc800078e00ff */
[--C-:B------:R-:W-:Y:S01]  /*3140*/  @!P3 IMAD.IADD R12, R12, 0x1, -R28.reuse ;  /* 0x000000010c0cb824 */ /* 0x100fe200078e0a1c */
[C---:B------:R-:W-:Y:S01]  /*3150*/  ISETP.GT.U32.AND P3, PT, R28.reuse, R18, PT ;  /* 0x000000121c00720c */ /* 0x040fe20003f64070 */
[--C-:B------:R-:W-:Y:S01]  /*3160*/  @!P5 IMAD.IADD R11, R11, 0x1, -R28.reuse ;  /* 0x000000010b0bd824 */ /* 0x100fe200078e0a1c */
[----:B------:R-:W-:Y:S01]  /*3170*/  ISETP.GT.U32.AND P5, PT, R28, R8, PT ;  /* 0x000000081c00720c */ /* 0x000fe20003fa4070 */
[----:B------:R-:W-:Y:S01]  /*3180*/  @!P4 IMAD.IADD R10, R10, 0x1, -R28 ;  /* 0x000000010a0ac824 */ /* 0x000fe200078e0a1c */
[----:B------:R-:W-:Y:S01]  /*3190*/  ISETP.GT.U32.AND P4, PT, R28, R22, PT ;  /* 0x000000161c00720c */ /* 0x000fe20003f84070 */
[----:B------:R-:W-:Y:S02]  /*31a0*/  IMAD.MOV R0, RZ, RZ, -R2 ;  /* 0x000000ffff007224 */ /* 0x000fe400078e0a02 */
[--C-:B------:R-:W-:Y:S01]  /*31b0*/  @!P6 IMAD.IADD R23, R23, 0x1, -R28.reuse ;  /* 0x000000011717e824 */ /* 0x100fe200078e0a1c */
[----:B------:R-:W2:Y:S01]  /*31c0*/  LDL.LU R2, [R1+0x60] ;  /* 0x0000600001027983 */ /* 0x000ea20000300800 */
[----:B------:R-:W-:-:S03]  /*31d0*/  @!P1 IMAD.IADD R20, R20, 0x1, -R28 ;  /* 0x0000000114149824 */ /* 0x000fc600078e0a1c */
[----:B------:R-:W5:Y:S04]  /*31e0*/  LDL.LU R4, [R1+0x5c] ;  /* 0x00005c0001047983 */ /* 0x000f680000300800 */
[----:B0-----:R-:W5:Y:S01]  /*31f0*/  LDL.LU R15, [R1+0x50] ;  /* 0x00005000010f7983 */ /* 0x001f620000300800 */
[----:B------:R-:W-:-:S03]  /*3200*/  @!P2 IMAD.IADD R19, R19, 0x1, -R28 ;  /* 0x000000011313a824 */ /* 0x000fc600078e0a1c */
[----:B-1----:R-:W5:Y:S04]  /*3210*/  LDL.LU R14, [R1+0x40] ;  /* 0x00004000010e7983 */ /* 0x002f680000300800 */
[----:B------:R0:W-:Y:S01]  /*3220*/  STL [R1+0xa84], R23 ;  /* 0x000a841701007387 */ /* 0x0001e20000100800 */
[--C-:B------:R-:W-:Y:S02]  /*3230*/  @!P3 IMAD.IADD R18, R18, 0x1, -R28.reuse ;  /* 0x000000011212b824 */ /* 0x100fe400078e0a1c */
[--C-:B------:R-:W-:Y:S01]  /*3240*/  @!P5 IMAD.IADD R8, R8, 0x1, -R28.reuse ;  /* 0x000000010808d824 */ /* 0x100fe200078e0a1c */
[----:B0-----:R-:W5:Y:S04]  /*3250*/  LDL.LU R23, [R1] ;  /* 0x0000000001177983 */ /* 0x001f680000300800 */
[----:B------:R-:W5:Y:S04]  /*3260*/  LDL.LU R21, [R1+0x58] ;  /* 0x0000580001157983 */ /* 0x000f680000300800 */
[----:B------:R0:W-:Y:S01]  /*3270*/  STL [R1+0xa0], R20 ;  /* 0x0000a01401007387 */ /* 0x0001e20000100800 */
[----:B------:R-:W-:-:S03]  /*3280*/  @!P4 IMAD.IADD R22, R22, 0x1, -R28 ;  /* 0x000000011616c824 */ /* 0x000fc600078e0a1c */
[----:B0-----:R-:W5:Y:S04]  /*3290*/  LDL.LU R20, [R1+0x54] ;  /* 0x0000540001147983 */ /* 0x001f680000300800 */
[----:B------:R0:W-:Y:S01]  /*32a0*/  STL [R1+0x9c], R19 ;  /* 0x00009c1301007387 */ /* 0x0001e20000100800 */
[----:B------:R-:W-:-:S03]  /*32b0*/  IMAD R27, R29, R0, R27 ;  /* 0x000000001d1b7224 */ /* 0x000fc600078e021b */
[----:B0-----:R-:W5:Y:S04]  /*32c0*/  LDL.LU R19, [R1+0x4c] ;  /* 0x00004c0001137983 */ /* 0x001f680000300800 */
[----:B------:R0:W-:Y:S04]  /*32d0*/  STL [R1+0x98], R18 ;  /* 0x0000981201007387 */ /* 0x0001e80000100800 */
[----:B0-----:R-:W5:Y:S04]  /*32e0*/  LDL.LU R18, [R1+0x48] ;  /* 0x0000480001127983 */ /* 0x001f680000300800 */
[----:B------:R-:W-:Y:S04]  /*32f0*/  STL [R1+0x94], R8 ;  /* 0x0000940801007387 */ /* 0x000fe80000100800 */
[----:B------:R0:W-:Y:S04]  /*3300*/  STL [R1+0x90], R22 ;  /* 0x0000901601007387 */ /* 0x0001e80000100800 */
[----:B0-----:R-:W5:Y:S04]  /*3310*/  LDL.LU R22, [R1+0xaf4] ;  /* 0x000af40001167983 */ /* 0x001f680000300800 */
[----:B------:R-:W5:Y:S01]  /*3320*/  LDL.LU R0, [R1+0x44] ;  /* 0x0000440001007983 */ /* 0x000f620000300800 */
[----:B------:R-:W-:-:S02]  /*3330*/  ISETP.GT.U32.AND P0, PT, R28, R9, PT ;  /* 0x000000091c00720c */ /* 0x000fc40003f04070 */
        /* <DEDUP_REMOVED lines=8> */
[----:B---3--:R-:W-:Y:S01]  /*33c0*/  ISETP.GT.U32.AND P1, PT, R28, R6, PT ;  /* 0x000000061c00720c */ /* 0x008fe20003f24070 */
[----:B------:R-:W-:-:S06]  /*33d0*/  @!P2 IMAD.IADD R13, R13, 0x1, -R28 ;  /* 0x000000010d0da824 */ /* 0x000fcc00078e0a1c */
[--C-:B------:R-:W-:Y:S01]  /*33e0*/  @!P0 IMAD.IADD R17, R17, 0x1, -R28.reuse ;  /* 0x0000000111118824 */ /* 0x100fe200078e0a1c */
[----:B------:R-:W-:Y:S01]  /*33f0*/  ISETP.GT.U32.AND P0, PT, R28, R7, PT ;  /* 0x000000071c00720c */ /* 0x000fe20003f04070 */
[--C-:B------:R-:W-:Y:S01]  /*3400*/  @!P3 IMAD.IADD R12, R12, 0x1, -R28.reuse ;  /* 0x000000010c0cb824 */ /* 0x100fe200078e0a1c */
[C---:B----4-:R-:W-:Y:S02]  /*3410*/  ISETP.GT.U32.AND P2, PT, R28.reuse, R5, PT ;  /* 0x000000051c00720c */ /* 0x050fe40003f44070 */
[C---:B------:R-:W-:Y:S02]  /*3420*/  ISETP.GT.U32.AND P4, PT, R28.reuse, R10, PT ;  /* 0x0000000a1c00720c */ /* 0x040fe40003f84070 */
[----:B------:R-:W-:Y:S01]  /*3430*/  ISETP.GT.U32.AND P3, PT, R28, R3, PT ;  /* 0x000000031c00720c */ /* 0x000fe20003f64070 */
[--C-:B------:R-:W-:Y:S02]  /*3440*/  @!P5 IMAD.IADD R11, R11, 0x1, -R28.reuse ;  /* 0x000000010b0bd824 */ /* 0x100fe400078e0a1c */
[--C-:B------:R-:W-:Y:S01]  /*3450*/  @!P6 IMAD.IADD R9, R9, 0x1, -R28.reuse ;  /* 0x000000010909e824 */ /* 0x100fe200078e0a1c */
[----:B------:R-:W0:Y:S01]  /*3460*/  S2R R8, SR_TID.X ;  /* 0x0000000000087919 */ /* 0x000e220000002100 */
[----:B------:R-:W-:-:S02]  /*3470*/  @!P1 IMAD.IADD R6, R6, 0x1, -R28 ;  /* 0x0000000106069824 */ /* 0x000fc400078e0a1c */
[--C-:B------:R-:W-:Y:S02]  /*3480*/  @!P0 IMAD.IADD R7, R7, 0x1, -R28.reuse ;  /* 0x0000000107078824 */ /* 0x100fe400078e0a1c */
[--C-:B------:R-:W-:Y:S02]  /*3490*/  @!P2 IMAD.IADD R5, R5, 0x1, -R28.reuse ;  /* 0x000000010505a824 */ /* 0x100fe400078e0a1c */
[--C-:B------:R-:W-:Y:S02]  /*34a0*/  @!P4 IMAD.IADD R10, R10, 0x1, -R28.reuse ;  /* 0x000000010a0ac824 */ /* 0x100fe400078e0a1c */
[----:B------:R-:W-:Y:S01]  /*34b0*/  @!P3 IMAD.IADD R3, R3, 0x1, -R28 ;  /* 0x000000010303b824 */ /* 0x000fe200078e0a1c */
[----:B------:R1:W-:Y:S04]  /*34c0*/  STL [R1+0x8c], R17 ;  /* 0x00008c1101007387 */ /* 0x0003e80000100800 */
[----:B------:R3:W-:Y:S04]  /*34d0*/  STL [R1+0x88], R16 ;  /* 0x0000881001007387 */ /* 0x0007e80000100800 */
[----:B------:R4:W-:Y:S04]  /*34e0*/  STL [R1+0x84], R13 ;  /* 0x0000840d01007387 */ /* 0x0009e80000100800 */
[----:B------:R-:W-:Y:S04]  /*34f0*/  STL [R1+0x80], R12 ;  /* 0x0000800c01007387 */ /* 0x000fe80000100800 */
[----:B------:R0:W-:Y:S04]  /*3500*/  STL [R1+0x7c], R11 ;  /* 0x00007c0b01007387 */ /* 0x0001e80000100800 */
[----:B-1----:R-:W5:Y:S04]  /*3510*/  LDL.LU R17, [R1+0x3c] ;  /* 0x00003c0001117983 */ /* 0x002f680000300800 */
[----:B------:R1:W-:Y:S04]  /*3520*/  STL [R1+0x78], R10 ;  /* 0x0000780a01007387 */ /* 0x0003e80000100800 */
[----:B---3--:R-:W3:Y:S04]  /*3530*/  LDL.LU R16, [R1+0x38] ;  /* 0x0000380001107983 */ /* 0x008ee80000300800 */
[----:B----4-:R-:W4:Y:S04]  /*3540*/  LDL.LU R13, [R1+0x34] ;  /* 0x00003400010d7983 */ /* 0x010f280000300800 */
[----:B------:R2:W-:Y:S04]  /*3550*/  STL [R1+0x74], R9 ;  /* 0x0000740901007387 */ /* 0x0005e80000100800 */
[----:B0-----:R-:W3:Y:S01]  /*3560*/  LDL.LU R11, [R1+0x30] ;  /* 0x00003000010b7983 */ /* 0x001ee20000300800 */
[----:B------:R-:W-:-:S03]  /*3570*/  IMAD.SHL.U32 R12, R8, 0x20, RZ ;  /* 0x00000020080c7824 */ /* 0x000fc600078e00ff */
[----:B-1----:R-:W3:Y:S01]  /*3580*/  LDL.LU R10, [R1+0x2c] ;  /* 0x00002c00010a7983 */ /* 0x002ee20000300800 */
[C---:B--2---:R-:W-:Y:S02]  /*3590*/  ISETP.GT.U32.AND P5, PT, R28.reuse, R2, PT ;  /* 0x000000021c00720c */ /* 0x044fe40003fa4070 */
[C---:B-----5:R-:W-:Y:S02]  /*35a0*/  ISETP.GT.U32.AND P4, PT, R28.reuse, R4, PT ;  /* 0x000000041c00720c */ /* 0x060fe40003f84070 */
[----:B------:R-:W-:-:S09]  /*35b0*/  ISETP.GT.U32.AND P1, PT, R28, R15, PT ;  /* 0x0000000f1c00720c */ /* 0x000fd20003f24070 */
[----:B------:R-:W-:Y:S01]  /*35c0*/  @!P5 IMAD.IADD R2, R2, 0x1, -R28 ;  /* 0x000000010202d824 */ /* 0x000fe200078e0a1c */
[C---:B------:R-:W-:Y:S02]  /*35d0*/  ISETP.GT.U32.AND P6, PT, R28.reuse, R21, PT ;  /* 0x000000151c00720c */ /* 0x040fe40003fc4070 */
[----:B------:R-:W-:-:S11]  /*35e0*/  ISETP.GT.U32.AND P0, PT, R28, R20, PT ;  /* 0x000000141c00720c */ /* 0x000fd60003f04070 */
[--C-:B------:R-:W-:Y:S01]  /*35f0*/  @!P6 IMAD.IADD R21, R21, 0x1, -R28.reuse ;  /* 0x000000011515e824 */ /* 0x100fe200078e0a1c */
[C---:B------:R-:W-:Y:S01]  /*3600*/  ISETP.GT.U32.AND P6, PT, R28.reuse, R7, PT ;  /* 0x000000071c00720c */ /* 0x040fe20003fc4070 */
[--C-:B------:R-:W-:Y:S01]  /*3610*/  @!P1 IMAD.IADD R15, R15, 0x1, -R28.reuse ;  /* 0x000000010f0f9824 */ /* 0x100fe200078e0a1c */
[----:B------:R-:W-:Y:S01]  /*3620*/  ISETP.GT.U32.AND P2, PT, R28, R19, PT ;  /* 0x000000131c00720c */ /* 0x000fe20003f44070 */
[----:B------:R-:W-:Y:S01]  /*3630*/  @!P0 IMAD.IADD R20, R20, 0x1, -R28 ;  /* 0x0000000114148824 */ /* 0x000fe200078e0a1c */
[C---:B------:R-:W-:Y:S02]  /*3640*/  ISETP.GT.U32.AND P0, PT, R28.reuse, R6, PT ;  /* 0x000000061c00720c */ /* 0x040fe40003f04070 */
[C---:B------:R-:W-:Y:S02]  /*3650*/  ISETP.GT.U32.AND P1, PT, R28.reuse, R5, PT ;  /* 0x000000051c00720c */ /* 0x040fe40003f24070 */
[----:B------:R-:W-:-:S07]  /*3660*/  ISETP.GT.U32.AND P3, PT, R28, R18, PT ;  /* 0x000000121c00720c */ /* 0x000fce0003f64070 */
[--C-:B------:R-:W-:Y:S01]  /*3670*/  @!P2 IMAD.IADD R19, R19, 0x1, -R28.reuse ;  /* 0x000000011313a824 */ /* 0x100fe200078e0a1c */
[----:B------:R-:W-:Y:S01]  /*3680*/  ISETP.GT.U32.AND P2, PT, R28, R3, PT ;  /* 0x000000031c00720c */ /* 0x000fe20003f44070 */
[--C-:B------:R-:W-:Y:S02]  /*3690*/  @!P4 IMAD.IADD R4, R4, 0x1, -R28.reuse ;  /* 0x000000010404c824 */ /* 0x100fe400078e0a1c */
[--C-:B------:R-:W-:Y:S02]  /*36a0*/  @!P6 IMAD.IADD R7, R7, 0x1, -R28.reuse ;  /* 0x000000010707e824 */ /* 0x100fe400078e0a1c */
[--C-:B------:R-:W-:Y:S01]  /*36b0*/  @!P3 IMAD.IADD R18, R18, 0x1, -R28.reuse ;  /* 0x000000011212b824 */ /* 0x100fe200078e0a1c */
[C---:B------:R-:W-:Y:S02]  /*36c0*/  ISETP.GT.U32.AND P5, PT, R28.reuse, R0, PT ;  /* 0x000000001c00720c */ /* 0x040fe40003fa4070 */
[----:B------:R-:W-:Y:S01]  /*36d0*/  ISETP.GT.U32.AND P3, PT, R28, R2, PT ;  /* 0x000000021c00720c */ /* 0x000fe20003f64070 */
[--C-:B------:R-:W-:Y:S01]  /*36e0*/  @!P0 IMAD.IADD R6, R6, 0x1, -R28.reuse ;  /* 0x0000000106068824 */ /* 0x100fe200078e0a1c */
[----:B------:R0:W-:Y:S01]  /*36f0*/  STL [R1+0x70], R7 ;  /* 0x0000700701007387 */ /* 0x0001e20000100800 */
[----:B------:R-:W-:-:S02]  /*3700*/  @!P1 IMAD.IADD R5, R5, 0x1, -R28 ;  /* 0x0000000105059824 */ /* 0x000fc400078e0a1c */
[--C-:B------:R-:W-:Y:S01]  /*3710*/  @!P2 IMAD.IADD R3, R3, 0x1, -R28.reuse ;  /* 0x000000010303a824 */ /* 0x100fe200078e0a1c */
[----:B------:R-:W2:Y:S05]  /*3720*/  LDL.LU R9, [R1+0x28] ;  /* 0x0000280001097983 */ /* 0x000eaa0000300800 */
[--C-:B------:R-:W-:Y:S01]  /*3730*/  @!P5 IMAD.IADD R0, R0, 0x1, -R28.reuse ;  /* 0x000000010000d824 */ /* 0x100fe200078e0a1c */
[----:B------:R-:W-:Y:S01]  /*3740*/  ISETP.GT.U32.AND P5, PT, R28, R4, PT ;  /* 0x000000041c00720c */ /* 0x000fe20003fa4070 */
[----:B------:R1:W-:Y:S01]  /*3750*/  STL [R1+0x6c], R6 ;  /* 0x00006c0601007387 */ /* 0x0003e20000100800 */
[----:B------:R-:W-:-:S03]  /*3760*/  @!P3 IMAD.IADD R2, R2, 0x1, -R28 ;  /* 0x000000010202b824 */ /* 0x000fc600078e0a1c */
[----:B------:R-:W5:Y:S04]  /*3770*/  LDL.LU R8, [R1+0x24] ;  /* 0x0000240001087983 */ /* 0x000f680000300800 */
[----:B------:R-:W-:Y:S04]  /*3780*/  STL [R1+0x68], R5 ;  /* 0x0000680501007387 */ /* 0x000fe80000100800 */
[----:B0-----:R-:W5:Y:S01]  /*3790*/  LDL.LU R7, [R1+0x20] ;  /* 0x0000200001077983 */ /* 0x001f620000300800 */
[----:B------:R-:W-:-:S03]  /*37a0*/  @!P5 IMAD.IADD R4, R4, 0x1, -R28 ;  /* 0x000000010404d824 */ /* 0x000fc600078e0a1c */
[----:B-1----:R-:W5:Y:S04]  /*37b0*/  LDL.LU R6, [R1+0x1c] ;  /* 0x00001c0001067983 */ /* 0x002f680000300800 */
[----:B------:R-:W-:Y:S04]  /*37c0*/  STL [R1+0x64], R3 ;  /* 0x0000640301007387 */ /* 0x000fe80000100800 */
[----:B------:R0:W-:Y:S04]  /*37d0*/  STL [R1+0x60], R2 ;  /* 0x0000600201007387 */ /* 0x0001e80000100800 */
[----:B0-----:R-:W5:Y:S04]  /*37e0*/  LDL.LU R2, [R1+0x18] ;  /* 0x0000180001027983 */ /* 0x001f680000300800 */
[----:B------:R-:W5:Y:S04]  /*37f0*/  LDL.LU R3, [R1+0x14] ;  /* 0x0000140001037983 */ /* 0x000f680000300800 */
        /* <DEDUP_REMOVED lines=10> */
[C---:B------:R-:W-:Y:S02]  /*38a0*/  ISETP.GT.U32.AND P5, PT, R28.reuse, R0, PT ;  /* 0x000000001c00720c */ /* 0x040fe40003fa4070 */
[----:B------:R-:W-:Y:S01]  /*38b0*/  ISETP.GT.U32.AND P6, PT, R28, R14, PT ;  /* 0x0000000e1c00720c */ /* 0x000fe20003fc4070 */
[--C-:B------:R-:W-:Y:S01]  /*38c0*/  @!P0 IMAD.IADD R20, R20, 0x1, -R28.reuse ;  /* 0x0000000114148824 */ /* 0x100fe200078e0a1c */
[----:B---3--:R-:W-:Y:S01]  /*38d0*/  ISETP.GT.U32.AND P0, PT, R28, R16, PT ;  /* 0x000000101c00720c */ /* 0x008fe20003f04070 */
[----:B------:R-:W-:-:S04]  /*38e0*/  @!P1 IMAD.IADD R15, R15, 0x1, -R28 ;  /* 0x000000010f0f9824 */ /* 0x000fc800078e0a1c */
[--C-:B------:R-:W-:Y:S01]  /*38f0*/  @!P4 IMAD.IADD R21, R21, 0x1, -R28.reuse ;  /* 0x000000011515c824 */ /* 0x100fe200078e0a1c */
[C---:B------:R-:W-:Y:S01]  /*3900*/  ISETP.GT.U32.AND P4, PT, R28.reuse, R17, PT ;  /* 0x000000111c00720c */ /* 0x040fe20003f84070 */
[--C-:B------:R-:W-:Y:S01]  /*3910*/  @!P2 IMAD.IADD R19, R19, 0x1, -R28.reuse ;  /* 0x000000011313a824 */ /* 0x100fe200078e0a1c */
[C---:B----4-:R-:W-:Y:S02]  /*3920*/  ISETP.GT.U32.AND P1, PT, R28.reuse, R13, PT ;  /* 0x0000000d1c00720c */ /* 0x050fe40003f24070 */
[----:B------:R0:W-:Y:S01]  /*3930*/  STL [R1+0x58], R21 ;  /* 0x0000581501007387 */ /* 0x0001e20000100800 */
[----:B------:R-:W-:Y:S01]  /*3940*/  ISETP.GT.U32.AND P2, PT, R28, R11, PT ;  /* 0x0000000b1c00720c */ /* 0x000fe20003f44070 */
[--C-:B------:R-:W-:Y:S01]  /*3950*/  @!P3 IMAD.IADD R18, R18, 0x1, -R28.reuse ;  /* 0x000000011212b824 */ /* 0x100fe200078e0a1c */
[----:B------:R-:W-:Y:S01]  /*3960*/  ISETP.GT.U32.AND P3, PT, R28, R10, PT ;  /* 0x0000000a1c00720c */ /* 0x000fe20003f64070 */
[--C-:B------:R-:W-:Y:S01]  /*3970*/  @!P5 IMAD.IADD R0, R0, 0x1, -R28.reuse ;  /* 0x000000010000d824 */ /* 0x100fe200078e0a1c */
[----:B0-----:R-:W3:Y:S04]  /*3980*/  LDL.LU R21, [R1+0xaf0] ;  /* 0x000af00001157983 */ /* 0x001ee80000300800 */
[----:B------:R0:W-:Y:S01]  /*3990*/  STL [R1+0x54], R20 ;  /* 0x0000541401007387 */ /* 0x0001e20000100800 */
[----:B------:R-:W-:-:S02]  /*39a0*/  @!P6 IMAD.IADD R14, R14, 0x1, -R28 ;  /* 0x000000010e0ee824 */ /* 0x000fc400078e0a1c */
[--C-:B------:R-:W-:Y:S01]  /*39b0*/  @!P4 IMAD.IADD R17, R17, 0x1, -R28.reuse ;  /* 0x000000011111c824 */ /* 0x100fe200078e0a1c */
[----:B0-----:R-:W4:Y:S04]  /*39c0*/  LDL.LU R20, [R1+0xaec] ;  /* 0x000aec0001147983 */ /* 0x001f280000300800 */
[----:B------:R0:W-:Y:S01]  /*39d0*/  STL [R1+0xaa0], R15 ;  /* 0x000aa00f01007387 */ /* 0x0001e20000100800 */
[--C-:B------:R-:W-:Y:S02]  /*39e0*/  @!P0 IMAD.IADD R16, R16, 0x1, -R28.reuse ;  /* 0x0000000110108824 */ /* 0x100fe400078e0a1c */
[--C-:B------:R-:W-:Y:S01]  /*39f0*/  @!P1 IMAD.IADD R13, R13, 0x1, -R28.reuse ;  /* 0x000000010d0d9824 */ /* 0x100fe200078e0a1c */
[----:B0-----:R-:W0:Y:S01]  /*3a00*/  S2R R15, SR_TID.X ;  /* 0x00000000000f7919 */ /* 0x001e220000002100 */
[----:B------:R-:W-:-:S02]  /*3a10*/  @!P2 IMAD.IADD R11, R11, 0x1, -R28 ;  /* 0x000000010b0ba824 */ /* 0x000fc400078e0a1c */
[----:B------:R-:W-:Y:S01]  /*3a20*/  @!P3 IMAD.IADD R10, R10, 0x1, -R28 ;  /* 0x000000010a0ab824 */ /* 0x000fe200078e0a1c */
[----:B------:R1:W-:Y:S04]  /*3a30*/  STL [R1+0x4c], R19 ;  /* 0x00004c1301007387 */ /* 0x0003e80000100800 */
[----:B-1----:R-:W3:Y:S04]  /*3a40*/  LDL.LU R19, [R1+0xae8] ;  /* 0x000ae80001137983 */ /* 0x002ee80000300800 */
[----:B------:R1:W-:Y:S04]  /*3a50*/  STL [R1+0x48], R18 ;  /* 0x0000481201007387 */ /* 0x0003e80000100800 */
[----:B-1----:R-:W3:Y:S04]  /*3a60*/  LDL.LU R18, [R1+0xae4] ;  /* 0x000ae40001127983 */ /* 0x002ee80000300800 */
[----:B------:R1:W-:Y:S01]  /*3a70*/  STL [R1+0x44], R0 ;  /* 0x0000440001007387 */ /* 0x0003e20000100800 */
[----:B0-----:R-:W-:-:S03]  /*3a80*/  IMAD.SHL.U32 R15, R15, 0x2, RZ ;  /* 0x000000020f0f7824 */ /* 0x001fc600078e00ff */
[----:B-1----:R-:W3:Y:S04]  /*3a90*/  LDL R0, [R1+0x8] ;  /* 0x0000080001007983 */ /* 0x002ee80000100800 */
[----:B------:R0:W-:Y:S04]  /*3aa0*/  STL [R1+0xaa4], R14 ;  /* 0x000aa40e01007387 */ /* 0x0001e80000100800 */
[----:B0-----:R-:W3:Y:S01]  /*3ab0*/  LDL.LU R14, [R1+0x4] ;  /* 0x00000400010e7983 */ /* 0x001ee20000300800 */
[C---:B--2---:R-:W-:Y:S02]  /*3ac0*/  ISETP.GT.U32.AND P5, PT, R28.reuse, R9, PT ;  /* 0x000000091c00720c */ /* 0x044fe40003fa4070 */
[----:B-----5:R-:W-:-:S02]  /*3ad0*/  ISETP.GT.U32.AND P6, PT, R28, R8, PT ;  /* 0x000000081c00720c */ /* 0x020fc40003fc4070 */
[C---:B------:R-:W-:Y:S02]  /*3ae0*/  ISETP.GT.U32.AND P4, PT, R28.reuse, R7, PT ;  /* 0x000000071c00720c */ /* 0x040fe40003f84070 */
[----:B------:R-:W-:-:S07]  /*3af0*/  ISETP.GT.U32.AND P0, PT, R28, R6, PT ;  /* 0x000000061c00720c */ /* 0x000fce0003f04070 */
[--C-:B------:R-:W-:Y:S02]  /*3b00*/  @!P5 IMAD.IADD R9, R9, 0x1, -R28.reuse ;  /* 0x000000010909d824 */ /* 0x100fe400078e0a1c */
[--C-:B------:R-:W-:Y:S01]  /*3b10*/  @!P6 IMAD.IADD R8, R8, 0x1, -R28.reuse ;  /* 0x000000010808e824 */ /* 0x100fe200078e0a1c */
[C---:B------:R-:W-:Y:S02]  /*3b20*/  ISETP.GT.U32.AND P6, PT, R28.reuse, R17, PT ;  /* 0x000000111c00720c */ /* 0x040fe40003fc4070 */
[C---:B------:R-:W-:Y:S02]  /*3b30*/  ISETP.GT.U32.AND P1, PT, R28.reuse, R2, PT ;  /* 0x000000021c00720c */ /* 0x040fe40003f24070 */
[C---:B------:R-:W-:Y:S01]  /*3b40*/  ISETP.GT.U32.AND P2, PT, R28.reuse, R3, PT ;  /* 0x000000031c00720c */ /* 0x040fe20003f44070 */
[--C-:B------:R-:W-:Y:S01]  /*3b50*/  @!P4 IMAD.IADD R7, R7, 0x1, -R28.reuse ;  /* 0x000000010707c824 */ /* 0x100fe200078e0a1c */
[----:B------:R-:W-:Y:S01]  /*3b60*/  ISETP.GT.U32.AND P4, PT, R28, R16, PT ;  /* 0x000000101c00720c */ /* 0x000fe20003f84070 */
[----:B------:R-:W-:Y:S01]  /*3b70*/  @!P0 IMAD.IADD R6, R6, 0x1, -R28 ;  /* 0x0000000106068824 */ /* 0x000fe200078e0a1c */
[----:B------:R-:W-:-:S02]  /*3b80*/  ISETP.GT.U32.AND P0, PT, R28, R13, PT ;  /* 0x0000000d1c00720c */ /* 0x000fc40003f04070 */
[C---:B------:R-:W-:Y:S02]  /*3b90*/  ISETP.GT.U32.AND P3, PT, R28.reuse, R4, PT ;  /* 0x000000041c00720c */ /* 0x040fe40003f64070 */
[----:B------:R-:W-:-:S03]  /*3ba0*/  ISETP.GT.U32.AND P5, PT, R28, R5, PT ;  /* 0x000000051c00720c */ /* 0x000fc60003fa4070 */
[--C-:B------:R-:W-:Y:S01]  /*3bb0*/  @!P1 IMAD.IADD R2, R2, 0x1, -R28.reuse ;  /* 0x0000000102029824 */ /* 0x100fe200078e0a1c */
[C---:B------:R-:W-:Y:S01]  /*3bc0*/  ISETP.GT.U32.AND P1, PT, R28.reuse, R11, PT ;  /* 0x0000000b1c00720c */ /* 0x040fe20003f24070 */
[----:B------:R-:W-:Y:S01]  /*3bd0*/  @!P2 IMAD.IADD R3, R3, 0x1, -R28 ;  /* 0x000000010303a824 */ /* 0x000fe200078e0a1c */
[----:B------:R-:W-:-:S05]  /*3be0*/  ISETP.GT.U32.AND P2, PT, R28, R10, PT ;  /* 0x0000000a1c00720c */ /* 0x000fca0003f44070 */
[--C-:B------:R-:W-:Y:S01]  /*3bf0*/  @!P3 IMAD.IADD R4, R4, 0x1, -R28.reuse ;  /* 0x000000010404b824 */ /* 0x100fe200078e0a1c */
[C---:B------:R-:W-:Y:S01]  /*3c00*/  ISETP.GT.U32.AND P3, PT, R28.reuse, R9, PT ;  /* 0x000000091c00720c */ /* 0x040fe20003f64070 */
[--C-:B------:R-:W-:Y:S02]  /*3c10*/  @!P6 IMAD.IADD R17, R17, 0x1, -R28.reuse ;  /* 0x000000011111e824 */ /* 0x100fe400078e0a1c */
[--C-:B------:R-:W-:Y:S01]  /*3c20*/  @!P5 IMAD.IADD R5, R5, 0x1, -R28.reuse ;  /* 0x000000010505d824 */ /* 0x100fe200078e0a1c */
[----:B------:R-:W-:Y:S01]  /*3c30*/  ISETP.GT.U32.AND P5, PT, R28, R8, PT ;  /* 0x000000081c00720c */ /* 0x000fe20003fa4070 */
[--C-:B------:R-:W-:Y:S01]  /*3c40*/  @!P4 IMAD.IADD R16, R16, 0x1, -R28.reuse ;  /* 0x000000011010c824 */ /* 0x100fe200078e0a1c */
[C---:B------:R-:W-:Y:S01]  /*3c50*/  ISETP.GT.U32.AND P6, PT, R28.reuse, R7, PT ;  /* 0x000000071c00720c */ /* 0x040fe20003fc4070 */
[--C-:B------:R-:W-:Y:S01]  /*3c60*/  @!P0 IMAD.IADD R13, R13, 0x1, -R28.reuse ;  /* 0x000000010d0d8824 */ /* 0x100fe200078e0a1c */
[C---:B------:R-:W-:Y:S01]  /*3c70*/  ISETP.GT.U32.AND P0, PT, R28.reuse, R6, PT ;  /* 0x000000061c00720c */ /* 0x040fe20003f04070 */
[----:B------:R0:W-:Y:S01]  /*3c80*/  STL [R1+0x3c], R17 ;  /* 0x00003c1101007387 */ /* 0x0001e20000100800 */
[--C-:B------:R-:W-:Y:S01]  /*3c90*/  @!P1 IMAD.IADD R11, R11, 0x1, -R28.reuse ;  /* 0x000000010b0b9824 */ /* 0x100fe200078e0a1c */
[----:B------:R-:W-:Y:S01]  /*3ca0*/  ISETP.GT.U32.AND P1, PT, R28, R2, PT ;  /* 0x000000021c00720c */ /* 0x000fe20003f24070 */
[--C-:B------:R-:W-:Y:S01]  /*3cb0*/  @!P2 IMAD.IADD R10, R10, 0x1, -R28.reuse ;  /* 0x000000010a0aa824 */ /* 0x100fe200078e0a1c */
[C---:B------:R-:W-:Y:S01]  /*3cc0*/  ISETP.GT.U32.AND P2, PT, R28.reuse, R3, PT ;  /* 0x000000031c00720c */ /* 0x040fe20003f44070 */
[--C-:B------:R-:W-:Y:S01]  /*3cd0*/  @!P3 IMAD.IADD R9, R9, 0x1, -R28.reuse ;  /* 0x000000010909b824 */ /* 0x100fe200078e0a1c */
[C---:B------:R-:W-:Y:S01]  /*3ce0*/  ISETP.GT.U32.AND P3, PT, R28.reuse, R4, PT ;  /* 0x000000041c00720c */ /* 0x040fe20003f64070 */
[----:B0-----:R-:W2:Y:S04]  /*3cf0*/  LDL.LU R17, [R1+0xae0] ;  /* 0x000ae00001117983 */ /* 0x001ea80000300800 */
[----:B------:R-:W-:Y:S04]  /*3d00*/  STL [R1+0x8dc], R15 ;  /* 0x0008dc0f01007387 */ /* 0x000fe80000100800 */
[----:B------:R0:W-:Y:S01]  /*3d10*/  STL [R1+0x38], R16 ;  /* 0x0000381001007387 */ /* 0x0001e20000100800 */
[----:B------:R-:W-:Y:S01]  /*3d20*/  ISETP.GT.U32.AND P4, PT, R28, R5, PT ;  /* 0x000000051c00720c */ /* 0x000fe20003f84070 */
[----:B------:R-:W-:-:S02]  /*3d30*/  @!P5 IMAD.IADD R8, R8, 0x1, -R28 ;  /* 0x000000010808d824 */ /* 0x000fc400078e0a1c */
[--C-:B------:R-:W-:Y:S01]  /*3d40*/  @!P6 IMAD.IADD R7, R7, 0x1, -R28.reuse ;  /* 0x000000010707e824 */ /* 0x100fe200078e0a1c */
[----:B0-----:R-:W5:Y:S04]  /*3d50*/  LDL.LU R16, [R1+0xadc] ;  /* 0x000adc0001107983 */ /* 0x001f680000300800 */
[----:B------:R0:W-:Y:S01]  /*3d60*/  STL [R1+0x34], R13 ;  /* 0x0000340d01007387 */ /* 0x0001e20000100800 */
[----:B------:R-:W-:-:S03]  /*3d70*/  @!P0 IMAD.IADD R6, R6, 0x1, -R28 ;  /* 0x0000000106068824 */ /* 0x000fc600078e0a1c */
[----:B0-----:R-:W2:Y:S04]  /*3d80*/  LDL.LU R13, [R1+0xad8] ;  /* 0x000ad800010d7983 */ /* 0x001ea80000300800 */
        /* <DEDUP_REMOVED lines=12> */
[----:B------:R0:W-:Y:S04]  /*3e50*/  STL [R1+0x20], R7 ;  /* 0x0000200701007387 */ /* 0x0001e80000100800 */
        /* <DEDUP_REMOVED lines=10> */
[----:B0-----:R-:W2:Y:S01]  /*3f00*/  LDL.LU R5, [R1+0xab0] ;  /* 0x000ab00001057983 */ /* 0x001ea20000300800 */
[----:B---3--:R-:W-:-:S13]  /*3f10*/  ISETP.GT.U32.AND P5, PT, R28, R0, PT ;  /* 0x000000001c00720c */ /* 0x008fda0003fa4070 */
[----:B------:R-:W-:-:S05]  /*3f20*/  @!P5 IMAD.IADD R0, R0, 0x1, -R28 ;  /* 0x000000010000d824 */ /* 0x000fca00078e0a1c */
[----:B------:R0:W-:Y:S01]  /*3f30*/  @!P5 STL [R1+0x8], R0 ;  /* 0x000008000100d387 */ /* 0x0001e20000100800 */
[----:B------:R-:W-:Y:S02]  /*3f40*/  LOP3.LUT R12, R12, 0x1c00, RZ, 0xc0, !PT ;  /* 0x00001c000c0c7812 */ /* 0x000fe400078ec0ff */
[----:B--2---:R-:W-:-:S13]  /*3f50*/  ISETP.GT.U32.AND P4, PT, R28, R5, PT ;  /* 0x000000051c00720c */ /* 0x004fda0003f84070 */
[----:B------:R-:W-:Y:S01]  /*3f60*/  @!P4 IMAD.IADD R5, R5, 0x1, -R28 ;  /* 0x000000010505c824 */ /* 0x000fe200078e0a1c */
[----:B------:R-:W-:Y:S02]  /*3f70*/  ISETP.GT.U32.AND P4, PT, R28, R0, PT ;  /* 0x000000001c00720c */ /* 0x000fe40003f84070 */
[----:B0-----:R-:W0:Y:S02]  /*3f80*/  S2R R0, SR_TID.X ;  /* 0x0000000000007919 */ /* 0x001e240000002100 */
[----:B0-----:R-:W-:-:S05]  /*3f90*/  LOP3.LUT R0, R0, 0x7, RZ, 0xc0, !PT ;  /* 0x0000000700007812 */ /* 0x001fca00078ec0ff */
[----:B------:R-:W-:Y:S02]  /*3fa0*/  IMAD R0, R0, 0x80, R12 ;  /* 0x0000008000007824 */ /* 0x000fe400078e020c */
[----:B------:R-:W2:Y:S04]  /*3fb0*/  LDL.LU R12, [R1+0xaac] ;  /* 0x000aac00010c7983 */ /* 0x000ea80000300800 */
[----:B------:R-:W3:Y:S01]  /*3fc0*/  LDL R0, [R1+0x8] ;  /* 0x0000080001007983 */ /* 0x000ee20000100800 */
[C---:B------:R-:W-:Y:S02]  /*3fd0*/  ISETP.GT.U32.AND P6, PT, R28.reuse, R14, PT ;  /* 0x0000000e1c00720c */ /* 0x040fe40003fc4070 */
[C---:B------:R-:W-:Y:S02]  /*3fe0*/  ISETP.GT.U32.AND P0, PT, R28.reuse, R23, PT ;  /* 0x000000171c00720c */ /* 0x040fe40003f04070 */
[----:B------:R-:W-:-:S02]  /*3ff0*/  ISETP.GT.U32.AND P1, PT, R28, R2, PT ;  /* 0x000000021c00720c */ /* 0x000fc40003f24070 */
[C---:B------:R-:W-:Y:S02]  /*4000*/  ISETP.GT.U32.AND P2, PT, R28.reuse, R3, PT ;  /* 0x000000031c00720c */ /* 0x040fe40003f44070 */
[C---:B------:R-:W-:Y:S02]  /*4010*/  ISETP.GT.U32.AND P3, PT, R28.reuse, R4, PT ;  /* 0x000000041c00720c */ /* 0x040fe40003f64070 */
[----:B------:R-:W-:-:S03]  /*4020*/  ISETP.GT.U32.AND P5, PT, R28, R6, PT ;  /* 0x000000061c00720c */ /* 0x000fc60003fa4070 */
[--C-:B------:R-:W-:Y:S01]  /*4030*/  @!P6 IMAD.IADD R14, R14, 0x1, -R28.reuse ;  /* 0x000000010e0ee824 */ /* 0x100fe200078e0a1c */
[C---:B------:R-:W-:Y:S01]  /*4040*/  ISETP.GT.U32.AND P6, PT, R28.reuse, R7, PT ;  /* 0x000000071c00720c */ /* 0x040fe20003fc4070 */
[--C-:B------:R-:W-:Y:S01]  /*4050*/  @!P0 IMAD.IADD R23, R23, 0x1, -R28.reuse ;  /* 0x0000000117178824 */ /* 0x100fe200078e0a1c */
[----:B------:R-:W-:Y:S01]  /*4060*/  ISETP.GT.U32.AND P0, PT, R28, R8, PT ;  /* 0x000000081c00720c */ /* 0x000fe20003f04070 */
[--C-:B------:R-:W-:Y:S01]  /*4070*/  @!P1 IMAD.IADD R2, R2, 0x1, -R28.reuse ;  /* 0x0000000102029824 */ /* 0x100fe200078e0a1c */
[C---:B------:R-:W-:Y:S01]  /*4080*/  ISETP.GT.U32.AND P1, PT, R28.reuse, R9, PT ;  /* 0x000000091c00720c */ /* 0x040fe20003f24070 */
[--C-:B------:R-:W-:Y:S01]  /*4090*/  @!P2 IMAD.IADD R3, R3, 0x1, -R28.reuse ;  /* 0x000000010303a824 */ /* 0x100fe200078e0a1c */
[----:B------:R-:W-:Y:S01]  /*40a0*/  ISETP.GT.U32.AND P2, PT, R28, R10, PT ;  /* 0x0000000a1c00720c */ /* 0x000fe20003f44070 */
[--C-:B------:R-:W-:Y:S02]  /*40b0*/  @!P3 IMAD.IADD R4, R4, 0x1, -R28.reuse ;  /* 0x000000010404b824 */ /* 0x100fe400078e0a1c */
[----:B------:R-:W-:Y:S01]  /*40c0*/  @!P5 IMAD.IADD R6, R6, 0x1, -R28 ;  /* 0x000000010606d824 */ /* 0x000fe200078e0a1c */
[----:B------:R-:W-:-:S03]  /*40d0*/  ISETP.GT.U32.AND P5, PT, R28, R14, PT ;  /* 0x0000000e1c00720c */ /* 0x000fc60003fa4070 */
[--C-:B------:R-:W-:Y:S01]  /*40e0*/  @!P6 IMAD.IADD R7, R7, 0x1, -R28.reuse ;  /* 0x000000010707e824 */ /* 0x100fe200078e0a1c */
[----:B------:R-:W-:Y:S01]  /*40f0*/  ISETP.GT.U32.AND P6, PT, R28, R23, PT ;  /* 0x000000171c00720c */ /* 0x000fe20003fc4070 */
[--C-:B------:R-:W-:Y:S01]  /*4100*/  @!P0 IMAD.IADD R8, R8, 0x1, -R28.reuse ;  /* 0x0000000108088824 */ /* 0x100fe200078e0a1c */
[C---:B------:R-:W-:Y:S01]  /*4110*/  ISETP.GT.U32.AND P0, PT, R28.reuse, R2, PT ;  /* 0x000000021c00720c */ /* 0x040fe20003f04070 */
[--C-:B------:R-:W-:Y:S01]  /*4120*/  @!P1 IMAD.IADD R9, R9, 0x1, -R28.reuse ;  /* 0x0000000109099824 */ /* 0x100fe200078e0a1c */
[----:B------:R-:W-:Y:S01]  /*4130*/  ISETP.GT.U32.AND P1, PT, R28, R3, PT ;  /* 0x000000031c00720c */ /* 0x000fe20003f24070 */
[----:B------:R-:W-:Y:S01]  /*4140*/  @!P2 IMAD.IADD R10, R10, 0x1, -R28 ;  /* 0x000000010a0aa824 */ /* 0x000fe200078e0a1c */
[----:B------:R-:W-:-:S03]  /*4150*/  ISETP.GT.U32.AND P2, PT, R28, R4, PT ;  /* 0x000000041c00720c */ /* 0x000fc60003f44070 */
[----:B------:R-:W-:-:S04]  /*4160*/  @!P5 IMAD.IADD R14, R14, 0x1, -R28 ;  /* 0x000000010e0ed824 */ /* 0x000fc800078e0a1c */
[--C-:B------:R-:W-:Y:S02]  /*4170*/  @!P6 IMAD.IADD R23, R23, 0x1, -R28.reuse ;  /* 0x000000011717e824 */ /* 0x100fe400078e0a1c */
[--C-:B------:R-:W-:Y:S02]  /*4180*/  @!P0 IMAD.IADD R2, R2, 0x1, -R28.reuse ;  /* 0x0000000102028824 */ /* 0x100fe400078e0a1c */
[--C-:B------:R-:W-:Y:S02]  /*4190*/  @!P1 IMAD.IADD R3, R3, 0x1, -R28.reuse ;  /* 0x0000000103039824 */ /* 0x100fe400078e0a1c */
[--C-:B------:R-:W-:Y:S02]  /*41a0*/  @!P2 IMAD.IADD R4, R4, 0x1, -R28.reuse ;  /* 0x000000010404a824 */ /* 0x100fe400078e0a1c */
[----:B---3--:R-:W-:-:S05]  /*41b0*/  @!P4 IMAD.IADD R0, R0, 0x1, -R28 ;  /* 0x000000010000c824 */ /* 0x008fca00078e0a1c */
[----:B------:R-:W-:Y:S04]  /*41c0*/  @!P4 STL [R1+0x8], R0 ;  /* 0x000008000100c387 */ /* 0x000fe80000100800 */
[----:B------:R-:W-:Y:S04]  /*41d0*/  STL [R1+0xa88], R23 ;  /* 0x000a881701007387 */ /* 0x000fe80000100800 */
[----:B------:R-:W-:Y:S04]  /*41e0*/  STL [R1+0x4], R14 ;  /* 0x0000040e01007387 */ /* 0x000fe80000100800 */
[----:B------:R-:W-:Y:S04]  /*41f0*/  STL [R1+0xa8c], R2 ;  /* 0x000a8c0201007387 */ /* 0x000fe80000100800 */
[----:B------:R-:W-:Y:S04]  /*4200*/  STL [R1+0xa90], R3 ;  /* 0x000a900301007387 */ /* 0x000fe80000100800 */
[----:B------:R0:W-:Y:S04]  /*4210*/  STL [R1+0xa94], R4 ;  /* 0x000a940401007387 */ /* 0x0001e80000100800 */
[----:B0-----:R-:W3:Y:S01]  /*4220*/  LDL R4, [R1+0x964] ;  /* 0x0009640001047983 */ /* 0x001ee20000100800 */
[----:B------:R-:W0:Y:S01]  /*4230*/  S2R R0, SR_TID.X ;  /* 0x0000000000007919 */ /* 0x000e220000002100 */
[----:B------:R-:W-:-:S02]  /*4240*/  ISETP.GT.U32.AND P3, PT, R28, R11, PT ;  /* 0x0000000b1c00720c */ /* 0x000fc40003f64070 */
[----:B------:R-:W-:-:S11]  /*4250*/  ISETP.GT.U32.AND P4, PT, R28, R6, PT ;  /* 0x000000061c00720c */ /* 0x000fd60003f84070 */
[--C-:B------:R-:W-:Y:S01]  /*4260*/  @!P3 IMAD.IADD R11, R11, 0x1, -R28.reuse ;  /* 0x000000010b0bb824 */ /* 0x100fe200078e0a1c */
[----:B------:R-:W-:Y:S01]  /*4270*/  ISETP.GT.U32.AND P3, PT, R28, R5, PT ;  /* 0x000000051c00720c */ /* 0x000fe20003f64070 */
[----:B------:R-:W-:-:S12]  /*4280*/  @!P4 IMAD.IADD R6, R6, 0x1, -R28 ;  /* 0x000000010606c824 */ /* 0x000fd800078e0a1c */
[----:B------:R-:W-:Y:S01]  /*4290*/  @!P3 IMAD.IADD R5, R5, 0x1, -R28 ;  /* 0x000000010505b824 */ /* 0x000fe200078e0a1c */
[----:B0-----:R-:W-:-:S05]  /*42a0*/  LOP3.LUT R0, R0, 0x7, RZ, 0xc0, !PT ;  /* 0x0000000700007812 */ /* 0x001fca00078ec0ff */
[----:B------:R-:W-:-:S05]  /*42b0*/  IMAD.SHL.U32 R0, R0, 0x10, RZ ;  /* 0x0000001000007824 */ /* 0x000fca00078e00ff */
[----:B------:R-:W-:Y:S02]  /*42c0*/  LOP3.LUT R14, R0, 0x30, R15, 0x78, !PT ;  /* 0x00000030000e7812 */ /* 0x000fe400078e780f */
[C---:B------:R-:W-:Y:S01]  /*42d0*/  ISETP.GT.U32.AND P1, PT, R28.reuse, R9, PT ;  /* 0x000000091c00720c */ /* 0x040fe20003f24070 */
[----:B---3--:R-:W-:Y:S04]  /*42e0*/  STL [R1+0xaa8], R4 ;  /* 0x000aa80401007387 */ /* 0x008fe80000100800 */
[----:B------:R0:W-:Y:S04]  /*42f0*/  STL [R1+0xa98], R5 ;  /* 0x000a980501007387 */ /* 0x0001e80000100800 */
[----:B0-----:R-:W3:Y:S04]  /*4300*/  LDL R5, [R1+0x95c] ;  /* 0x00095c0001057983 */ /* 0x001ee80000100800 */
[----:B------:R0:W-:Y:S04]  /*4310*/  STL [R1+0xa9c], R6 ;  /* 0x000a9c0601007387 */ /* 0x0001e80000100800 */
[----:B------:R-:W2:Y:S01]  /*4320*/  LDL.LU R0, [R1+0xb4] ;  /* 0x0000b40001007983 */ /* 0x000ea20000300800 */
[C---:B------:R-:W-:Y:S01]  /*4330*/  ISETP.GT.U32.AND P2, PT, R28.reuse, R10, PT ;  /* 0x0000000a1c00720c */ /* 0x040fe20003f44070 */
[--C-:B------:R-:W-:Y:S01]  /*4340*/  @!P1 IMAD.IADD R9, R9, 0x1, -R28.reuse ;  /* 0x0000000109099824 */ /* 0x100fe200078e0a1c */
[----:B------:R-:W-:Y:S01]  /*4350*/  ISETP.GT.U32.AND P1, PT, R28, R18, PT ;  /* 0x000000121c00720c */ /* 0x000fe20003f24070 */
[----:B------:R-:W1:Y:S01]  /*4360*/  S2R R4, SR_TID.X ;  /* 0x0000000000047919 */ /* 0x000e620000002100 */
[----:B0-----:R-:W0:Y:S01]  /*4370*/  S2R R6, SR_TID.X ;  /* 0x0000000000067919 */ /* 0x001e220000002100 */
[----:B------:R-:W3:Y:S08]  /*4380*/  LDL R3, [R1+0x954] ;  /* 0x0009540001037983 */ /* 0x000ef00000100800 */
[--C-:B------:R-:W-:Y:S01]  /*4390*/  @!P2 IMAD.IADD R10, R10, 0x1, -R28.reuse ;  /* 0x000000010a0aa824 */ /* 0x100fe200078e0a1c */
[----:B------:R-:W-:Y:S01]  /*43a0*/  ISETP.GT.U32.AND P2, PT, R28, R19, PT ;  /* 0x000000131c00720c */ /* 0x000fe20003f44070 */
[--C-:B------:R-:W-:Y:S01]  /*43b0*/  @!P1 IMAD.IADD R18, R18, 0x1, -R28.reuse ;  /* 0x0000000112129824 */ /* 0x100fe200078e0a1c */
[----:B------:R-:W-:Y:S01]  /*43c0*/  ISETP.GT.U32.AND P1, PT, R28, R26, PT ;  /* 0x0000001a1c00720c */ /* 0x000fe20003f24070 */
[----:B------:R-:W3:Y:S04]  /*43d0*/  LDL R23, [R1+0x950] ;  /* 0x0009500001177983 */ /* 0x000ee80000100800 */
[----:B------:R-:W3:Y:S06]  /*43e0*/  LDL R15, [R1+0x94c] ;  /* 0x00094c00010f7983 */ /* 0x000eec0000100800 */
[--C-:B------:R-:W-:Y:S01]  /*43f0*/  @!P2 IMAD.IADD R19, R19, 0x1, -R28.reuse ;  /* 0x000000011313a824 */ /* 0x100fe200078e0a1c */
[----:B------:R-:W-:Y:S01]  /*4400*/  ISETP.GT.U32.AND P2, PT, R29, R27, PT ;  /* 0x0000001b1d00720c */ /* 0x000fe20003f44070 */
[----:B------:R-:W-:-:S03]  /*4410*/  @!P1 IMAD.IADD R26, R26, 0x1, -R28 ;  /* 0x000000011a1a9824 */ /* 0x000fc600078e0a1c */
[----:B------:R-:W-:Y:S01]  /*4420*/  ISETP.GT.U32.AND P1, PT, R28, R19, PT ;  /* 0x000000131c00720c */ /* 0x000fe20003f24070 */
[----:B-1----:R-:W-:-:S08]  /*4430*/  IMAD.SHL.U32 R2, R4, 0x20, RZ ;  /* 0x0000002004027824 */ /* 0x002fd000078e00ff */
[----:B------:R-:W-:Y:S01]  /*4440*/  @!P2 IMAD.IADD R27, R27, 0x1, -R29 ;  /* 0x000000011b1ba824 */ /* 0x000fe200078e0a1d */
[----:B------:R-:W-:Y:S02]  /*4450*/  LOP3.LUT R2, R2, 0x1c00, RZ, 0xc0, !PT ;  /* 0x00001c0002027812 */ /* 0x000fe400078ec0ff */
[----:B0-----:R-:W-:Y:S01]  /*4460*/  LOP3.LUT R6, R6, 0x7, RZ, 0xc0, !PT ;  /* 0x0000000706067812 */ /* 0x001fe200078ec0ff */
[----:B------:R-:W-:Y:S01]  /*4470*/  @!P1 IMAD.IADD R19, R19, 0x1, -R28 ;  /* 0x0000000113139824 */ /* 0x000fe200078e0a1c */
[----:B------:R-:W-:Y:S02]  /*4480*/  ISETP.GT.U32.AND P1, PT, R29, R27, PT ;  /* 0x0000001b1d00720c */ /* 0x000fe40003f24070 */
[----:B------:R-:W-:Y:S01]  /*4490*/  SHF.R.U32.HI R4, RZ, 0x4, R4 ;  /* 0x00000004ff047819 */ /* 0x000fe20000011604 */
[----:B------:R-:W-:-:S04]  /*44a0*/  IMAD R6, R6, 0x80, R2 ;  /* 0x0000008006067824 */ /* 0x000fc800078e0202 */
[----:B------:R-:W-:-:S06]  /*44b0*/  IMAD.IADD R6, R6, 0x1, R14 ;  /* 0x0000000106067824 */ /* 0x000fcc00078e020e */
[----:B------:R-:W-:Y:S01]  /*44c0*/  @!P1 IMAD.IADD R27, R27, 0x1, -R29 ;  /* 0x000000011b1b9824 */ /* 0x000fe200078e0a1d */
[----:B------:R-:W-:Y:S02]  /*44d0*/  ISETP.GT.U32.AND P5, PT, R28, R7, PT ;  /* 0x000000071c00720c */ /* 0x000fe40003fa4070 */
[----:B--2---:R-:W-:Y:S02]  /*44e0*/  LOP3.LUT R0, R0, 0x10, R4, 0xf8, !PT ;  /* 0x0000001000007812 */ /* 0x004fe400078ef804 */
[----:B------:R-:W2:Y:S04]  /*44f0*/  LDL.LU R4, [R1+0xaa8] ;  /* 0x000aa80001047983 */ /* 0x000ea80000300800 */
[----:B------:R-:W2:Y:S04]  /*4500*/  LDL R2, [R1+0x948] ;  /* 0x0009480001027983 */ /* 0x000ea80000100800 */
[----:B------:R0:W-:Y:S04]  /*4510*/  STL [R1+0x968], R0 ;  /* 0x0009680001007387 */ /* 0x0001e80000100800 */
[----:B0-----:R-:W2:Y:S04]  /*4520*/  LDL R0, [R1+0x958] ;  /* 0x0009580001007983 */ /* 0x001ea80000100800 */
[----:B------:R-:W2:Y:S04]  /*4530*/  LDL.LU R14, [R1+0xaa4] ;  /* 0x000aa400010e7983 */ /* 0x000ea80000300800 */
[----:B------:R0:W-:Y:S04]  /*4540*/  STL [R1+0x424], R6 ;  /* 0x0004240601007387 */ /* 0x0001e80000100800 */
[----:B------:R-:W2:Y:S01]  /*4550*/  LDL R29, [R1+0x960] ;  /* 0x00096000011d7983 */ /* 0x000ea20000100800 */
[C---:B------:R-:W-:Y:S01]  /*4560*/  ISETP.GT.U32.AND P0, PT, R28.reuse, R8, PT ;  /* 0x000000081c00720c */ /* 0x040fe20003f04070 */
[----:B------:R-:W-:Y:S01]  /*4570*/  @!P5 IMAD.IADD R7, R7, 0x1, -R28 ;  /* 0x000000010707d824 */ /* 0x000fe200078e0a1c */
[----:B------:R-:W-:-:S02]  /*4580*/  ISETP.GT.U32.AND P3, PT, R28, R12, PT ;  /* 0x0000000c1c00720c */ /* 0x000fc40003f64070 */
[C---:B------:R-:W-:Y:S01]  /*4590*/  ISETP.GT.U32.AND P4, PT, R28.reuse, R13, PT ;  /* 0x0000000d1c00720c */ /* 0x040fe20003f84070 */
[----:B0-----:R-:W2:Y:S01]  /*45a0*/  LDL R6, [R1+0x93c] ;  /* 0x00093c0001067983 */ /* 0x001ea20000100800 */
[C---:B------:R-:W-:Y:S02]  /*45b0*/  ISETP.GT.U32.AND P6, PT, R28.reuse, R11, PT ;  /* 0x0000000b1c00720c */ /* 0x040fe40003fc4070 */
[----:B-----5:R-:W-:-:S05]  /*45c0*/  ISETP.GT.U32.AND P5, PT, R28, R16, PT ;  /* 0x000000101c00720c */ /* 0x020fca0003fa4070 */
[--C-:B------:R-:W-:Y:S01]  /*45d0*/  @!P0 IMAD.IADD R8, R8, 0x1, -R28.reuse ;  /* 0x0000000108088824 */ /* 0x100fe200078e0a1c */
[----:B------:R-:W-:Y:S01]  /*45e0*/  ISETP.GT.U32.AND P0, PT, R28, R17, PT ;  /* 0x000000111c00720c */ /* 0x000fe20003f04070 */
[--C-:B------:R-:W-:Y:S01]  /*45f0*/  @!P3 IMAD.IADD R12, R12, 0x1, -R28.reuse ;  /* 0x000000010c0cb824 */ /* 0x100fe200078e0a1c */
[C---:B------:R-:W-:Y:S01]  /*4600*/  ISETP.GT.U32.AND P3, PT, R28.reuse, R21, PT ;  /* 0x000000151c00720c */ /* 0x040fe20003f64070 */
[--C-:B------:R-:W-:Y:S01]  /*4610*/  @!P4 IMAD.IADD R13, R13, 0x1, -R28.reuse ;  /* 0x000000010d0dc824 */ /* 0x100fe200078e0a1c */
[C---:B------:R-:W-:Y:S01]  /*4620*/  ISETP.GT.U32.AND P4, PT, R28.reuse, R22, PT ;  /* 0x000000161c00720c */ /* 0x040fe20003f84070 */
[--C-:B------:R-:W-:Y:S01]  /*4630*/  @!P6 IMAD.IADD R11, R11, 0x1, -R28.reuse ;  /* 0x000000010b0be824 */ /* 0x100fe200078e0a1c */
[----:B----4-:R-:W-:Y:S01]  /*4640*/  ISETP.GT.U32.AND P6, PT, R28, R20, PT ;  /* 0x000000141c00720c */ /* 0x010fe20003fc4070 */
[----:B------:R-:W-:Y:S01]  /*4650*/  @!P5 IMAD.IADD R16, R16, 0x1, -R28 ;  /* 0x000000011010d824 */ /* 0x000fe200078e0a1c */
[----:B------:R-:W-:-:S05]  /*4660*/  ISETP.GT.U32.AND P5, PT, R28, R24, PT ;  /* 0x000000181c00720c */ /* 0x000fca0003fa4070 */
[--C-:B------:R-:W-:Y:S01]  /*4670*/  @!P0 IMAD.IADD R17, R17, 0x1, -R28.reuse ;  /* 0x0000000111118824 */ /* 0x100fe200078e0a1c */
[C---:B------:R-:W-:Y:S01]  /*4680*/  ISETP.GT.U32.AND P0, PT, R28.reuse, R25, PT ;  /* 0x000000191c00720c */ /* 0x040fe20003f04070 */
[--C-:B------:R-:W-:Y:S01]  /*4690*/  @!P3 IMAD.IADD R21, R21, 0x1, -R28.reuse ;  /* 0x000000011515b824 */ /* 0x100fe200078e0a1c */
[----:B------:R-:W-:Y:S01]  /*46a0*/  ISETP.GT.U32.AND P3, PT, R28, R13, PT ;  /* 0x0000000d1c00720c */ /* 0x000fe20003f64070 */
[--C-:B------:R-:W-:Y:S01]  /*46b0*/  @!P4 IMAD.IADD R22, R22, 0x1, -R28.reuse ;  /* 0x000000011616c824 */ /* 0x100fe200078e0a1c */
[----:B------:R-:W-:Y:S01]  /*46c0*/  ISETP.GT.U32.AND P4, PT, R28, R16, PT ;  /* 0x000000101c00720c */ /* 0x000fe20003f84070 */
[--C-:B------:R-:W-:Y:S01]  /*46d0*/  @!P6 IMAD.IADD R20, R20, 0x1, -R28.reuse ;  /* 0x000000011414e824 */ /* 0x100fe200078e0a1c */
[----:B------:R-:W-:Y:S01]  /*46e0*/  ISETP.GT.U32.AND P6, PT, R28, R12, PT ;  /* 0x0000000c1c00720c */ /* 0x000fe20003fc4070 */
        /* <DEDUP_REMOVED lines=9> */
[C---:B------:R-:W-:Y:S01]  /*4780*/  ISETP.GT.U32.AND P4, PT, R28.reuse, R22, PT ;  /* 0x000000161c00720c */ /* 0x040fe20003f84070 */
[----:B------:R-:W-:Y:S01]  /*4790*/  @!P5 IMAD.IADD R17, R17, 0x1, -R28 ;  /* 0x000000011111d824 */ /* 0x000fe200078e0a1c */
[C---:B------:R-:W-:Y:S02]  /*47a0*/  ISETP.GT.U32.AND P5, PT, R28.reuse, R24, PT ;  /* 0x000000181c00720c */ /* 0x040fe40003fa4070 */
[----:B------:R-:W-:-:S03]  /*47b0*/  ISETP.GT.U32.AND P6, PT, R28, R26, PT ;  /* 0x0000001a1c00720c */ /* 0x000fc60003fc4070 */
[--C-:B------:R-:W-:Y:S01]  /*47c0*/  @!P0 IMAD.IADD R18, R18, 0x1, -R28.reuse ;  /* 0x0000000112128824 */ /* 0x100fe200078e0a1c */
[----:B------:R-:W-:Y:S01]  /*47d0*/  ISETP.GT.U32.AND P0, PT, R28, R25, PT ;  /* 0x000000191c00720c */ /* 0x000fe20003f04070 */
[--C-:B------:R-:W-:Y:S01]  /*47e0*/  @!P2 IMAD.IADD R20, R20, 0x1, -R28.reuse ;  /* 0x000000011414a824 */ /* 0x100fe200078e0a1c */
[----:B---3--:R-:W-:Y:S01]  /*47f0*/  ISETP.GE.AND P2, PT, R5, RZ, PT ;  /* 0x000000ff0500720c */ /* 0x008fe20003f46270 */
[--C-:B------:R-:W-:Y:S01]  /*4800*/  @!P3 IMAD.IADD R21, R21, 0x1, -R28.reuse ;  /* 0x000000011515b824 */ /* 0x100fe200078e0a1c */
[----:B------:R-:W3:Y:S01]  /*4810*/  LDL R5, [R1+0x940] ;  /* 0x0009400001057983 */ /* 0x000ee20000100800 */
[--C-:B------:R-:W-:Y:S01]  /*4820*/  @!P4 IMAD.IADD R22, R22, 0x1, -R28.reuse ;  /* 0x000000011616c824 */ /* 0x100fe200078e0a1c */
[----:B------:R-:W-:Y:S01]  /*4830*/  ISETP.GE.AND P4, PT, R3, RZ, PT ;  /* 0x000000ff0300720c */ /* 0x000fe20003f86270 */
[--C-:B------:R-:W-:Y:S01]  /*4840*/  @!P5 IMAD.IADD R24, R24, 0x1, -R28.reuse ;  /* 0x000000011818d824 */ /* 0x100fe200078e0a1c */
[----:B------:R-:W4:Y:S01]  /*4850*/  LDL R3, [R1+0x934] ;  /* 0x0009340001037983 */ /* 0x000f220000100800 */
[----:B------:R-:W-:-:S04]  /*4860*/  @!P6 IMAD.IADD R26, R26, 0x1, -R28 ;  /* 0x000000011a1ae824 */ /* 0x000fc800078e0a1c */
[----:B------:R-:W-:Y:S02]  /*4870*/  @!P0 IMAD.IADD R25, R25, 0x1, -R28 ;  /* 0x0000000119198824 */ /* 0x000fe400078e0a1c */
[----:B------:R-:W5:Y:S01]  /*4880*/  LDL R28, [R1+0x944] ;  /* 0x00094400011c7983 */ /* 0x000f620000100800 */
[----:B--2---:R-:W-:-:S03]  /*4890*/  ISETP.GE.AND P3, PT, R4, RZ, PT ;  /* 0x000000ff0400720c */ /* 0x004fc60003f66270 */
[----:B------:R-:W2:Y:S01]  /*48a0*/  LDL R4, [R1+0x938] ;  /* 0x0009380001047983 */ /* 0x000ea20000100800 */
[----:B------:R-:W-:-:S03]  /*48b0*/  ISETP.GE.AND P5, PT, R29, RZ, PT ;  /* 0x000000ff1d00720c */ /* 0x000fc60003fa6270 */
[----:B------:R-:W2:Y:S01]  /*48c0*/  LDL.LU R29, [R1+0xa0] ;  /* 0x0000a000011d7983 */ /* 0x000ea20000300800 */
[----:B------:R-:W-:Y:S02]  /*48d0*/  ISETP.GE.AND P0, PT, R23, RZ, PT ;  /* 0x000000ff1700720c */ /* 0x000fe40003f06270 */
[----:B------:R-:W-:Y:S01]  /*48e0*/  ISETP.GE.AND P1, PT, R0, RZ, PT ;  /* 0x000000ff0000720c */ /* 0x000fe20003f26270 */
[----:B------:R-:W3:Y:S04]  /*48f0*/  LDL R23, [R1+0x930] ;  /* 0x0009300001177983 */ /* 0x000ee80000100800 */
[----:B------:R-:W3:Y:S01]  /*4900*/  LDL.LU R0, [R1+0x9c] ;  /* 0x00009c0001007983 */ /* 0x000ee20000300800 */
[----:B--2---:R-:W-:Y:S01]  /*4910*/  @!P2 IMAD.MOV R29, RZ, RZ, -R29 ;  /* 0x000000ffff1da224 */ /* 0x004fe200078e0a1d */
[----:B------:R-:W-:-:S02]  /*4920*/  ISETP.GE.AND P2, PT, R15, RZ, PT ;  /* 0x000000ff0f00720c */ /* 0x000fc40003f46270 */
[----:B------:R-:W2:Y:S04]  /*4930*/  LDL R15, [R1+0x92c] ;  /* 0x00092c00010f7983 */ /* 0x000ea80000100800 */
[----:B------:R0:W-:Y:S04]  /*4940*/  STL [R1+0xa0], R29 ;  /* 0x0000a01d01007387 */ /* 0x0001e80000100800 */
[----:B0-----:R-:W2:Y:S01]  /*4950*/  LDL.LU R29, [R1+0x98] ;  /* 0x00009800011d7983 */ /* 0x001ea20000300800 */
[----:B---3--:R-:W-:Y:S01]  /*4960*/  @!P3 IMAD.MOV R0, RZ, RZ, -R0 ;  /* 0x000000ffff00b224 */ /* 0x008fe200078e0a00 */
[----:B------:R-:W-:-:S02]  /*4970*/  ISETP.GE.AND P3, PT, R2, RZ, PT ;  /* 0x000000ff0200720c */ /* 0x000fc40003f66270 */
[----:B------:R-:W3:Y:S04]  /*4980*/  LDL R2, [R1+0x928] ;  /* 0x0009280001027983 */ /* 0x000ee80000100800 */
[----:B------:R0:W-:Y:S04]  /*4990*/  STL [R1+0x9c], R0 ;  /* 0x00009c0001007387 */ /* 0x0001e80000100800 */
[----:B0-----:R-:W3:Y:S01]  /*49a0*/  LDL.LU R0, [R1+0x94] ;  /* 0x0000940001007983 */ /* 0x001ee20000300800 */
[----:B--2---:R-:W-:Y:S01]  /*49b0*/  @!P5 IMAD.MOV R29, RZ, RZ, -R29 ;  /* 0x000000ffff1dd224 */ /* 0x004fe200078e0a1d */
[----:B-----5:R-:W-:-:S02]  /*49c0*/  ISETP.GE.AND P5, PT, R28, RZ, PT ;  /* 0x000000ff1c00720c */ /* 0x020fc40003fa6270 */
[----:B------:R-:W2:Y:S04]  /*49d0*/  LDL R28, [R1+0x924] ;  /* 0x00092400011c7983 */ /* 0x000ea80000100800 */
[----:B------:R0:W-:Y:S04]  /*49e0*/  STL [R1+0x98], R29 ;  /* 0x0000981d01007387 */ /* 0x0001e80000100800 */
[----:B0-----:R-:W5:Y:S01]  /*49f0*/  LDL.LU R29, [R1+0x90] ;  /* 0x00009000011d7983 */ /* 0x001f620000300800 */
[----:B---3--:R-:W-:Y:S01]  /*4a00*/  @!P4 IMAD.MOV R0, RZ, RZ, -R0 ;  /* 0x000000ffff00c224 */ /* 0x008fe200078e0a00 */
[----:B------:R-:W-:-:S02]  /*4a10*/  ISETP.GE.AND P4, PT, R5, RZ, PT ;  /* 0x000000ff0500720c */ /* 0x000fc40003f86270 */
[----:B------:R-:W3:Y:S04]  /*4a20*/  LDL R5, [R1+0x920] ;  /* 0x0009200001057983 */ /* 0x000ee80000100800 */
[----:B------:R0:W-:Y:S04]  /*4a30*/  STL [R1+0x94], R0 ;  /* 0x0000940001007387 */ /* 0x0001e80000100800 */
[----:B0-----:R-:W2:Y:S01]  /*4a40*/  LDL.LU R0, [R1+0x8c] ;  /* 0x00008c0001007983 */ /* 0x001ea20000300800 */
[----:B-----5:R-:W-:Y:S01]  /*4a50*/  @!P1 IMAD.MOV R29, RZ, RZ, -R29 ;  /* 0x000000ffff1d9224 */ /* 0x020fe200078e0a1d */
[----:B------:R-:W-:-:S02]  /*4a60*/  ISETP.GE.AND P1, PT, R6, RZ, PT ;  /* 0x000000ff0600720c */ /* 0x000fc40003f26270 */
[----:B------:R-:W5:Y:S04]  /*4a70*/  LDL R6, [R1+0x91c] ;  /* 0x00091c0001067983 */ /* 0x000f680000100800 */
[----:B------:R0:W-:Y:S04]  /*4a80*/  STL [R1+0x90], R29 ;  /* 0x0000901d01007387 */ /* 0x0001e80000100800 */
[----:B0-----:R-:W3:Y:S01]  /*4a90*/  LDL.LU R29, [R1+0x88] ;  /* 0x00008800011d7983 */ /* 0x001ee20000300800 */
[----:B--2---:R-:W-:Y:S01]  /*4aa0*/  @!P0 IMAD.MOV R0, RZ, RZ, -R0 ;  /* 0x000000ffff008224 */ /* 0x004fe200078e0a00 */
[----:B------:R-:W-:-:S02]  /*4ab0*/  ISETP.GE.AND P0, PT, R4, RZ, PT ;  /* 0x000000ff0400720c */ /* 0x000fc40003f06270 */
[----:B------:R-:W2:Y:S04]  /*4ac0*/  LDL R4, [R1+0x918] ;  /* 0x0009180001047983 */ /* 0x000ea80000100800 */
[----:B------:R0:W-:Y:S04]  /*4ad0*/  STL [R1+0x8c], R0 ;  /* 0x00008c0001007387 */ /* 0x0001e80000100800 */
[----:B0-----:R-:W2:Y:S01]  /*4ae0*/  LDL.LU R0, [R1+0x84] ;  /* 0x0000840001007983 */ /* 0x001ea20000300800 */
[----:B---3--:R-:W-:Y:S01]  /*4af0*/  @!P2 IMAD.MOV R29, RZ, RZ, -R29 ;  /* 0x000000ffff1da224 */ /* 0x008fe200078e0a1d */
[----:B----4-:R-:W-:-:S02]  /*4b00*/  ISETP.GE.AND P2, PT, R3, RZ, PT ;  /* 0x000000ff0300720c */ /* 0x010fc40003f46270 */
[----:B------:R-:W3:Y:S04]  /*4b10*/  LDL R3, [R1+0x914] ;  /* 0x0009140001037983 */ /* 0x000ee80000100800 */
[----:B------:R0:W-:Y:S04]  /*4b20*/  STL [R1+0x88], R29 ;  /* 0x0000881d01007387 */ /* 0x0001e80000100800 */
[----:B0-----:R-:W4:Y:S01]  /*4b30*/  LDL.LU R29, [R1+0x80] ;  /* 0x00008000011d7983 */ /* 0x001f220000300800 */
[----:B--2---:R-:W-:Y:S01]  /*4b40*/  @!P3 IMAD.MOV R0, RZ, RZ, -R0 ;  /* 0x000000ffff00b224 */ /* 0x004fe200078e0a00 */
[----:B------:R-:W-:-:S02]  /*4b50*/  ISETP.GE.AND P3, PT, R23, RZ, PT ;  /* 0x000000ff1700720c */ /* 0x000fc40003f66270 */
[----:B------:R-:W2:Y:S04]  /*4b60*/  LDL R23, [R1+0x910] ;  /* 0x0009100001177983 */ /* 0x000ea80000100800 */
[----:B------:R0:W-:Y:S04]  /*4b70*/  STL [R1+0x84], R0 ;  /* 0x0000840001007387 */ /* 0x0001e80000100800 */
[----:B0-----:R-:W2:Y:S01]  /*4b80*/  LDL.LU R0, [R1+0x7c] ;  /* 0x00007c0001007983 */ /* 0x001ea20000300800 */
[----:B----4-:R-:W-:Y:S01]  /*4b90*/  @!P5 IMAD.MOV R29, RZ, RZ, -R29 ;  /* 0x000000ffff1dd224 */ /* 0x010fe200078e0a1d */
[----:B------:R-:W-:-:S02]  /*4ba0*/  ISETP.GE.AND P5, PT, R15, RZ, PT ;  /* 0x000000ff0f00720c */ /* 0x000fc40003fa6270 */
[----:B------:R-:W4:Y:S04]  /*4bb0*/  LDL R15, [R1+0x90c] ;  /* 0x00090c00010f7983 */ /* 0x000f280000100800 */
        /* <DEDUP_REMOVED lines=8> */
[----:B------:R-:W-:-:S04]  /*4c40*/  ISETP.GE.AND P1, PT, R28, RZ, PT ;  /* 0x000000ff1c00720c */ /* 0x000fc80003f26270 */
[----:B------:R0:W-:Y:S04]  /*4c50*/  STL [R1+0x78], R29 ;  /* 0x0000781d01007387 */ /* 0x0001e80000100800 */
[----:B0-----:R-:W3:Y:S04]  /*4c60*/  LDL R29, [R1+0x904] ;  /* 0x00090400011d7983 */ /* 0x001ee80000100800 */
[----:B------:R-:W3:Y:S01]  /*4c70*/  LDL.LU R28, [R1+0x70] ;  /* 0x00007000011c7983 */ /* 0x000ee20000300800 */
[----:B--2---:R-:W-:Y:S01]  /*4c80*/  @!P0 IMAD.MOV R0, RZ, RZ, -R0 ;  /* 0x000000ffff008224 */ /* 0x004fe200078e0a00 */
[----:B------:R-:W-:-:S02]  /*4c90*/  ISETP.GE.AND P0, PT, R5, RZ, PT ;  /* 0x000000ff0500720c */ /* 0x000fc40003f06270 */
[----:B------:R-:W2:Y:S04]  /*4ca0*/  LDL R5, [R1+0x900] ;  /* 0x0009000001057983 */ /* 0x000ea80000100800 */
[----:B------:R0:W-:Y:S04]  /*4cb0*/  STL [R1+0x74], R0 ;  /* 0x0000740001007387 */ /* 0x0001e80000100800 */
[----:B0-----:R-:W2:Y:S01]  /*4cc0*/  LDL.LU R0, [R1+0x6c] ;  /* 0x00006c0001007983 */ /* 0x001ea20000300800 */
[----:B---3--:R-:W-:Y:S01]  /*4cd0*/  @!P2 IMAD.MOV R28, RZ, RZ, -R28 ;  /* 0x000000ffff1ca224 */ /* 0x008fe200078e0a1c */
[----:B-----5:R-:W-:-:S02]  /*4ce0*/  ISETP.GE.AND P2, PT, R6, RZ, PT ;  /* 0x000000ff0600720c */ /* 0x020fc40003f46270 */
[----:B------:R-:W3:Y:S04]  /*4cf0*/  LDL R6, [R1+0x8f8] ;  /* 0x0008f80001067983 */ /* 0x000ee80000100800 */
[----:B------:R0:W-:Y:S04]  /*4d00*/  STL [R1+0x70], R28 ;  /* 0x0000701c01007387 */ /* 0x0001e80000100800 */
[----:B0-----:R-:W5:Y:S01]  /*4d10*/  LDL.LU R28, [R1+0x68] ;  /* 0x00006800011c7983 */ /* 0x001f620000300800 */
[----:B--2---:R-:W-:Y:S01]  /*4d20*/  @!P3 IMAD.MOV R0, RZ, RZ, -R0 ;  /* 0x000000ffff00b224 */ /* 0x004fe200078e0a00 */
[----:B------:R-:W-:-:S02]  /*4d30*/  ISETP.GE.AND P3, PT, R4, RZ, PT ;  /* 0x000000ff0400720c */ /* 0x000fc40003f66270 */
[----:B------:R-:W2:Y:S04]  /*4d40*/  LDL R4, [R1+0x8fc] ;  /* 0x0008fc0001047983 */ /* 0x000ea80000100800 */
        /* <DEDUP_REMOVED lines=14> */
[----:B------:R-:W3:Y:S04]  /*4e30*/  LDL.LU R15, [R1+0x58] ;  /* 0x00005800010f7983 */ /* 0x000ee80000300800 */
[----:B------:R0:W-:Y:S04]  /*4e40*/  STL [R1+0x60], R28 ;  /* 0x0000601c01007387 */ /* 0x0001e80000100800 */
[----:B0-----:R-:W4:Y:S01]  /*4e50*/  LDL R28, [R1+0x8f0] ;  /* 0x0008f000011c7983 */ /* 0x001f220000100800 */
[----:B--2---:R-:W-:Y:S01]  /*4e60*/  @!P0 IMAD.MOV R0, RZ, RZ, -R0 ;  /* 0x000000ffff008224 */ /* 0x004fe200078e0a00 */
[----:B------:R-:W-:-:S04]  /*4e70*/  ISETP.GE.AND P0, PT, R2, RZ, PT ;  /* 0x000000ff0200720c */ /* 0x000fc80003f06270 */
[----:B------:R0:W-:Y:S04]  /*4e80*/  STL [R1+0x5c], R0 ;  /* 0x00005c0001007387 */ /* 0x0001e80000100800 */
[----:B0-----:R-:W2:Y:S04]  /*4e90*/  LDL.LU R0, [R1+0x54] ;  /* 0x0000540001007983 */ /* 0x001ea80000300800 */
[----:B------:R-:W4:Y:S01]  /*4ea0*/  LDL R2, [R1+0x8e4] ;  /* 0x0008e40001027983 */ /* 0x000f220000100800 */
[----:B---3--:R-:W-:-:S05]  /*4eb0*/  @!P2 IMAD.MOV R15, RZ, RZ, -R15 ;  /* 0x000000ffff0fa224 */ /* 0x008fca00078e0a0f */
[----:B------:R0:W-:Y:S04]  /*4ec0*/  STL [R1+0x58], R15 ;  /* 0x0000580f01007387 */ /* 0x0001e80000100800 */
[----:B0-----:R-:W3:Y:S01]  /*4ed0*/  LDL.LU R15, [R1+0xaa0] ;  /* 0x000aa000010f7983 */ /* 0x001ee20000300800 */
[----:B------:R-:W-:Y:S01]  /*4ee0*/  ISETP.GE.AND P2, PT, R29, RZ, PT ;  /* 0x000000ff1d00720c */ /* 0x000fe20003f46270 */
[----:B--2---:R-:W-:Y:S01]  /*4ef0*/  @!P3 IMAD.MOV R0, RZ, RZ, -R0 ;  /* 0x000000ffff00b224 */ /* 0x004fe200078e0a00 */
[----:B------:R-:W-:Y:S01]  /*4f00*/  ISETP.GE.AND P3, PT, R5, RZ, PT ;  /* 0x000000ff0500720c */ /* 0x000fe20003f66270 */
[----:B---3--:R-:W-:Y:S02]  /*4f10*/  IMAD.MOV.U32 R29, RZ, RZ, R15 ;  /* 0x000000ffff1d7224 */ /* 0x008fe400078e000f */
[----:B------:R-:W2:Y:S04]  /*4f20*/  LDL R15, [R1+0x8e0] ;  /* 0x0008e000010f7983 */ /* 0x000ea80000100800 */
[----:B------:R-:W3:Y:S01]  /*4f30*/  LDL.LU R5, [R1+0x4c] ;  /* 0x00004c0001057983 */ /* 0x000ee20000300800 */
[----:B------:R-:W-:-:S03]  /*4f40*/  @!P5 IMAD.MOV R29, RZ, RZ, -R29 ;  /* 0x000000ffff1dd224 */ /* 0x000fc600078e0a1d */
[----:B------:R0:W-:Y:S01]  /*4f50*/  STL [R1+0x54], R0 ;  /* 0x0000540001007387 */ /* 0x0001e20000100800 */
[----:B------:R-:W-:-:S03]  /*4f60*/  ISETP.GE.AND P5, PT, R6, RZ, PT ;  /* 0x000000ff0600720c */ /* 0x000fc60003fa6270 */
[----:B0-----:R-:W2:Y:S04]  /*4f70*/  LDL R0, [R1+0x8d8] ;  /* 0x0008d80001007983 */ /* 0x001ea80000100800 */
[----:B------:R0:W-:Y:S04]  /*4f80*/  STL [R1+0x50], R29 ;  /* 0x0000501d01007387 */ /* 0x0001e80000100800 */
[----:B0-----:R-:W2:Y:S04]  /*4f90*/  LDL.LU R29, [R1+0x48] ;  /* 0x00004800011d7983 */ /* 0x001ea80000300800 */
[----:B------:R-:W4:Y:S01]  /*4fa0*/  LDL R6, [R1+0x8d4] ;  /* 0x0008d40001067983 */ /* 0x000f220000100800 */
[----:B---3--:R-:W-:Y:S01]  /*4fb0*/  @!P4 IMAD.MOV R5, RZ, RZ, -R5 ;  /* 0x000000ffff05c224 */ /* 0x008fe200078e0a05 */
[----:B------:R-:W-:-:S02]  /*4fc0*/  ISETP.GE.AND P4, PT, R4, RZ, PT ;  /* 0x000000ff0400720c */ /* 0x000fc40003f86270 */
[----:B------:R-:W3:Y:S04]  /*4fd0*/  LDL.LU R4, [R1+0x44] ;  /* 0x0000440001047983 */ /* 0x000ee80000300800 */
[----:B------:R0:W-:Y:S04]  /*4fe0*/  STL [R1+0x4c], R5 ;  /* 0x00004c0501007387 */ /* 0x0001e80000100800 */
[----:B0-----:R-:W4:Y:S01]  /*4ff0*/  LDL R5, [R1+0x8d0] ;  /* 0x0008d00001057983 */ /* 0x001f220000100800 */
[----:B--2---:R-:W-:Y:S01]  /*5000*/  @!P1 IMAD.MOV R29, RZ, RZ, -R29 ;  /* 0x000000ffff1d9224 */ /* 0x004fe200078e0a1d */
[----:B-----5:R-:W-:-:S02]  /*5010*/  ISETP.GE.AND P1, PT, R3, RZ, PT ;  /* 0x000000ff0300720c */ /* 0x020fc40003f26270 */
[----:B------:R-:W2:Y:S04]  /*5020*/  LDL R3, [R1+0x8cc] ;  /* 0x0008cc0001037983 */ /* 0x000ea80000100800 */
[----:B------:R-:W-:Y:S01]  /*5030*/  STL [R1+0x48], R29 ;  /* 0x0000481d01007387 */ /* 0x000fe20000100800 */
[----:B---3--:R-:W-:Y:S01]  /*5040*/  @!P0 IMAD.MOV R4, RZ, RZ, -R4 ;  /* 0x000000ffff048224 */ /* 0x008fe200078e0a04 */
[----:B------:R-:W-:-:S04]  /*5050*/  ISETP.GE.AND P0, PT, R23, RZ, PT ;  /* 0x000000ff1700720c */ /* 0x000fc80003f06270 */
[----:B------:R0:W-:Y:S04]  /*5060*/  STL [R1+0x44], R4 ;  /* 0x0000440401007387 */ /* 0x0001e80000100800 */
[----:B0-----:R-:W3:Y:S04]  /*5070*/  LDL R4, [R1+0x8c8] ;  /* 0x0008c80001047983 */ /* 0x001ee80000100800 */
[----:B------:R-:W5:Y:S01]  /*5080*/  LDL.LU R23, [R1+0x3c] ;  /* 0x00003c0001177983 */ /* 0x000f620000300800 */
[----:B------:R-:W-:Y:S01]  /*5090*/  @!P2 IMAD.MOV R14, RZ, RZ, -R14 ;  /* 0x000000ffff0ea224 */ /* 0x000fe200078e0a0e */
[----:B----4-:R-:W-:-:S04]  /*50a0*/  ISETP.GE.AND P2, PT, R28, RZ, PT ;  /* 0x000000ff1c00720c */ /* 0x010fc80003f46270 */
[----:B------:R0:W-:Y:S04]  /*50b0*/  STL [R1+0x40], R14 ;  /* 0x0000400e01007387 */ /* 0x0001e80000100800 */
[----:B0-----:R-:W4:Y:S04]  /*50c0*/  LDL R14, [R1+0x8c4] ;  /* 0x0008c400010e7983 */ /* 0x001f280000100800 */
[----:B------:R-:W2:Y:S01]  /*50d0*/  LDL.LU R28, [R1+0x38] ;  /* 0x00003800011c7983 */ /* 0x000ea20000300800 */
[----:B-----5:R-:W-:-:S05]  /*50e0*/  @!P3 IMAD.MOV R23, RZ, RZ, -R23 ;  /* 0x000000ffff17b224 */ /* 0x020fca00078e0a17 */
[----:B------:R0:W-:Y:S04]  /*50f0*/  STL [R1+0x3c], R23 ;  /* 0x00003c1701007387 */ /* 0x0001e80000100800 */
[----:B0-----:R-:W5:Y:S04]  /*5100*/  LDL R23, [R1+0x8c0] ;  /* 0x0008c00001177983 */ /* 0x001f680000100800 */
[----:B------:R-:W3:Y:S01]  /*5110*/  LDL.LU R29, [R1+0x34] ;  /* 0x00003400011d7983 */ /* 0x000ee20000300800 */
[----:B--2---:R-:W-:Y:S01]  /*5120*/  @!P5 IMAD.MOV R28, RZ, RZ, -R28 ;  /* 0x000000ffff1cd224 */ /* 0x004fe200078e0a1c */
[----:B------:R-:W-:-:S02]  /*5130*/  ISETP.GE.AND P3, PT, R2, RZ, PT ;  /* 0x000000ff0200720c */ /* 0x000fc40003f66270 */
[----:B------:R-:W-:Y:S01]  /*5140*/  ISETP.GE.AND P5, PT, R15, RZ, PT ;  /* 0x000000ff0f00720c */ /* 0x000fe20003fa6270 */
[----:B------:R-:W2:Y:S04]  /*5150*/  LDL R2, [R1+0x8bc] ;  /* 0x0008bc0001027983 */ /* 0x000ea80000100800 */
        /* <DEDUP_REMOVED lines=9> */
[----:B------:R-:W-:-:S04]  /*51f0*/  ISETP.GE.AND P1, PT, R6, RZ, PT ;  /* 0x000000ff0600720c */ /* 0x000fc80003f26270 */
[----:B------:R0:W-:Y:S04]  /*5200*/  STL [R1+0x30], R28 ;  /* 0x0000301c01007387 */ /* 0x0001e80000100800 */
[----:B0-----:R-:W2:Y:S04]  /*5210*/  LDL R28, [R1+0x8b0] ;  /* 0x0008b000011c7983 */ /* 0x001ea80000100800 */
[----:B------:R-:W2:Y:S01]  /*5220*/  LDL.LU R6, [R1+0x28] ;  /* 0x0000280001067983 */ /* 0x000ea20000300800 */
[----:B---3--:R-:W-:Y:S01]  /*5230*/  @!P0 IMAD.MOV R29, RZ, RZ, -R29 ;  /* 0x000000ffff1d8224 */ /* 0x008fe200078e0a1d */
[----:B------:R-:W-:-:S04]  /*5240*/  ISETP.GE.AND P0, PT, R5, RZ, PT ;  /* 0x000000ff0500720c */ /* 0x000fc80003f06270 */
[----:B------:R0:W-:Y:S04]  /*5250*/  STL [R1+0x2c], R29 ;  /* 0x00002c1d01007387 */ /* 0x0001e80000100800 */
[----:B0-----:R-:W3:Y:S04]  /*5260*/  LDL R29, [R1+0x8ac] ;  /* 0x0008ac00011d7983 */ /* 0x001ee80000100800 */
[----:B------:R-:W3:Y:S01]  /*5270*/  LDL.LU R5, [R1+0x24] ;  /* 0x0000240001057983 */ /* 0x000ee20000300800 */
[----:B--2---:R-:W-:Y:S01]  /*5280*/  @!P2 IMAD.MOV R6, RZ, RZ, -R6 ;  /* 0x000000ffff06a224 */ /* 0x004fe200078e0a06 */
[----:B------:R-:W-:-:S04]  /*5290*/  ISETP.GE.AND P2, PT, R3, RZ, PT ;  /* 0x000000ff0300720c */ /* 0x000fc80003f46270 */
[----:B------:R0:W-:Y:S04]  /*52a0*/  STL [R1+0x28], R6 ;  /* 0x0000280601007387 */ /* 0x0001e80000100800 */
[----:B0-----:R-:W2:Y:S04]  /*52b0*/  LDL.LU R6, [R1+0xa9c] ;  /* 0x000a9c0001067983 */ /* 0x001ea80000300800 */
[----:B------:R-:W2:Y:S01]  /*52c0*/  LDL.LU R3, [R1+0x20] ;  /* 0x0000200001037983 */ /* 0x000ea20000300800 */
[----:B---3--:R-:W-:Y:S01]  /*52d0*/  @!P3 IMAD.MOV R5, RZ, RZ, -R5 ;  /* 0x000000ffff05b224 */ /* 0x008fe200078e0a05 */
[----:B------:R-:W-:-:S04]  /*52e0*/  ISETP.GE.AND P3, PT, R4, RZ, PT ;  /* 0x000000ff0400720c */ /* 0x000fc80003f66270 */
[----:B------:R0:W-:Y:S04]  /*52f0*/  STL [R1+0x24], R5 ;  /* 0x0000240501007387 */ /* 0x0001e80000100800 */
[----:B0-----:R-:W3:Y:S04]  /*5300*/  LDL.LU R5, [R1+0xa98] ;  /* 0x000a980001057983 */ /* 0x001ee80000300800 */
[----:B------:R-:W3:Y:S01]  /*5310*/  LDL.LU R4, [R1+0x1c] ;  /* 0x00001c0001047983 */ /* 0x000ee20000300800 */
[----:B--2---:R-:W-:Y:S01]  /*5320*/  @!P5 IMAD.MOV R3, RZ, RZ, -R3 ;  /* 0x000000ffff03d224 */ /* 0x004fe200078e0a03 */
[----:B----4-:R-:W-:-:S02]  /*5330*/  ISETP.GE.AND P5, PT, R14, RZ, PT ;  /* 0x000000ff0e00720c */ /* 0x010fc40003fa6270 */
[----:B------:R-:W2:Y:S04]  /*5340*/  LDL R14, [R1+0x8a4] ;  /* 0x0008a400010e7983 */ /* 0x000ea80000100800 */
[----:B------:R0:W-:Y:S04]  /*5350*/  STL [R1+0x20], R3 ;  /* 0x0000200301007387 */ /* 0x0001e80000100800 */
[----:B0-----:R-:W4:Y:S01]  /*5360*/  LDL.LU R3, [R1+0x18] ;  /* 0x0000180001037983 */ /* 0x001f220000300800 */
[----:B---3--:R-:W-:Y:S01]  /*5370*/  @!P4 IMAD.MOV R4, RZ, RZ, -R4 ;  /* 0x000000ffff04c224 */ /* 0x008fe200078e0a04 */
[----:B-----5:R-:W-:-:S04]  /*5380*/  ISETP.GE.AND P4, PT, R23, RZ, PT ;  /* 0x000000ff1700720c */ /* 0x020fc80003f86270 */
[----:B------:R0:W-:Y:S04]  /*5390*/  STL [R1+0x1c], R4 ;  /* 0x00001c0401007387 */ /* 0x0001e80000100800 */
[----:B0-----:R-:W3:Y:S04]  /*53a0*/  LDL.LU R4, [R1+0xa94] ;  /* 0x000a940001047983 */ /* 0x001ee80000300800 */
[----:B------:R-:W5:Y:S01]  /*53b0*/  LDL.LU R23, [R1+0x14] ;  /* 0x0000140001177983 */ /* 0x000f620000300800 */
[----:B----4-:R-:W-:Y:S01]  /*53c0*/  @!P1 IMAD.MOV R3, RZ, RZ, -R3 ;  /* 0x000000ffff039224 */ /* 0x010fe200078e0a03 */
[----:B------:R-:W-:-:S04]  /*53d0*/  ISETP.GE.AND P1, PT, R2, RZ, PT ;  /* 0x000000ff0200720c */ /* 0x000fc80003f26270 */
[----:B------:R0:W-:Y:S04]  /*53e0*/  STL [R1+0x18], R3 ;  /* 0x0000180301007387 */ /* 0x0001e80000100800 */
[----:B0-----:R-:W4:Y:S04]  /*53f0*/  LDL.LU R3, [R1+0xa90] ;  /* 0x000a900001037983 */ /* 0x001f280000300800 */
[----:B------:R-:W2:Y:S01]  /*5400*/  LDL.LU R2, [R1+0x10] ;  /* 0x0000100001027983 */ /* 0x000ea20000300800 */
[----:B-----5:R-:W-:Y:S01]  /*5410*/  @!P0 IMAD.MOV R23, RZ, RZ, -R23 ;  /* 0x000000ffff178224 */ /* 0x020fe200078e0a17 */
[----:B------:R-:W-:-:S02]  /*5420*/  ISETP.GE.AND P0, PT, R15, RZ, PT ;  /* 0x000000ff0f00720c */ /* 0x000fc40003f06270 */
[----:B------:R-:W5:Y:S04]  /*5430*/  LDL R15, [R1+0x89c] ;  /* 0x00089c00010f7983 */ /* 0x000f680000100800 */
[----:B------:R0:W-:Y:S04]  /*5440*/  STL [R1+0x14], R23 ;  /* 0x0000141701007387 */ /* 0x0001e80000100800 */
[----:B0-----:R-:W3:Y:S01]  /*5450*/  LDL.LU R23, [R1+0xc] ;  /* 0x00000c0001177983 */ /* 0x001ee20000300800 */
        /* <DEDUP_REMOVED lines=9> */
[----:B------:R-:W4:Y:S01]  /*54f0*/  LDL.LU R28, [R1+0x4] ;  /* 0x00000400011c7983 */ /* 0x000f220000300800 */
[----:B--2---:R-:W-:Y:S01]  /*5500*/  @!P5 IMAD.MOV R0, RZ, RZ, -R0 ;  /* 0x000000ffff00d224 */ /* 0x004fe200078e0a00 */
[----:B------:R-:W-:-:S04]  /*5510*/  ISETP.GE.AND P5, PT, R29, RZ, PT ;  /* 0x000000ff1d00720c */ /* 0x000fc80003fa6270 */
[----:B------:R0:W-:Y:S04]  /*5520*/  STL [R1+0x9f8], R0 ;  /* 0x0009f80001007387 */ /* 0x0001e80000100800 */
[----:B0-----:R-:W2:Y:S01]  /*5530*/  LDL R0, [R1+0x8a0] ;  /* 0x0008a00001007983 */ /* 0x001ea20000100800 */
[----:B---3--:R-:W-:-:S03]  /*5540*/  IMAD.MOV.U32 R29, RZ, RZ, R23 ;  /* 0x000000ffff1d7224 */ /* 0x008fc600078e0017 */
[----:B------:R-:W3:Y:S01]  /*5550*/  LDL.LU R23, [R1+0xa84] ;  /* 0x000a840001177983 */ /* 0x000ee20000300800 */
[----:B----4-:R-:W-:-:S05]  /*5560*/  @!P4 IMAD.MOV R28, RZ, RZ, -R28 ;  /* 0x000000ffff1cc224 */ /* 0x010fca00078e0a1c */
[----:B------:R0:W-:Y:S04]  /*5570*/  STL [R1+0x9fc], R28 ;  /* 0x0009fc1c01007387 */ /* 0x0001e80000100800 */
[----:B0-----:R-:W4:Y:S01]  /*5580*/  LDL R28, [R1+0x8a8] ;  /* 0x0008a800011c7983 */ /* 0x001f220000100800 */
[----:B------:R-:W-:Y:S02]  /*5590*/  @!P1 IMAD.MOV R29, RZ, RZ, -R29 ;  /* 0x000000ffff1d9224 */ /* 0x000fe400078e0a1d */
[----:B------:R-:W-:Y:S01]  /*55a0*/  @!P0 IMAD.MOV R2, RZ, RZ, -R2 ;  /* 0x000000ffff028224 */ /* 0x000fe200078e0a02 */
[----:B------:R-:W-:Y:S01]  /*55b0*/  ISETP.GE.AND P1, PT, R14, RZ, PT ;  /* 0x000000ff0e00720c */ /* 0x000fe20003f26270 */
[----:B------:R-:W-:Y:S01]  /*55c0*/  @!P2 IMAD.MOV R3, RZ, RZ, -R3 ;  /* 0x000000ffff03a224 */ /* 0x000fe200078e0a03 */
[----:B--2---:R-:W-:-:S02]  /*55d0*/  ISETP.GE.AND P0, PT, R0, RZ, PT ;  /* 0x000000ff0000720c */ /* 0x004fc40003f06270 */
[----:B----4-:R-:W-:Y:S02]  /*55e0*/  ISETP.GE.AND P4, PT, R28, RZ, PT ;  /* 0x000000ff1c00720c */ /* 0x010fe40003f86270 */
[----:B------:R-:W2:Y:S04]  /*55f0*/  LDL R28, [R1+0x88c] ;  /* 0x00088c00011c7983 */ /* 0x000ea80000100800 */
[----:B------:R0:W-:Y:S04]  /*5600*/  STL [R1+0xa00], R29 ;  /* 0x000a001d01007387 */ /* 0x0001e80000100800 */
[----:B0-----:R-:W4:Y:S04]  /*5610*/  LDL R29, [R1+0x890] ;  /* 0x00089000011d7983 */ /* 0x001f280000100800 */
[----:B------:R-:W2:Y:S04]  /*5620*/  LDL.LU R14, [R1+0xa80] ;  /* 0x000a8000010e7983 */ /* 0x000ea80000300800 */
[----:B------:R0:W-:Y:S04]  /*5630*/  STL [R1+0xa04], R2 ;  /* 0x000a040201007387 */ /* 0x0001e80000100800 */
[----:B------:R-:W2:Y:S04]  /*5640*/  LDL R0, [R1+0x884] ;  /* 0x0008840001007983 */ /* 0x000ea80000100800 */
[----:B0-----:R-:W2:Y:S04]  /*5650*/  LDL R2, [R1+0x894] ;  /* 0x0008940001027983 */ /* 0x001ea80000100800 */
[----:B------:R0:W-:Y:S04]  /*5660*/  STL [R1+0xa08], R3 ;  /* 0x000a080301007387 */ /* 0x0001e80000100800 */
[----:B0-----:R-:W2:Y:S01]  /*5670*/  LDL R3, [R1+0x898] ;  /* 0x0008980001037983 */ /* 0x001ea20000100800 */
[----:B------:R-:W-:Y:S01]  /*5680*/  @!P3 IMAD.MOV R4, RZ, RZ, -R4 ;  /* 0x000000ffff04b224 */ /* 0x000fe200078e0a04 */
[----:B-----5:R-:W-:Y:S01]  /*5690*/  ISETP.GE.AND P2, PT, R15, RZ, PT ;  /* 0x000000ff0f00720c */ /* 0x020fe20003f46270 */
[----:B------:R-:W-:Y:S01]  /*56a0*/  @!P5 IMAD.MOV R5, RZ, RZ, -R5 ;  /* 0x000000ffff05d224 */ /* 0x000fe200078e0a05 */
[----:B------:R-:W5:Y:S01]  /*56b0*/  LDL.LU R15, [R1+0xa7c] ;  /* 0x000a7c00010f7983 */ /* 0x000f620000300800 */
[----:B------:R-:W-:-:S03]  /*56c0*/  @!P4 IMAD.MOV R6, RZ, RZ, -R6 ;  /* 0x000000ffff06c224 */ /* 0x000fc600078e0a06 */
[----:B------:R0:W-:Y:S04]  /*56d0*/  STL [R1+0xa0c], R4 ;  /* 0x000a0c0401007387 */ /* 0x0001e80000100800 */
[----:B0-----:R-:W3:Y:S04]  /*56e0*/  LDL R4, [R1+0x87c] ;  /* 0x00087c0001047983 */ /* 0x001ee80000100800 */
[----:B------:R0:W-:Y:S04]  /*56f0*/  STL [R1+0xa10], R5 ;  /* 0x000a100501007387 */ /* 0x0001e80000100800 */
[----:B0-----:R-:W3:Y:S01]  /*5700*/  LDL R5, [R1+0x880] ;  /* 0x0008800001057983 */ /* 0x001ee20000100800 */
[----:B------:R-:W-:Y:S01]  /*5710*/  @!P1 IMAD.MOV R7, RZ, RZ, -R7 ;  /* 0x000000ffff079224 */ /* 0x000fe200078e0a07 */
[----:B----4-:R-:W-:-:S02]  /*5720*/  ISETP.GE.AND P4, PT, R29, RZ, PT ;  /* 0x000000ff1d00720c */ /* 0x010fc40003f86270 */
[----:B--2---:R-:W-:Y:S02]  /*5730*/  ISETP.GE.AND P3, PT, R3, RZ, PT ;  /* 0x000000ff0300720c */ /* 0x004fe40003f66270 */
[----:B------:R-:W2:Y:S04]  /*5740*/  LDL R3, [R1+0x878] ;  /* 0x0008780001037983 */ /* 0x000ea80000100800 */
[----:B------:R0:W-:Y:S04]  /*5750*/  STL [R1+0xa14], R6 ;  /* 0x000a140601007387 */ /* 0x0001e80000100800 */
[----:B0-----:R-:W4:Y:S01]  /*5760*/  LDL R6, [R1+0x888] ;  /* 0x0008880001067983 */ /* 0x001f220000100800 */
[----:B------:R-:W-:-:S03]  /*5770*/  ISETP.GE.AND P5, PT, R2, RZ, PT ;  /* 0x000000ff0200720c */ /* 0x000fc60003fa6270 */
[----:B------:R-:W4:Y:S04]  /*5780*/  LDL R2, [R1+0x874] ;  /* 0x0008740001027983 */ /* 0x000f280000100800 */
[----:B------:R0:W-:Y:S04]  /*5790*/  STL [R1+0xa18], R7 ;  /* 0x000a180701007387 */ /* 0x0001e80000100800 */
[----:B------:R-:W4:Y:S01]  /*57a0*/  LDL R29, [R1+0x86c] ;  /* 0x00086c00011d7983 */ /* 0x000f220000100800 */
[----:B------:R-:W-:Y:S01]  /*57b0*/  ISETP.GE.AND P1, PT, R28, RZ, PT ;  /* 0x000000ff1c00720c */ /* 0x000fe20003f26270 */
[----:B------:R-:W-:Y:S01]  /*57c0*/  @!P0 IMAD.MOV R8, RZ, RZ, -R8 ;  /* 0x000000ffff088224 */ /* 0x000fe200078e0a08 */
[----:B------:R-:W-:Y:S01]  /*57d0*/  ISETP.GE.AND P0, PT, R0, RZ, PT ;  /* 0x000000ff0000720c */ /* 0x000fe20003f06270 */
[----:B------:R-:W-:Y:S01]  /*57e0*/  @!P2 IMAD.MOV R9, RZ, RZ, -R9 ;  /* 0x000000ffff09a224 */ /* 0x000fe200078e0a09 */
[----:B------:R-:W4:Y:S01]  /*57f0*/  LDL R28, [R1+0x870] ;  /* 0x00087000011c7983 */ /* 0x000f220000100800 */
[----:B------:R-:W-:Y:S01]  /*5800*/  @!P3 IMAD.MOV R10, RZ, RZ, -R10 ;  /* 0x000000ffff0ab224 */ /* 0x000fe200078e0a0a */
[----:B---3--:R-:W-:Y:S01]  /*5810*/  ISETP.GE.AND P3, PT, R5, RZ, PT ;  /* 0x000000ff0500720c */ /* 0x008fe20003f66270 */
[----:B------:R-:W-:Y:S01]  /*5820*/  @!P5 IMAD.MOV R11, RZ, RZ, -R11 ;  /* 0x000000ffff0bd224 */ /* 0x000fe200078e0a0b */
[----:B------:R-:W-:Y:S01]  /*5830*/  ISETP.GE.AND P5, PT, R4, RZ, PT ;  /* 0x000000ff0400720c */ /* 0x000fe20003fa6270 */
[----:B------:R-:W-:Y:S01]  /*5840*/  STL [R1+0xa1c], R8 ;  /* 0x000a1c0801007387 */ /* 0x000fe20000100800 */
[----:B------:R-:W-:-:S03]  /*5850*/  @!P4 IMAD.MOV R12, RZ, RZ, -R12 ;  /* 0x000000ffff0cc224 */ /* 0x000fc600078e0a0c */
[----:B------:R-:W3:Y:S01]  /*5860*/  LDL R0, [R1+0x868] ;  /* 0x0008680001007983 */ /* 0x000ee20000100800 */
[----:B------:R-:W-:-:S03]  /*5870*/  @!P1 IMAD.MOV R13, RZ, RZ, -R13 ;  /* 0x000000ffff0d9224 */ /* 0x000fc600078e0a0d */
[----:B------:R-:W-:Y:S04]  /*5880*/  STL [R1+0xa20], R9 ;  /* 0x000a200901007387 */ /* 0x000fe80000100800 */
[----:B------:R-:W-:Y:S01]  /*5890*/  STL [R1+0xa24], R10 ;  /* 0x000a240a01007387 */ /* 0x000fe20000100800 */
[----:B------:R-:W-:-:S03]  /*58a0*/  @!P0 IMAD.MOV R16, RZ, RZ, -R16 ;  /* 0x000000ffff108224 */ /* 0x000fc600078e0a10 */
[----:B------:R-:W-:Y:S04]  /*58b0*/  STL [R1+0xa28], R11 ;  /* 0x000a280b01007387 */ /* 0x000fe80000100800 */
[----:B------:R-:W-:Y:S01]  /*58c0*/  STL [R1+0xa2c], R12 ;  /* 0x000a2c0c01007387 */ /* 0x000fe20000100800 */
[----:B------:R-:W-:-:S03]  /*58d0*/  @!P3 IMAD.MOV R18, RZ, RZ, -R18 ;  /* 0x000000ffff12b224 */ /* 0x000fc600078e0a12 */
[----:B------:R-:W-:Y:S01]  /*58e0*/  STL [R1+0xa30], R13 ;  /* 0x000a300d01007387 */ /* 0x000fe20000100800 */
[----:B------:R-:W-:Y:S01]  /*58f0*/  @!P5 IMAD.MOV R19, RZ, RZ, -R19 ;  /* 0x000000ffff13d224 */ /* 0x000fe200078e0a13 */
[----:B-----5:R-:W-:Y:S02]  /*5900*/  ISETP.GE.AND P5, PT, R15, RZ, PT ;  /* 0x000000ff0f00720c */ /* 0x020fe40003fa6270 */
[----:B--2---:R-:W-:Y:S02]  /*5910*/  ISETP.GE.AND P4, PT, R3, RZ, PT ;  /* 0x000000ff0300720c */ /* 0x004fe40003f86270 */
[----:B----4-:R-:W-:Y:S02]  /*5920*/  ISETP.GE.AND P2, PT, R6, RZ, PT ;  /* 0x000000ff0600720c */ /* 0x010fe40003f46270 */
[----:B------:R-:W2:Y:S09]  /*5930*/  LDL R6, [R1+0x860] ;  /* 0x0008600001067983 */ /* 0x000eb20000100800 */
[----:B------:R-:W-:Y:S01]  /*5940*/  @!P4 IMAD.MOV R20, RZ, RZ, -R20 ;  /* 0x000000ffff14c224 */ /* 0x000fe200078e0a14 */
[----:B------:R-:W-:Y:S01]  /*5950*/  STL [R1+0xa34], R16 ;  /* 0x000a341001007387 */ /* 0x000fe20000100800 */
[----:B------:R-:W-:-:S05]  /*5960*/  @!P2 IMAD.MOV R17, RZ, RZ, -R17 ;  /* 0x000000ffff11a224 */ /* 0x000fca00078e0a11 */
[----:B------:R-:W-:Y:S04]  /*5970*/  STL [R1+0xa38], R17 ;  /* 0x000a381101007387 */ /* 0x000fe80000100800 */
[----:B------:R-:W-:Y:S04]  /*5980*/  STL [R1+0xa3c], R18 ;  /* 0x000a3c1201007387 */ /* 0x000fe80000100800 */
[----:B------:R-:W-:Y:S01]  /*5990*/  STL [R1+0xa40], R19 ;  /* 0x000a401301007387 */ /* 0x000fe20000100800 */
[----:B------:R-:W-:-:S03]  /*59a0*/  ISETP.GE.AND P4, PT, R14, RZ, PT ;  /* 0x000000ff0e00720c */ /* 0x000fc60003f86270 */
[----:B------:R-:W4:Y:S04]  /*59b0*/  LDL.LU R15, [R1+0xa78] ;  /* 0x000a7800010f7983 */ /* 0x000f280000300800 */
[----:B------:R-:W-:Y:S01]  /*59c0*/  STL [R1+0xa44], R20 ;  /* 0x000a441401007387 */ /* 0x000fe20000100800 */
[----:B------:R-:W-:-:S03]  /*59d0*/  ISETP.GE.AND P1, PT, R2, RZ, PT ;  /* 0x000000ff0200720c */ /* 0x000fc60003f26270 */
[----:B------:R-:W5:Y:S01]  /*59e0*/  LDL.LU R14, [R1+0xa74] ;  /* 0x000a7400010e7983 */ /* 0x000f620000300800 */
[----:B------:R-:W-:-:S03]  /*59f0*/  ISETP.GE.AND P0, PT, R29, RZ, PT ;  /* 0x000000ff1d00720c */ /* 0x000fc60003f06270 */
[----:B------:R-:W0:Y:S04]  /*5a00*/  LDL.LU R5, [R1+0xa0] ;  /* 0x0000a00001057983 */ /* 0x000e280000300800 */
[----:B------:R-:W5:Y:S04]  /*5a10*/  LDL.LU R4, [R1+0x9c] ;  /* 0x00009c0001047983 */ /* 0x000f680000300800 */
[----:B------:R-:W5:Y:S04]  /*5a20*/  LDL.LU R3, [R1+0x98] ;  /* 0x0000980001037983 */ /* 0x000f680000300800 */
[----:B------:R-:W5:Y:S04]  /*5a30*/  LDL.LU R2, [R1+0x94] ;  /* 0x0000940001027983 */ /* 0x000f680000300800 */
[----:B------:R-:W5:Y:S01]  /*5a40*/  LDL.LU R29, [R1+0x90] ;  /* 0x00009000011d7983 */ /* 0x000f620000300800 */
[----:B------:R-:W-:-:S02]  /*5a50*/  ISETP.GE.AND P2, PT, R28, RZ, PT ;  /* 0x000000ff1c00720c */ /* 0x000fc40003f46270 */
[----:B---3--:R-:W-:Y:S01]  /*5a60*/  ISETP.GE.AND P3, PT, R0, RZ, PT ;  /* 0x000000ff0000720c */ /* 0x008fe20003f66270 */
[----:B------:R-:W-:Y:S01]  /*5a70*/  @!P1 IMAD.MOV R21, RZ, RZ, -R21 ;  /* 0x000000ffff159224 */ /* 0x000fe200078e0a15 */
[----:B------:R-:W3:Y:S01]  /*5a80*/  LDL.LU R28, [R1+0x8c] ;  /* 0x00008c00011c7983 */ /* 0x000ee20000300800 */
[----:B------:R-:W-:Y:S02]  /*5a90*/  @!P0 IMAD.MOV R22, RZ, RZ, -R22 ;  /* 0x000000ffff168224 */ /* 0x000fe400078e0a16 */
[----:B------:R-:W-:Y:S01]  /*5aa0*/  @!P5 IMAD.MOV R26, RZ, RZ, -R26 ;  /* 0x000000ffff1ad224 */ /* 0x000fe200078e0a1a */
[----:B------:R-:W3:Y:S01]  /*5ab0*/  LDL.LU R0, [R1+0x88] ;  /* 0x0000880001007983 */ /* 0x000ee20000300800 */
[----:B------:R-:W-:-:S04]  /*5ac0*/  @!P4 IMAD.MOV R23, RZ, RZ, -R23 ;  /* 0x000000ffff17c224 */ /* 0x000fc800078e0a17 */
[----:B------:R-:W-:Y:S01]  /*5ad0*/  @!P2 IMAD.MOV R24, RZ, RZ, -R24 ;  /* 0x000000ffff18a224 */ /* 0x000fe200078e0a18 */
[----:B------:R-:W-:Y:S01]  /*5ae0*/  STL [R1+0xa48], R21 ;  /* 0x000a481501007387 */ /* 0x000fe20000100800 */
[----:B------:R-:W-:-:S03]  /*5af0*/  @!P3 IMAD.MOV R25, RZ, RZ, -R25 ;  /* 0x000000ffff19b224 */ /* 0x000fc600078e0a19 */
[----:B------:R-:W-:Y:S01]  /*5b00*/  STL [R1+0xa4c], R22 ;  /* 0x000a4c1601007387 */ /* 0x000fe20000100800 */
[----:B--2---:R-:W-:-:S13]  /*5b10*/  ISETP.GE.AND P6, PT, R6, RZ, PT ;  /* 0x000000ff0600720c */ /* 0x004fda0003fc6270 */
[----:B------:R-:W-:Y:S01]  /*5b20*/  @!P6 IMAD.MOV R27, RZ, RZ, -R27 ;  /* 0x000000ffff1be224 */ /* 0x000fe200078e0a1b */
[----:B----4-:R-:W-:Y:S02]  /*5b30*/  ISETP.NE.AND P1, PT, R15, RZ, PT ;  /* 0x000000ff0f00720c */ /* 0x010fe40003f25270 */
[----:B------:R-:W-:Y:S01]  /*5b40*/  LOP3.LUT R15, RZ, R15, RZ, 0x33, !PT ;  /* 0x0000000fff0f7212 */ /* 0x000fe200078e33ff */
[----:B-----5:R-:W-:Y:S04]  /*5b50*/  STL [R1+0xa50], R14 ;  /* 0x000a500e01007387 */ /* 0x020fe80000100800 */
[----:B------:R-:W-:Y:S01]  /*5b60*/  STL [R1+0xa54], R24 ;  /* 0x000a541801007387 */ /* 0x000fe20000100800 */
[----:B0-----:R-:W-:-:S03]  /*5b70*/  SEL R7, R15, R5, !P1 ;  /* 0x000000050f077207 */ /* 0x001fc60004800000 */
[----:B------:R-:W-:Y:S01]  /*5b80*/  STL [R1+0xa58], R25 ;  /* 0x000a581901007387 */ /* 0x000fe20000100800 */
[----:B------:R-:W-:-:S03]  /*5b90*/  SEL R6, R15, R4, !P1 ;  /* 0x000000040f067207 */ /* 0x000fc60004800000 */
[----:B------:R-:W-:Y:S01]  /*5ba0*/  STL [R1+0xa5c], R26 ;  /* 0x000a5c1a01007387 */ /* 0x000fe20000100800 */
[----:B------:R-:W-:-:S03]  /*5bb0*/  SEL R5, R15, R3, !P1 ;  /* 0x000000030f057207 */ /* 0x000fc60004800000 */
[----:B------:R-:W-:Y:S01]  /*5bc0*/  STL [R1+0xa60], R23 ;  /* 0x000a601701007387 */ /* 0x000fe20000100800 */
[----:B------:R-:W-:-:S03]  /*5bd0*/  SEL R4, R15, R2, !P1 ;  /* 0x000000020f047207 */ /* 0x000fc60004800000 */
[----:B------:R0:W-:Y:S01]  /*5be0*/  STL [R1+0xa64], R27 ;  /* 0x000a641b01007387 */ /* 0x0001e20000100800 */
[----:B------:R-:W-:-:S03]  /*5bf0*/  SEL R3, R15, R29, !P1 ;  /* 0x0000001d0f037207 */ /* 0x000fc60004800000 */
[----:B------:R-:W-:Y:S04]  /*5c00*/  STL [R1+0xc8], R7 ;  /* 0x0000c80701007387 */ /* 0x000fe80000100800 */
[----:B------:R-:W-:Y:S04]  /*5c10*/  STL [R1+0xc4], R6 ;  /* 0x0000c40601007387 */ /* 0x000fe80000100800 */
[----:B------:R-:W-:Y:S04]  /*5c20*/  STL [R1+0xc0], R5 ;  /* 0x0000c00501007387 */ /* 0x000fe80000100800 */
[----:B------:R-:W-:Y:S04]  /*5c30*/  STL [R1+0xbc], R4 ;  /* 0x0000bc0401007387 */ /* 0x000fe80000100800 */
[----:B------:R-:W-:Y:S04]  /*5c40*/  STL [R1+0xb8], R3 ;  /* 0x0000b80301007387 */ /* 0x000fe80000100800 */
[----:B0-----:R-:W2:Y:S01]  /*5c50*/  LDL.LU R27, [R1+0x78] ;  /* 0x00007800011b7983 */ /* 0x001ea20000300800 */
[----:B---3--:R-:W-:-:S02]  /*5c60*/  SEL R2, R15, R28, !P1 ;  /* 0x0000001c0f027207 */ /* 0x008fc40004800000 */
[----:B------:R-:W-:-:S03]  /*5c70*/  SEL R0, R15, R0, !P1 ;  /* 0x000000000f007207 */ /* 0x000fc60004800000 */
[----:B------:R-:W-:Y:S04]  /*5c80*/  STL [R1+0xb4], R2 ;  /* 0x0000b40201007387 */ /* 0x000fe80000100800 */
[----:B--2---:R0:W-:Y:S04]  /*5c90*/  STL [R1+0xa68], R27 ;  /* 0x000a681b01007387 */ /* 0x0041e80000100800 */
[----:B------:R-:W-:Y:S04]  /*5ca0*/  STL [R1+0xb0], R0 ;  /* 0x0000b00001007387 */ /* 0x000fe80000100800 */
[----:B0-----:R-:W2:Y:S04]  /*5cb0*/  LDL.LU R27, [R1+0x7c] ;  /* 0x00007c00011b7983 */ /* 0x001ea80000300800 */
[----:B--2---:R0:W-:Y:S04]  /*5cc0*/  STL [R1+0xa6c], R27 ;  /* 0x000a6c1b01007387 */ /* 0x0041e80000100800 */
[----:B0-----:R-:W2:Y:S01]  /*5cd0*/  LDL.LU R27, [R1+0x80] ;  /* 0x00008000011b7983 */ /* 0x001ea20000300800 */
[----:B------:R-:W-:-:S03]  /*5ce0*/  ISETP.NE.AND P0, PT, R14, RZ, PT ;  /* 0x000000ff0e00720c */ /* 0x000fc60003f05270 */
[----:B--2---:R0:W-:Y:S04]  /*5cf0*/  STL [R1+0xa70], R27 ;  /* 0x000a701b01007387 */ /* 0x0041e80000100800 */
[----:B0-----:R-:W2:Y:S04]  /*5d00*/  LDL.LU R27, [R1+0x84] ;  /* 0x00008400011b7983 */ /* 0x001ea80000300800 */
[----:B------:R-:W3:Y:S04]  /*5d10*/  LDL.LU R23, [R1+0x74] ;  /* 0x0000740001177983 */ /* 0x000ee80000300800 */
[----:B------:R-:W4:Y:S04]  /*5d20*/  LDL.LU R26, [R1+0x70] ;  /* 0x00007000011a7983 */ /* 0x000f280000300800 */
[----:B------:R-:W5:Y:S04]  /*5d30*/  LDL.LU R25, [R1+0x6c] ;  /* 0x00006c0001197983 */ /* 0x000f680000300800 */
[----:B------:R-:W3:Y:S04]  /*5d40*/  LDL.LU R24, [R1+0x68] ;  /* 0x0000680001187983 */ /* 0x000ee80000300800 */
        /* <DEDUP_REMOVED lines=22> */
[----:B------:R-:W3:Y:S01]  /*5eb0*/  LDL.LU R0, [R1+0xc] ;  /* 0x00000c0001007983 */ /* 0x000ee20000300800 */
[----:B--2---:R-:W-:-:S05]  /*5ec0*/  SEL R27, R15, R27, !P1 ;  /* 0x0000001b0f1b7207 */ /* 0x004fca0004800000 */
[----:B------:R0:W-:Y:S04]  /*5ed0*/  STL [R1+0xac], R27 ;  /* 0x0000ac1b01007387 */ /* 0x0001e80000100800 */
[----:B0-----:R-:W2:Y:S02]  /*5ee0*/  LDL.LU R27, [R1+0xa70] ;  /* 0x000a7000011b7983 */ /* 0x001ea40000300800 */
[----:B--2---:R-:W-:-:S05]  /*5ef0*/  SEL R27, R15, R27, !P1 ;  /* 0x0000001b0f1b7207 */ /* 0x004fca0004800000 */
[----:B------:R0:W-:Y:S04]  /*5f00*/  STL [R1+0xa8], R27 ;  /* 0x0000a81b01007387 */ /* 0x0001e80000100800 */
[----:B0-----:R-:W2:Y:S02]  /*5f10*/  LDL.LU R27, [R1+0xa6c] ;  /* 0x000a6c00011b7983 */ /* 0x001ea40000300800 */
[----:B--2---:R-:W-:-:S05]  /*5f20*/  SEL R27, R15, R27, !P1 ;  /* 0x0000001b0f1b7207 */ /* 0x004fca0004800000 */
[----:B------:R0:W-:Y:S04]  /*5f30*/  STL [R1+0xa4], R27 ;  /* 0x0000a41b01007387 */ /* 0x0001e80000100800 */
[----:B0-----:R-:W2:Y:S01]  /*5f40*/  LDL.LU R27, [R1+0xa68] ;  /* 0x000a6800011b7983 */ /* 0x001ea20000300800 */
[C---:B---3--:R-:W-:Y:S02]  /*5f50*/  SEL R23, R15.reuse, R23, !P1 ;  /* 0x000000170f177207 */ /* 0x048fe40004800000 */
[C---:B----4-:R-:W-:Y:S02]  /*5f60*/  SEL R26, R15.reuse, R26, !P1 ;  /* 0x0000001a0f1a7207 */ /* 0x050fe40004800000 */
[C---:B-----5:R-:W-:Y:S02]  /*5f70*/  SEL R25, R15.reuse, R25, !P1 ;  /* 0x000000190f197207 */ /* 0x060fe40004800000 */
[----:B------:R-:W-:-:S02]  /*5f80*/  SEL R24, R15, R24, !P1 ;  /* 0x000000180f187207 */ /* 0x000fc40004800000 */
[C---:B------:R-:W-:Y:S02]  /*5f90*/  SEL R14, R15.reuse, R14, !P1 ;  /* 0x0000000e0f0e7207 */ /* 0x040fe40004800000 */
[C---:B------:R-:W-:Y:S02]  /*5fa0*/  SEL R22, R15.reuse, R22, !P1 ;  /* 0x000000160f167207 */ /* 0x040fe40004800000 */
[C---:B------:R-:W-:Y:S02]  /*5fb0*/  SEL R21, R15.reuse, R21, !P1 ;  /* 0x000000150f157207 */ /* 0x040fe40004800000 */
[C---:B------:R-:W-:Y:S02]  /*5fc0*/  SEL R20, R15.reuse, R20, !P1 ;  /* 0x000000140f147207 */ /* 0x040fe40004800000 */
[C---:B------:R-:W-:Y:S02]  /*5fd0*/  SEL R19, R15.reuse, R19, !P1 ;  /* 0x000000130f137207 */ /* 0x040fe40004800000 */
        /* <DEDUP_REMOVED lines=18> */
[----:B--2---:R-:W-:-:S05]  /*6100*/  SEL R27, R15, R27, !P1 ;  /* 0x0000001b0f1b7207 */ /* 0x004fca0004800000 */
[----:B------:R0:W-:Y:S04]  /*6110*/  STL [R1+0xa0], R27 ;  /* 0x0000a01b01007387 */ /* 0x0001e80000100800 */
[----:B0-----:R0:W2:Y:S04]  /*6120*/  LDL.LU R27, [R1+0xa64] ;  /* 0x000a6400011b7983 */ /* 0x0010a80000300800 */
[----:B------:R1:W-:Y:S04]  /*6130*/  STL [R1+0x9c], R23 ;  /* 0x00009c1701007387 */ /* 0x0003e80000100800 */
[----:B-1----:R-:W3:Y:S04]  /*6140*/  LDL.LU R23, [R1+0xa60] ;  /* 0x000a600001177983 */ /* 0x002ee80000300800 */
[----:B------:R1:W-:Y:S04]  /*6150*/  STL [R1+0x98], R26 ;  /* 0x0000981a01007387 */ /* 0x0003e80000100800 */
[----:B-1----:R-:W4:Y:S04]  /*6160*/  LDL.LU R26, [R1+0xa5c] ;  /* 0x000a5c00011a7983 */ /* 0x002f280000300800 */
[----:B------:R1:W-:Y:S04]  /*6170*/  STL [R1+0x94], R25 ;  /* 0x0000941901007387 */ /* 0x0003e80000100800 */
[----:B-1----:R-:W5:Y:S04]  /*6180*/  LDL.LU R25, [R1+0xa58] ;  /* 0x000a580001197983 */ /* 0x002f680000300800 */
[----:B------:R1:W-:Y:S04]  /*6190*/  STL [R1+0x68], R24 ;  /* 0x0000681801007387 */ /* 0x0003e80000100800 */
[----:B-1----:R-:W2:Y:S04]  /*61a0*/  LDL.LU R24, [R1+0xa54] ;  /* 0x000a540001187983 */ /* 0x002ea80000300800 */
        /* <DEDUP_REMOVED lines=19> */
[----:B-1----:R-:W3:Y:S04]  /*62e0*/  LDL.LU R12, [R1+0xa2c] ;  /* 0x000a2c00010c7983 */ /* 0x002ee80000300800 */
[----:B------:R1:W-:Y:S04]  /*62f0*/  STL [R1+0x64], R11 ;  /* 0x0000640b01007387 */ /* 0x0003e80000100800 */
[----:B-1----:R-:W4:Y:S04]  /*6300*/  LDL.LU R11, [R1+0xa28] ;  /* 0x000a2800010b7983 */ /* 0x002f280000300800 */
[----:B------:R1:W-:Y:S04]  /*6310*/  STL [R1+0x60], R10 ;  /* 0x0000600a01007387 */ /* 0x0003e80000100800 */
[----:B-1----:R-:W5:Y:S04]  /*6320*/  LDL.LU R10, [R1+0xa24] ;  /* 0x000a2400010a7983 */ /* 0x002f680000300800 */
        /* <DEDUP_REMOVED lines=21> */
[----:B-1----:R-:W5:Y:S01]  /*6480*/  LDL.LU R0, [R1+0x9f8] ;  /* 0x0009f80001007983 */ /* 0x002f620000300800 */
[----:B--2---:R-:W-:-:S02]  /*6490*/  SEL R13, R15, R13, !P1 ;  /* 0x0000000d0f0d7207 */ /* 0x004fc40004800000 */
[C---:B---3--:R-:W-:Y:S02]  /*64a0*/  SEL R12, R15.reuse, R12, !P1 ;  /* 0x0000000c0f0c7207 */ /* 0x048fe40004800000 */
[C---:B----4-:R-:W-:Y:S02]  /*64b0*/  SEL R11, R15.reuse, R11, !P1 ;  /* 0x0000000b0f0b7207 */ /* 0x050fe40004800000 */
[C---:B-----5:R-:W-:Y:S02]  /*64c0*/  SEL R10, R15.reuse, R10, !P1 ;  /* 0x0000000a0f0a7207 */ /* 0x060fe40004800000 */
[C---:B------:R-:W-:Y:S02]  /*64d0*/  SEL R9, R15.reuse, R9, !P1 ;  /* 0x000000090f097207 */ /* 0x040fe40004800000 */
[C---:B------:R-:W-:Y:S02]  /*64e0*/  SEL R29, R15.reuse, R29, !P1 ;  /* 0x0000001d0f1d7207 */ /* 0x040fe40004800000 */
[----:B------:R-:W-:-:S05]  /*64f0*/  SEL R0, R15, R0, !P1 ;  /* 0x000000000f007207 */ /* 0x000fca0004800000 */
[----:B------:R1:W-:Y:S02]  /*6500*/  STL [R1+0x24], R0 ;  /* 0x0000240001007387 */ /* 0x0003e40000100800 */
[C---:B-1----:R-:W-:Y:S02]  /*6510*/  SEL R0, R15.reuse, R28, !P1 ;  /* 0x0000001c0f007207 */ /* 0x042fe40004800000 */
[----:B------:R-:W-:-:S03]  /*6520*/  SEL R28, R15, R2, !P1 ;  /* 0x000000020f1c7207 */ /* 0x000fc60004800000 */
[----:B------:R1:W-:Y:S01]  /*6530*/  STL [R1+0x20], R0 ;  /* 0x0000200001007387 */ /* 0x0003e20000100800 */
[----:B------:R-:W-:-:S03]  /*6540*/  SEL R2, R15, R4, !P1 ;  /* 0x000000040f027207 */ /* 0x000fc60004800000 */
[----:B------:R-:W-:Y:S01]  /*6550*/  STL [R1+0x18], R29 ;  /* 0x0000181d01007387 */ /* 0x000fe20000100800 */
[----:B-1----:R-:W-:-:S03]  /*6560*/  SEL R0, R15, R3, !P1 ;  /* 0x000000030f007207 */ /* 0x002fc60004800000 */
[----:B------:R-:W-:Y:S01]  /*6570*/  STL [R1+0x14], R28 ;  /* 0x0000141c01007387 */ /* 0x000fe20000100800 */
[----:B------:R-:W-:-:S03]  /*6580*/  SEL R3, R15, R5, !P1 ;  /* 0x000000050f037207 */ /* 0x000fc60004800000 */
[----:B------:R1:W-:Y:S04]  /*6590*/  STL [R1+0x10], R0 ;  /* 0x0000100001007387 */ /* 0x0003e80000100800 */
[----:B------:R2:W-:Y:S01]  /*65a0*/  STL [R1+0xc], R2 ;  /* 0x00000c0201007387 */ /* 0x0005e20000100800 */
[----:B-1----:R-:W-:-:S03]  /*65b0*/  SEL R0, R15, R6, !P1 ;  /* 0x000000060f007207 */ /* 0x002fc60004800000 */
[----:B--2---:R-:W2:Y:S04]  /*65c0*/  LDL.LU R2, [R1+0xc8] ;  /* 0x0000c80001027983 */ /* 0x004ea80000300800 */
[----:B------:R1:W-:Y:S01]  /*65d0*/  STL [R1+0x8], R3 ;  /* 0x0000080301007387 */ /* 0x0003e20000100800 */
[----:B------:R-:W-:-:S03]  /*65e0*/  SEL R29, R15, R8, !P1 ;  /* 0x000000080f1d7207 */ /* 0x000fc60004800000 */
[----:B-1----:R-:W3:Y:S04]  /*65f0*/  LDL.LU R3, [R1+0xc4] ;  /* 0x0000c40001037983 */ /* 0x002ee80000300800 */
[----:B------:R1:W-:Y:S04]  /*6600*/  STL [R1+0x4], R0 ;  /* 0x0000040001007387 */ /* 0x0003e80000100800 */
[----:B------:R-:W4:Y:S04]  /*6610*/  LDL.LU R4, [R1+0xc0] ;  /* 0x0000c00001047983 */ /* 0x000f280000300800 */
[----:B------:R-:W5:Y:S01]  /*6620*/  LDL.LU R5, [R1+0xbc] ;  /* 0x0000bc0001057983 */ /* 0x000f620000300800 */
[----:B-1----:R-:W-:-:S03]  /*6630*/  SEL R0, R15, R7, !P1 ;  /* 0x000000070f007207 */ /* 0x002fc60004800000 */
[----:B------:R-:W5:Y:S04]  /*6640*/  LDL.LU R6, [R1+0xb8] ;  /* 0x0000b80001067983 */ /* 0x000f680000300800 */
[----:B------:R-:W5:Y:S04]  /*6650*/  LDL.LU R28, [R1+0xa4] ;  /* 0x0000a400011c7983 */ /* 0x000f680000300800 */
[----:B------:R-:W5:Y:S04]  /*6660*/  LDL.LU R7, [R1+0xb4] ;  /* 0x0000b40001077983 */ /* 0x000f680000300800 */
[----:B------:R1:W-:Y:S04]  /*6670*/  STL [R1+0x97c], R0 ;  /* 0x00097c0001007387 */ /* 0x0003e80000100800 */
[----:B-1----:R-:W5:Y:S04]  /*6680*/  LDL.LU R0, [R1+0x68] ;  /* 0x0000680001007983 */ /* 0x002f680000300800 */
[----:B------:R-:W5:Y:S04]  /*6690*/  LDL.LU R8, [R1+0xb0] ;  /* 0x0000b00001087983 */ /* 0x000f680000300800 */
        /* <DEDUP_REMOVED lines=12> */
[----:B------:R-:W-:-:S02]  /*6760*/  SEL R16, R15, R16, !P1 ;  /* 0x000000100f107207 */ /* 0x000fc40004800000 */
[C---:B------:R-:W-:Y:S02]  /*6770*/  SEL R17, R15.reuse, R17, !P1 ;  /* 0x000000110f117207 */ /* 0x040fe40004800000 */
[C---:B------:R-:W-:Y:S02]  /*6780*/  SEL R18, R15.reuse, R18, !P1 ;  /* 0x000000120f127207 */ /* 0x040fe40004800000 */
[C---:B------:R-:W-:Y:S01]  /*6790*/  SEL R19, R15.reuse, R19, !P1 ;  /* 0x000000130f137207 */ /* 0x040fe20004800000 */
[----:B------:R-:W-:Y:S01]  /*67a0*/  STL [R1+0x998], R16 ;  /* 0x0009981001007387 */ /* 0x000fe20000100800 */
[C---:B------:R-:W-:Y:S02]  /*67b0*/  SEL R20, R15.reuse, R20, !P1 ;  /* 0x000000140f147207 */ /* 0x040fe40004800000 */
[C---:B------:R-:W-:Y:S01]  /*67c0*/  SEL R21, R15.reuse, R21, !P1 ;  /* 0x000000150f157207 */ /* 0x040fe20004800000 */
[----:B------:R-:W-:Y:S01]  /*67d0*/  STL [R1+0x99c], R17 ;  /* 0x00099c1101007387 */ /* 0x000fe20000100800 */
[----:B------:R-:W-:-:S02]  /*67e0*/  SEL R22, R15, R22, !P1 ;  /* 0x000000160f167207 */ /* 0x000fc40004800000 */
[C---:B------:R-:W-:Y:S01]  /*67f0*/  SEL R24, R15.reuse, R24, !P1 ;  /* 0x000000180f187207 */ /* 0x040fe20004800000 */
[----:B------:R-:W-:Y:S01]  /*6800*/  STL [R1+0x9a0], R18 ;  /* 0x0009a01201007387 */ /* 0x000fe20000100800 */
[C---:B------:R-:W-:Y:S02]  /*6810*/  SEL R25, R15.reuse, R25, !P1 ;  /* 0x000000190f197207 */ /* 0x040fe40004800000 */
[C---:B------:R-:W-:Y:S01]  /*6820*/  SEL R26, R15.reuse, R26, !P1 ;  /* 0x0000001a0f1a7207 */ /* 0x040fe20004800000 */
[----:B------:R-:W-:Y:S01]  /*6830*/  STL [R1+0x9a4], R19 ;  /* 0x0009a41301007387 */ /* 0x000fe20000100800 */
[----:B------:R-:W-:-:S03]  /*6840*/  SEL R15, R15, R23, !P1 ;  /* 0x000000170f0f7207 */ /* 0x000fc60004800000 */
[----:B------:R-:W-:Y:S01]  /*6850*/  STL [R1+0x9a8], R20 ;  /* 0x0009a81401007387 */ /* 0x000fe20000100800 */
[----:B------:R-:W-:-:S03]  /*6860*/  @!P0 LOP3.LUT R27, RZ, R14, RZ, 0x33, !PT ;  /* 0x0000000eff1b8212 */ /* 0x000fc600078e33ff */
[----:B------:R-:W-:Y:S04]  /*6870*/  STL [R1+0x9ac], R21 ;  /* 0x0009ac1501007387 */ /* 0x000fe80000100800 */
[----:B------:R-:W-:Y:S04]  /*6880*/  STL [R1+0x9b0], R22 ;  /* 0x0009b01601007387 */ /* 0x000fe80000100800 */
[----:B------:R-:W-:Y:S04]  /*6890*/  STL [R1+0x9b4], R24 ;  /* 0x0009b41801007387 */ /* 0x000fe80000100800 */
[----:B------:R-:W-:Y:S04]  /*68a0*/  STL [R1+0x9b8], R25 ;  /* 0x0009b81901007387 */ /* 0x000fe80000100800 */
[----:B------:R-:W-:Y:S04]  /*68b0*/  STL [R1+0x9bc], R26 ;  /* 0x0009bc1a01007387 */ /* 0x000fe80000100800 */
[----:B------:R-:W-:Y:S04]  /*68c0*/  STL [R1+0x9c0], R15 ;  /* 0x0009c00f01007387 */ /* 0x000fe80000100800 */
[----:B------:R-:W-:Y:S01]  /*68d0*/  STL [R1+0x9c4], R27 ;  /* 0x0009c41b01007387 */ /* 0x000fe20000100800 */
[----:B--2---:R-:W-:-:S05]  /*68e0*/  IMAD R2, R2, UR6, RZ ;  /* 0x0000000602027c24 */ /* 0x004fca000f8e02ff */
[----:B------:R-:W-:Y:S01]  /*68f0*/  STL [R1+0x9c8], R2 ;  /* 0x0009c80201007387 */ /* 0x000fe20000100800 */
[----:B---3--:R-:W-:Y:S02]  /*6900*/  IMAD R3, R3, UR6, RZ ;  /* 0x0000000603037c24 */ /* 0x008fe4000f8e02ff */
[----:B----4-:R-:W-:-:S03]  /*6910*/  IMAD R4, R4, UR6, RZ ;  /* 0x0000000604047c24 */ /* 0x010fc6000f8e02ff */
[----:B------:R1:W-:Y:S01]  /*6920*/  STL [R1+0x9cc], R3 ;  /* 0x0009cc0301007387 */ /* 0x0003e20000100800 */
[----:B-----5:R-:W-:-:S03]  /*6930*/  IMAD R5, R5, UR6, RZ ;  /* 0x0000000605057c24 */ /* 0x020fc6000f8e02ff */
[----:B------:R2:W-:Y:S01]  /*6940*/  STL [R1+0x9d0], R4 ;  /* 0x0009d00401007387 */ /* 0x0005e20000100800 */
[----:B------:R-:W-:-:S03]  /*6950*/  IMAD R6, R6, UR6, RZ ;  /* 0x0000000606067c24 */ /* 0x000fc6000f8e02ff */
[----:B------:R-:W-:Y:S01]  /*6960*/  STL [R1+0x9d4], R5 ;  /* 0x0009d40501007387 */ /* 0x000fe20000100800 */
[----:B------:R-:W-:Y:S02]  /*6970*/  IMAD R28, R28, UR6, RZ ;  /* 0x000000061c1c7c24 */ /* 0x000fe4000f8e02ff */
[----:B------:R-:W-:Y:S01]  /*6980*/  IMAD R7, R7, UR6, RZ ;  /* 0x0000000607077c24 */ /* 0x000fe2000f8e02ff */
[----:B------:R-:W-:Y:S04]  /*6990*/  STL [R1+0x9d8], R6 ;  /* 0x0009d80601007387 */ /* 0x000fe80000100800 */
[----:B------:R-:W-:Y:S01]  /*69a0*/  STL [R1+0x9dc], R7 ;  /* 0x0009dc0701007387 */ /* 0x000fe20000100800 */
[----:B------:R-:W-:-:S05]  /*69b0*/  IMAD R8, R8, UR6, RZ ;  /* 0x0000000608087c24 */ /* 0x000fca000f8e02ff */
[----:B------:R-:W-:Y:S01]  /*69c0*/  STL [R1+0x9e0], R8 ;  /* 0x0009e00801007387 */ /* 0x000fe20000100800 */
[----:B-1----:R-:W-:Y:S02]  /*69d0*/  IMAD R3, R9, UR6, RZ ;  /* 0x0000000609037c24 */ /* 0x002fe4000f8e02ff */
[----:B--2---:R-:W-:Y:S02]  /*69e0*/  IMAD R4, R10, UR6, RZ ;  /* 0x000000060a047c24 */ /* 0x004fe4000f8e02ff */
[----:B------:R-:W-:Y:S02]  /*69f0*/  IMAD R2, R11, UR6, RZ ;  /* 0x000000060b027c24 */ /* 0x000fe4000f8e02ff */
[----:B------:R-:W-:Y:S02]  /*6a00*/  IMAD R23, R12, UR6, RZ ;  /* 0x000000060c177c24 */ /* 0x000fe4000f8e02ff */
[----:B------:R-:W-:-:S05]  /*6a10*/  IMAD R14, R13, UR6, RZ ;  /* 0x000000060d0e7c24 */ /* 0x000fca000f8e02ff */
[----:B------:R-:W-:Y:S04]  /*6a20*/  STL [R1+0x9e4], R14 ;  /* 0x0009e40e01007387 */ /* 0x000fe80000100800 */
[----:B------:R-:W-:Y:S04]  /*6a30*/  STL [R1+0x9e8], R23 ;  /* 0x0009e81701007387 */ /* 0x000fe80000100800 */
[----:B------:R1:W-:Y:S04]  /*6a40*/  STL [R1+0x9ec], R28 ;  /* 0x0009ec1c01007387 */ /* 0x0003e80000100800 */
[----:B------:R2:W-:Y:S04]  /*6a50*/  STL [R1+0x1c], R2 ;  /* 0x00001c0201007387 */ /* 0x0005e80000100800 */
[----:B------:R-:W-:Y:S04]  /*6a60*/  STL [R1+0x30], R4 ;  /* 0x0000300401007387 */ /* 0x000fe80000100800 */
[----:B------:R-:W-:Y:S04]  /*6a70*/  STL [R1+0x48], R3 ;  /* 0x0000480301007387 */ /* 0x000fe80000100800 */
[----:B-1----:R-:W3:Y:S01]  /*6a80*/  LDL.LU R28, [R1+0x90] ;  /* 0x00009000011c7983 */ /* 0x002ee20000300800 */
[----:B--2---:R-:W-:-:S02]  /*6a90*/  IMAD R2, R29, UR6, RZ ;  /* 0x000000061d027c24 */ /* 0x004fc4000f8e02ff */
[----:B------:R-:W-:-:S03]  /*6aa0*/  IMAD R0, R0, UR6, RZ ;  /* 0x0000000600007c24 */ /* 0x000fc6000f8e02ff */
[----:B------:R-:W-:Y:S04]  /*6ab0*/  STL [R1+0x54], R2 ;  /* 0x0000540201007387 */ /* 0x000fe80000100800 */
[----:B---3--:R1:W-:Y:S04]  /*6ac0*/  STL [R1+0x9f0], R28 ;  /* 0x0009f01c01007387 */ /* 0x0083e80000100800 */
[----:B------:R-:W-:Y:S04]  /*6ad0*/  STL [R1+0x68], R0 ;  /* 0x0000680001007387 */ /* 0x000fe80000100800 */
[----:B-1----:R-:W2:Y:S04]  /*6ae0*/  LDL.LU R28, [R1+0x88] ;  /* 0x00008800011c7983 */ /* 0x002ea80000300800 */
[----:B--2---:R1:W-:Y:S04]  /*6af0*/  STL [R1+0x9f4], R28 ;  /* 0x0009f41c01007387 */ /* 0x0043e80000100800 */
[----:B-1----:R-:W2:Y:S04]  /*6b00*/  LDL.LU R28, [R1+0x78] ;  /* 0x00007800011c7983 */ /* 0x002ea80000300800 */
        /* <DEDUP_REMOVED lines=28> */
[----:B--2---:R-:W-:-:S05]  /*6cd0*/  IMAD R28, R28, UR6, RZ ;  /* 0x000000061c1c7c24 */ /* 0x004fca000f8e02ff */
[----:B------:R1:W-:Y:S04]  /*6ce0*/  STL [R1+0x78], R28 ;  /* 0x0000781c01007387 */ /* 0x0003e80000100800 */
[----:B-1----:R-:W2:Y:S02]  /*6cf0*/  LDL.LU R28, [R1+0x9f4] ;  /* 0x0009f400011c7983 */ /* 0x002ea40000300800 */
[----:B--2---:R-:W-:-:S05]  /*6d00*/  IMAD R28, R28, UR6, RZ ;  /* 0x000000061c1c7c24 */ /* 0x004fca000f8e02ff */
[----:B------:R1:W-:Y:S04]  /*6d10*/  STL [R1+0x88], R28 ;  /* 0x0000881c01007387 */ /* 0x0003e80000100800 */
[----:B-1----:R-:W2:Y:S01]  /*6d20*/  LDL.LU R28, [R1+0x9f0] ;  /* 0x0009f000011c7983 */ /* 0x002ea20000300800 */
[----:B---3--:R-:W-:Y:S02]  /*6d30*/  IMAD R23, R23, UR6, RZ ;  /* 0x0000000617177c24 */ /* 0x008fe4000f8e02ff */
[----:B----4-:R-:W-:Y:S02]  /*6d40*/  IMAD R14, R14, UR6, RZ ;  /* 0x000000060e0e7c24 */ /* 0x010fe4000f8e02ff */
[----:B-----5:R-:W-:Y:S02]  /*6d50*/  IMAD R8, R8, UR6, RZ ;  /* 0x0000000608087c24 */ /* 0x020fe4000f8e02ff */
[----:B------:R-:W-:-:S02]  /*6d60*/  IMAD R7, R7, UR6, RZ ;  /* 0x0000000607077c24 */ /* 0x000fc4000f8e02ff */
[----:B------:R-:W-:Y:S02]  /*6d70*/  IMAD R6, R6, UR6, RZ ;  /* 0x0000000606067c24 */ /* 0x000fe4000f8e02ff */
[----:B------:R-:W-:Y:S02]  /*6d80*/  IMAD R5, R5, UR6, RZ ;  /* 0x0000000605057c24 */ /* 0x000fe4000f8e02ff */
[----:B------:R-:W-:Y:S02]  /*6d90*/  IMAD R4, R4, UR6, RZ ;  /* 0x0000000604047c24 */ /* 0x000fe4000f8e02ff */
[----:B------:R-:W-:Y:S02]  /*6da0*/  IMAD R3, R3, UR6, RZ ;  /* 0x0000000603037c24 */ /* 0x000fe4000f8e02ff */
[----:B------:R-:W-:Y:S02]  /*6db0*/  IMAD R2, R2, UR6, RZ ;  /* 0x0000000602027c24 */ /* 0x000fe4000f8e02ff */
        /* <DEDUP_REMOVED lines=19> */
[----:B--2---:R-:W-:-:S05]  /*6ef0*/  IMAD R28, R28, UR6, RZ ;  /* 0x000000061c1c7c24 */ /* 0x004fca000f8e02ff */
        /* <DEDUP_REMOVED lines=49> */
[----:B-1----:R-:W4:Y:S04]  /*7210*/  LDL.LU R11, [R1+0x98c] ;  /* 0x00098c00010b7983 */ /* 0x002f280000300800 */
[----:B------:R1:W-:Y:S04]  /*7220*/  STL [R1+0x10], R10 ;  /* 0x0000100a01007387 */ /* 0x0003e80000100800 */
[----:B-1----:R-:W4:Y:S04]  /*7230*/  LDL.LU R10, [R1+0x988] ;  /* 0x00098800010a7983 */ /* 0x002f280000300800 */
[----:B------:R1:W-:Y:S04]  /*7240*/  STL [R1+0xc], R9 ;  /* 0x00000c0901007387 */ /* 0x0003e80000100800 */
[----:B-1----:R-:W5:Y:S04]  /*7250*/  LDL.LU R9, [R1+0x984] ;  /* 0x0009840001097983 */ /* 0x002f680000300800 */
[----:B------:R1:W-:Y:S04]  /*7260*/  STL [R1+0x8], R29 ;  /* 0x0000081d01007387 */ /* 0x0003e80000100800 */
[----:B-1----:R-:W5:Y:S04]  /*7270*/  LDL.LU R29, [R1+0x980] ;  /* 0x00098000011d7983 */ /* 0x002f680000300800 */
[----:B------:R1:W-:Y:S04]  /*7280*/  STL [R1+0x4], R0 ;  /* 0x0000040001007387 */ /* 0x0003e80000100800 */
[----:B-1----:R-:W5:Y:S01]  /*7290*/  LDL.LU R0, [R1+0x97c] ;  /* 0x00097c0001007983 */ /* 0x002f620000300800 */
[----:B--2---:R-:W-:-:S02]  /*72a0*/  IMAD R16, R16, UR6, RZ ;  /* 0x0000000610107c24 */ /* 0x004fc4000f8e02ff */
[----:B---3--:R-:W-:Y:S02]  /*72b0*/  IMAD R13, R13, UR6, RZ ;  /* 0x000000060d0d7c24 */ /* 0x008fe4000f8e02ff */
[----:B----4-:R-:W-:Y:S02]  /*72c0*/  IMAD R10, R10, UR6, RZ ;  /* 0x000000060a0a7c24 */ /* 0x010fe4000f8e02ff */
[----:B-----5:R-:W-:-:S05]  /*72d0*/  IMAD R29, R29, UR6, RZ ;  /* 0x000000061d1d7c24 */ /* 0x020fca000f8e02ff */
[----:B------:R-:W-:Y:S01]  /*72e0*/  STL [R1+0x96c], R29 ;  /* 0x00096c1d01007387 */ /* 0x000fe20000100800 */
[----:B------:R-:W-:-:S05]  /*72f0*/  IMAD R0, R0, UR6, RZ ;  /* 0x0000000600007c24 */ /* 0x000fca000f8e02ff */
[----:B------:R1:W-:Y:S02]  /*7300*/  STL [R1], R0 ;  /* 0x0000000001007387 */ /* 0x0003e40000100800 */
[----:B-1----:R-:W-:Y:S02]  /*7310*/  IMAD R0, R9, UR6, RZ ;  /* 0x0000000609007c24 */ /* 0x002fe4000f8e02ff */
[----:B------:R-:W-:-:S03]  /*7320*/  IMAD R9, R11, UR6, RZ ;  /* 0x000000060b097c24 */ /* 0x000fc6000f8e02ff */
[----:B------:R1:W-:Y:S04]  /*7330*/  STL [R1+0x94], R0 ;  /* 0x0000940001007387 */ /* 0x0003e80000100800 */
[----:B------:R-:W-:Y:S01]  /*7340*/  STL [R1+0x98], R10 ;  /* 0x0000980a01007387 */ /* 0x000fe20000100800 */
[----:B-1----:R-:W-:-:S05]  /*7350*/  IMAD R0, R12, UR6, RZ ;  /* 0x000000060c007c24 */ /* 0x002fca000f8e02ff */
[----:B------:R1:W-:Y:S04]  /*7360*/  STL [R1+0x970], R0 ;  /* 0x0009700001007387 */ /* 0x0003e80000100800 */
[----:B------:R2:W-:Y:S04]  /*7370*/  STL [R1+0x9c], R9 ;  /* 0x00009c0901007387 */ /* 0x0005e80000100800 */
[----:B------:R-:W-:Y:S01]  /*7380*/  STL [R1+0x974], R13 ;  /* 0x0009740d01007387 */ /* 0x000fe20000100800 */
[----:B-1----:R-:W-:Y:S02]  /*7390*/  IADD3 R0, P6, PT, R3, UR14, RZ ;  /* 0x0000000e03007c10 */ /* 0x002fe4000ffde0ff */
[----:B--2---:R-:W-:-:S02]  /*73a0*/  SHF.R.S32.HI R9, RZ, 0x1f, R2 ;  /* 0x0000001fff097819 */ /* 0x004fc40000011402 */
[----:B------:R-:W-:Y:S01]  /*73b0*/  IADD3 R2, P4, PT, R2, UR14, RZ ;  /* 0x0000000e02027c10 */ /* 0x000fe2000ff9e0ff */
[----:B------:R-:W-:Y:S04]  /*73c0*/  STL [R1+0x978], R16 ;  /* 0x0009781001007387 */ /* 0x000fe80000100800 */
[----:B------:R1:W-:Y:S04]  /*73d0*/  STL [R1+0x648], R2 ;  /* 0x0006480201007387 */ /* 0x0003e80000100800 */
[----:B------:R2:W-:Y:S01]  /*73e0*/  STL [R1+0x644], R0 ;  /* 0x0006440001007387 */ /* 0x0005e20000100800 */
[----:B-1----:R-:W-:-:S02]  /*73f0*/  IADD3 R2, P5, PT, R4, UR14, RZ ;  /* 0x0000000e04027c10 */ /* 0x002fc4000ffbe0ff */
[----:B--2---:R-:W-:-:S03]  /*7400*/  IADD3 R0, P3, PT, R5, UR14, RZ ;  /* 0x0000000e05007c10 */ /* 0x004fc6000ff7e0ff */
[----:B------:R-:W-:Y:S04]  /*7410*/  STL [R1+0x640], R2 ;  /* 0x0006400201007387 */ /* 0x000fe80000100800 */
[----:B------:R-:W2:Y:S01]  /*7420*/  LDL.LU R16, [R1+0x54] ;  /* 0x0000540001107983 */ /* 0x000ea20000300800 */
[----:B------:R-:W-:-:S03]  /*7430*/  SHF.R.S32.HI R10, RZ, 0x1f, R5 ;  /* 0x0000001fff0a7819 */ /* 0x000fc60000011405 */
[----:B------:R1:W-:Y:S01]  /*7440*/  STL [R1+0x63c], R0 ;  /* 0x00063c0001007387 */ /* 0x0003e20000100800 */
[----:B------:R-:W-:Y:S02]  /*7450*/  SHF.R.S32.HI R5, RZ, 0x1f, R6 ;  /* 0x0000001fff057819 */ /* 0x000fe40000011406 */
[----:B------:R-:W-:Y:S02]  /*7460*/  SHF.R.S32.HI R11, RZ, 0x1f, R4 ;  /* 0x0000001fff0b7819 */ /* 0x000fe40000011404 */
[----:B-1----:R-:W-:Y:S02]  /*7470*/  IADD3 R0, P2, PT, R6, UR14, RZ ;  /* 0x0000000e06007c10 */ /* 0x002fe4000ff5e0ff */
[----:B------:R-:W3:Y:S01]  /*7480*/  LDL.LU R6, [R1+0x1c] ;  /* 0x00001c0001067983 */ /* 0x000ee20000300800 */
[----:B------:R-:W-:-:S03]  /*7490*/  SHF.R.S32.HI R4, RZ, 0x1f, R7 ;  /* 0x0000001fff047819 */ /* 0x000fc60000011407 */
[----:B------:R1:W-:Y:S01]  /*74a0*/  STL [R1+0x630], R0 ;  /* 0x0006300001007387 */ /* 0x0003e20000100800 */
[----:B------:R-:W-:Y:S02]  /*74b0*/  SHF.R.S32.HI R12, RZ, 0x1f, R3 ;  /* 0x0000001fff0c7819 */ /* 0x000fe40000011403 */
[----:B------:R-:W-:Y:S01]  /*74c0*/  SHF.R.S32.HI R3, RZ, 0x1f, R8 ;  /* 0x0000001fff037819 */ /* 0x000fe20000011408 */
[----:B------:R-:W4:Y:S01]  /*74d0*/  LDL.LU R13, [R1+0x68] ;  /* 0x00006800010d7983 */ /* 0x000f220000300800 */
[----:B-1----:R-:W-:Y:S02]  /*74e0*/  IADD3 R0, P1, PT, R7, UR14, RZ ;  /* 0x0000000e07007c10 */ /* 0x002fe4000ff3e0ff */
[----:B------:R-:W-:Y:S02]  /*74f0*/  IADD3 R7, P0, PT, R8, UR14, RZ ;  /* 0x0000000e08077c10 */ /* 0x000fe4000ff1e0ff */
[----:B------:R-:W-:Y:S01]  /*7500*/  IADD3.X R8, PT, PT, R9, UR15, RZ, P4, !PT ;  /* 0x0000000f09087c10 */ /* 0x000fe2000a7fe4ff */
[----:B------:R1:W-:Y:S01]  /*7510*/  STL [R1+0x62c], R0 ;  /* 0x00062c0001007387 */ /* 0x0003e20000100800 */
[----:B------:R-:W-:-:S03]  /*7520*/  SHF.R.S32.HI R2, RZ, 0x1f, R14 ;  /* 0x0000001fff027819 */ /* 0x000fc6000001140e */
[----:B-1----:R-:W5:Y:S04]  /*7530*/  LDL.LU R0, [R1+0x78] ;  /* 0x0000780001007983 */ /* 0x002f680000300800 */
[----:B------:R1:W-:Y:S02]  /*7540*/  STL [R1+0x618], R7 ;  /* 0x0006180701007387 */ /* 0x0003e40000100800 */
[----:B-1----:R-:W-:Y:S02]  /*7550*/  IADD3 R7, P4, PT, R14, UR14, RZ ;  /* 0x0000000e0e077c10 */ /* 0x002fe4000ff9e0ff */
[----:B------:R-:W2:Y:S04]  /*7560*/  LDL.LU R14, [R1+0x48] ;  /* 0x00004800010e7983 */ /* 0x000ea80000300800 */
[----:B------:R-:W-:Y:S04]  /*7570*/  STL [R1+0x614], R8 ;  /* 0x0006140801007387 */ /* 0x000fe80000100800 */
[----:B------:R-:W4:Y:S04]  /*7580*/  LDL.LU R29, [R1+0x88] ;  /* 0x00008800011d7983 */ /* 0x000f280000300800 */
[----:B------:R1:W-:Y:S02]  /*7590*/  STL [R1+0x60c], R7 ;  /* 0x00060c0701007387 */ /* 0x0003e40000100800 */
[----:B-1----:R-:W-:-:S02]  /*75a0*/  IADD3.X R7, PT, PT, R12, UR15, RZ, P6, !PT ;  /* 0x0000000f0c077c10 */ /* 0x002fc4000b7fe4ff */
[----:B------:R-:W4:Y:S01]  /*75b0*/  LDL.LU R12, [R1+0x30] ;  /* 0x00003000010c7983 */ /* 0x000f220000300800 */
[----:B------:R-:W-:Y:S02]  /*75c0*/  SHF.R.S32.HI R9, RZ, 0x1f, R23 ;  /* 0x0000001fff097819 */ /* 0x000fe40000011417 */
[----:B------:R-:W-:Y:S01]  /*75d0*/  IADD3 R23, P6, PT, R23, UR14, RZ ;  /* 0x0000000e17177c10 */ /* 0x000fe2000ffde0ff */
[----:B------:R1:W-:Y:S01]  /*75e0*/  STL [R1+0x604], R7 ;  /* 0x0006040701007387 */ /* 0x0003e20000100800 */
[----:B------:R-:W-:-:S03]  /*75f0*/  SHF.R.S32.HI R8, RZ, 0x1f, R28 ;  /* 0x0000001fff087819 */ /* 0x000fc6000001141c */
[----:B------:R0:W-:Y:S01]  /*7600*/  STL [R1+0x600], R23 ;  /* 0x0006001701007387 */ /* 0x0001e20000100800 */
[----:B-1----:R-:W-:Y:S02]  /*7610*/  IADD3.X R7, PT, PT, R11, UR15, RZ, P5, !PT ;  /* 0x0000000f0b077c10 */ /* 0x002fe4000affe4ff */
[----:B------:R-:W-:Y:S02]  /*7620*/  IADD3 R11, P5, PT, R28, UR14, RZ ;  /* 0x0000000e1c0b7c10 */ /* 0x000fe4000ffbe0ff */
[----:B------:R-:W5:Y:S01]  /*7630*/  LDL.LU R28, [R1+0x90] ;  /* 0x00009000011c7983 */ /* 0x000f620000300800 */
[----:B0-----:R-:W-:-:S03]  /*7640*/  IADD3.X R23, PT, PT, R10, UR15, RZ, P3, !PT ;  /* 0x0000000f0a177c10 */ /* 0x001fc60009ffe4ff */
[----:B------:R-:W-:Y:S04]  /*7650*/  STL [R1+0x5fc], R7 ;  /* 0x0005fc0701007387 */ /* 0x000fe80000100800 */
[----:B------:R0:W-:Y:S01]  /*7660*/  STL [R1+0x4c4], R11 ;  /* 0x0004c40b01007387 */ /* 0x0001e20000100800 */
[----:B------:R-:W-:-:S03]  /*7670*/  IADD3.X R5, PT, PT, R5, UR15, RZ, P2, !PT ;  /* 0x0000000f05057c10 */ /* 0x000fc600097fe4ff */
[----:B0-----:R-:W5:Y:S04]  /*7680*/  LDL.LU R11, [R1+0x8c] ;  /* 0x00008c00010b7983 */ /* 0x001f680000300800 */
[----:B------:R0:W-:Y:S01]  /*7690*/  STL [R1+0x4a8], R23 ;  /* 0x0004a81701007387 */ /* 0x0001e20000100800 */
[----:B------:R-:W-:Y:S02]  /*76a0*/  IADD3.X R4, PT, PT, R4, UR15, RZ, P1, !PT ;  /* 0x0000000f04047c10 */ /* 0x000fe40008ffe4ff */
[----:B------:R-:W-:Y:S02]  /*76b0*/  IADD3.X R3, PT, PT, R3, UR15, RZ, P0, !PT ;  /* 0x0000000f03037c10 */ /* 0x000fe400087fe4ff */
[----:B------:R-:W-:Y:S02]  /*76c0*/  IADD3.X R2, PT, PT, R2, UR15, RZ, P4, !PT ;  /* 0x0000000f02027c10 */ /* 0x000fe4000a7fe4ff */
[----:B------:R-:W-:-:S02]  /*76d0*/  IADD3.X R9, PT, PT, R9, UR15, RZ, P6, !PT ;  /* 0x0000000f09097c10 */ /* 0x000fc4000b7fe4ff */
[----:B------:R-:W-:Y:S02]  /*76e0*/  IADD3.X R8, PT, PT, R8, UR15, RZ, P5, !PT ;  /* 0x0000000f08087c10 */ /* 0x000fe4000affe4ff */
[----:B---3--:R-:W-:-:S05]  /*76f0*/  IADD3 R10, P3, PT, R6, UR14, RZ ;  /* 0x0000000e060a7c10 */ /* 0x008fca000ff7e0ff */
[----:B------:R-:W-:Y:S04]  /*7700*/  STL [R1+0x4cc], R10 ;  /* 0x0004cc0a01007387 */ /* 0x000fe80000100800 */
[----:B0-----:R-:W3:Y:S01]  /*7710*/  LDL.LU R23, [R1+0x84] ;  /* 0x0000840001177983 */ /* 0x001ee20000300800 */
[----:B------:R-:W-:-:S03]  /*7720*/  SHF.R.S32.HI R7, RZ, 0x1f, R6 ;  /* 0x0000001fff077819 */ /* 0x000fc60000011406 */
[----:B------:R2:W-:Y:S02]  /*7730*/  STL [R1+0x4ac], R5 ;  /* 0x0004ac0501007387 */ /* 0x0005e40000100800 */
[----:B--2---:R-:W-:Y:S02]  /*7740*/  SHF.R.S32.HI R5, RZ, 0x1f, R14 ;  /* 0x0000001fff057819 */ /* 0x004fe4000001140e */
[----:B----4-:R-:W-:Y:S02]  /*7750*/  IADD3 R10, P2, PT, R12, UR14, RZ ;  /* 0x0000000e0c0a7c10 */ /* 0x010fe4000ff5e0ff */
[----:B------:R-:W-:-:S03]  /*7760*/  SHF.R.S32.HI R6, RZ, 0x1f, R12 ;  /* 0x0000001fff067819 */ /* 0x000fc6000001140c */
[----:B------:R0:W-:Y:S04]  /*7770*/  STL [R1+0x4d4], R10 ;  /* 0x0004d40a01007387 */ /* 0x0001e80000100800 */
[----:B------:R-:W2:Y:S01]  /*7780*/  LDL.LU R12, [R1+0x80] ;  /* 0x00008000010c7983 */ /* 0x000ea20000300800 */
[----:B0-----:R-:W-:-:S03]  /*7790*/  IADD3 R10, P1, PT, R14, UR14, RZ ;  /* 0x0000000e0e0a7c10 */ /* 0x001fc6000ff3e0ff */
[----:B------:R-:W-:Y:S04]  /*77a0*/  STL [R1+0x4b0], R4 ;  /* 0x0004b00401007387 */ /* 0x000fe80000100800 */
[----:B------:R0:W-:Y:S04]  /*77b0*/  STL [R1+0x4dc], R10 ;  /* 0x0004dc0a01007387 */ /* 0x0001e80000100800 */
[----:B------:R-:W4:Y:S01]  /*77c0*/  LDL.LU R14, [R1+0x7c] ;  /* 0x00007c00010e7983 */ /* 0x000f220000300800 */
[----:B0-----:R-:W-:-:S03]  /*77d0*/  IADD3 R10, P0, PT, R16, UR14, RZ ;  /* 0x0000000e100a7c10 */ /* 0x001fc6000ff1e0ff */
[----:B------:R-:W-:Y:S01]  /*77e0*/  STL [R1+0x4b4], R3 ;  /* 0x0004b40301007387 */ /* 0x000fe20000100800 */
[----:B------:R-:W-:-:S03]  /*77f0*/  SHF.R.S32.HI R4, RZ, 0x1f, R16 ;  /* 0x0000001fff047819 */ /* 0x000fc60000011410 */
[----:B------:R0:W-:Y:S04]  /*7800*/  STL [R1+0x4e4], R10 ;  /* 0x0004e40a01007387 */ /* 0x0001e80000100800 */
[----:B------:R-:W4:Y:S01]  /*7810*/  LDL.LU R16, [R1+0x74] ;  /* 0x0000740001107983 */ /* 0x000f220000300800 */
[----:B0-----:R-:W-:-:S03]  /*7820*/  IADD3 R10, P4, PT, R13, UR14, RZ ;  /* 0x0000000e0d0a7c10 */ /* 0x001fc6000ff9e0ff */
[----:B------:R5:W-:Y:S01]  /*7830*/  STL [R1+0x4b8], R2 ;  /* 0x0004b80201007387 */ /* 0x000be20000100800 */
[----:B------:R-:W-:-:S03]  /*7840*/  SHF.R.S32.HI R3, RZ, 0x1f, R13 ;  /* 0x0000001fff037819 */ /* 0x000fc6000001140d */
[----:B------:R0:W-:Y:S04]  /*7850*/  STL [R1+0x4ec], R10 ;  /* 0x0004ec0a01007387 */ /* 0x0001e80000100800 */
[----:B------:R-:W4:Y:S01]  /*7860*/  LDL.LU R13, [R1+0x70] ;  /* 0x00007000010d7983 */ /* 0x000f220000300800 */
[----:B-----5:R-:W-:Y:S02]  /*7870*/  SHF.R.S32.HI R2, RZ, 0x1f, R0 ;  /* 0x0000001fff027819 */ /* 0x020fe40000011400 */
[----:B------:R-:W-:Y:S01]  /*7880*/  IADD3 R0, P6, PT, R0, UR14, RZ ;  /* 0x0000000e00007c10 */ /* 0x000fe2000ffde0ff */
[----:B------:R-:W-:Y:S01]  /*7890*/  STL [R1+0x4bc], R9 ;  /* 0x0004bc0901007387 */ /* 0x000fe20000100800 */
[----:B0-----:R-:W-:-:S03]  /*78a0*/  IADD3 R10, P5, PT, R29, UR14, RZ ;  /* 0x0000000e1d0a7c10 */ /* 0x001fc6000ffbe0ff */
[----:B------:R0:W-:Y:S04]  /*78b0*/  STL [R1+0x4f4], R0 ;  /* 0x0004f40001007387 */ /* 0x0001e80000100800 */
[----:B0-----:R-:W5:Y:S01]  /*78c0*/  LDL.LU R0, [R1+0x6c] ;  /* 0x00006c0001007983 */ /* 0x001f620000300800 */
[----:B------:R-:W-:-:S03]  /*78d0*/  SHF.R.S32.HI R9, RZ, 0x1f, R29 ;  /* 0x0000001fff097819 */ /* 0x000fc6000001141d */
[----:B------:R0:W-:Y:S04]  /*78e0*/  STL [R1+0x4c0], R8 ;  /* 0x0004c00801007387 */ /* 0x0001e80000100800 */
[----:B------:R1:W-:Y:S04]  /*78f0*/  STL [R1+0x4fc], R10 ;  /* 0x0004fc0a01007387 */ /* 0x0003e80000100800 */
[----:B------:R-:W5:Y:S01]  /*7900*/  LDL.LU R29, [R1+0x64] ;  /* 0x00006400011d7983 */ /* 0x000f620000300800 */
[----:B------:R-:W-:Y:S02]  /*7910*/  IADD3.X R7, PT, PT, R7, UR15, RZ, P3, !PT ;  /* 0x0000000f07077c10 */ /* 0x000fe40009ffe4ff */
[----:B0-----:R-:W-:-:S02]  /*7920*/  SHF.R.S32.HI R8, RZ, 0x1f, R28 ;  /* 0x0000001fff087819 */ /* 0x001fc4000001141c */
[----:B-1----:R-:W-:Y:S01]  /*7930*/  IADD3 R10, P3, PT, R28, UR14, RZ ;  /* 0x0000000e1c0a7c10 */ /* 0x002fe2000ff7e0ff */
[----:B------:R0:W-:Y:S04]  /*7940*/  STL [R1+0x4c8], R7 ;  /* 0x0004c80701007387 */ /* 0x0001e80000100800 */
[----:B------:R-:W5:Y:S01]  /*7950*/  LDL.LU R28, [R1+0x60] ;  /* 0x00006000011c7983 */ /* 0x000f620000300800 */
[----:B------:R-:W-:-:S03]  /*7960*/  IADD3.X R6, PT, PT, R6, UR15, RZ, P2, !PT ;  /* 0x0000000f06067c10 */ /* 0x000fc600097fe4ff */
[----:B------:R1:W-:Y:S01]  /*7970*/  STL [R1+0x504], R10 ;  /* 0x0005040a01007387 */ /* 0x0003e20000100800 */
[----:B0-----:R-:W-:Y:S02]  /*7980*/  SHF.R.S32.HI R7, RZ, 0x1f, R11 ;  /* 0x0000001fff077819 */ /* 0x001fe4000001140b */
[----:B------:R-:W-:Y:S02]  /*7990*/  IADD3.X R5, PT, PT, R5, UR15, RZ, P1, !PT ;  /* 0x0000000f05057c10 */ /* 0x000fe40008ffe4ff */
[----:B-1----:R-:W-:Y:S02]  /*79a0*/  IADD3 R10, P2, PT, R11, UR14, RZ ;  /* 0x0000000e0b0a7c10 */ /* 0x002fe4000ff5e0ff */
[----:B------:R-:W5:Y:S04]  /*79b0*/  LDL.LU R11, [R1+0x5c] ;  /* 0x00005c00010b7983 */ /* 0x000f680000300800 */
[----:B------:R3:W-:Y:S04]  /*79c0*/  STL [R1+0x4d0], R6 ;  /* 0x0004d00601007387 */ /* 0x0007e80000100800 */
[----:B------:R0:W-:Y:S01]  /*79d0*/  STL [R1+0x50c], R10 ;  /* 0x00050c0a01007387 */ /* 0x0001e20000100800 */
[----:B------:R-:W-:-:S02]  /*79e0*/  IADD3.X R4, PT, PT, R4, UR15, RZ, P0, !PT ;  /* 0x0000000f04047c10 */ /* 0x000fc400087fe4ff */
[----:B------:R-:W-:Y:S02]  /*79f0*/  IADD3.X R3, PT, PT, R3, UR15, RZ, P4, !PT ;  /* 0x0000000f03037c10 */ /* 0x000fe4000a7fe4ff */
[----:B------:R-:W-:Y:S02]  /*7a00*/  IADD3.X R2, PT, PT, R2, UR15, RZ, P6, !PT ;  /* 0x0000000f02027c10 */ /* 0x000fe4000b7fe4ff */
[----:B------:R-:W-:Y:S02]  /*7a10*/  IADD3.X R9, PT, PT, R9, UR15, RZ, P5, !PT ;  /* 0x0000000f09097c10 */ /* 0x000fe4000affe4ff */
[----:B------:R-:W-:Y:S02]  /*7a20*/  IADD3.X R8, PT, PT, R8, UR15, RZ, P3, !PT ;  /* 0x0000000f08087c10 */ /* 0x000fe40009ffe4ff */
[----:B------:R-:W-:Y:S02]  /*7a30*/  IADD3.X R7, PT, PT, R7, UR15, RZ, P2, !PT ;  /* 0x0000000f07077c10 */ /* 0x000fe400097fe4ff */
[----:B---3--:R-:W-:-:S02]  /*7a40*/  SHF.R.S32.HI R6, RZ, 0x1f, R23 ;  /* 0x0000001fff067819 */ /* 0x008fc40000011417 */
[----:B0-----:R-:W-:Y:S02]  /*7a50*/  IADD3 R10, P1, PT, R23, UR14, RZ ;  /* 0x0000000e170a7c10 */ /* 0x001fe4000ff3e0ff */
[----:B------:R-:W3:Y:S04]  /*7a60*/  LDL.LU R23, [R1+0x58] ;  /* 0x0000580001177983 */ /* 0x000ee80000300800 */
[----:B------:R2:W-:Y:S04]  /*7a70*/  STL [R1+0x4d8], R5 ;  /* 0x0004d80501007387 */ /* 0x0005e80000100800 */
[----:B------:R0:W-:Y:S01]  /*7a80*/  STL [R1+0x514], R10 ;  /* 0x0005140a01007387 */ /* 0x0001e20000100800 */
[----:B--2---:R-:W-:-:S02]  /*7a90*/  SHF.R.S32.HI R5, RZ, 0x1f, R12 ;  /* 0x0000001fff057819 */ /* 0x004fc4000001140c */
[----:B0-----:R-:W-:Y:S02]  /*7aa0*/  IADD3 R10, P0, PT, R12, UR14, RZ ;  /* 0x0000000e0c0a7c10 */ /* 0x001fe4000ff1e0ff */
[----:B------:R-:W2:Y:S04]  /*7ab0*/  LDL.LU R12, [R1+0x50] ;  /* 0x00005000010c7983 */ /* 0x000ea80000300800 */
[----:B------:R4:W-:Y:S04]  /*7ac0*/  STL [R1+0x4e0], R4 ;  /* 0x0004e00401007387 */ /* 0x0009e80000100800 */
[----:B------:R0:W-:Y:S01]  /*7ad0*/  STL [R1+0x51c], R10 ;  /* 0x00051c0a01007387 */ /* 0x0001e20000100800 */
[----:B----4-:R-:W-:-:S02]  /*7ae0*/  SHF.R.S32.HI R4, RZ, 0x1f, R14 ;  /* 0x0000001fff047819 */ /* 0x010fc4000001140e */
[----:B0-----:R-:W-:Y:S02]  /*7af0*/  IADD3 R10, P4, PT, R14, UR14, RZ ;  /* 0x0000000e0e0a7c10 */ /* 0x001fe4000ff9e0ff */
[----:B------:R-:W4:Y:S04]  /*7b00*/  LDL.LU R14, [R1+0x4c] ;  /* 0x00004c00010e7983 */ /* 0x000f280000300800 */
[----:B------:R0:W-:Y:S04]  /*7b10*/  STL [R1+0x4e8], R3 ;  /* 0x0004e80301007387 */ /* 0x0001e80000100800 */
[----:B------:R1:W-:Y:S01]  /*7b20*/  STL [R1+0x524], R10 ;  /* 0x0005240a01007387 */ /* 0x0003e20000100800 */
[----:B0-----:R-:W-:-:S02]  /*7b30*/  SHF.R.S32.HI R3, RZ, 0x1f, R16 ;  /* 0x0000001fff037819 */ /* 0x001fc40000011410 */
[----:B-1----:R-:W-:Y:S02]  /*7b40*/  IADD3 R10, P6, PT, R16, UR14, RZ ;  /* 0x0000000e100a7c10 */ /* 0x002fe4000ffde0ff */
        /* <DEDUP_REMOVED lines=8> */
[----:B-----5:R-:W-:-:S02]  /*7bd0*/  SHF.R.S32.HI R9, RZ, 0x1f, R0 ;  /* 0x0000001fff097819 */ /* 0x020fc40000011400 */
[----:B0-----:R-:W-:Y:S02]  /*7be0*/  IADD3 R10, P3, PT, R0, UR14, RZ ;  /* 0x0000000e000a7c10 */ /* 0x001fe4000ff7e0ff */
[----:B------:R-:W5:Y:S04]  /*7bf0*/  LDL.LU R0, [R1+0x3c] ;  /* 0x00003c0001007983 */ /* 0x000f680000300800 */
[----:B------:R-:W-:Y:S04]  /*7c00*/  STL [R1+0x500], R8 ;  /* 0x0005000801007387 */ /* 0x000fe80000100800 */
[----:B------:R0:W-:Y:S04]  /*7c10*/  STL [R1+0x53c], R10 ;  /* 0x00053c0a01007387 */ /* 0x0001e80000100800 */
[----:B------:R-:W-:Y:S01]  /*7c20*/  STL [R1+0x508], R7 ;  /* 0x0005080701007387 */ /* 0x000fe20000100800 */
[----:B0-----:R-:W-:-:S02]  /*7c30*/  IADD3 R10, P2, PT, R29, UR14, RZ ;  /* 0x0000000e1d0a7c10 */ /* 0x001fc4000ff5e0ff */
[----:B------:R-:W-:-:S03]  /*7c40*/  SHF.R.S32.HI R8, RZ, 0x1f, R29 ;  /* 0x0000001fff087819 */ /* 0x000fc6000001141d */
[----:B------:R0:W-:Y:S04]  /*7c50*/  STL [R1+0x544], R10 ;  /* 0x0005440a01007387 */ /* 0x0001e80000100800 */
[----:B------:R-:W5:Y:S01]  /*7c60*/  LDL.LU R29, [R1+0x38] ;  /* 0x00003800011d7983 */ /* 0x000f620000300800 */
[----:B------:R-:W-:Y:S02]  /*7c70*/  IADD3.X R6, PT, PT, R6, UR15, RZ, P1, !PT ;  /* 0x0000000f06067c10 */ /* 0x000fe40008ffe4ff */
[----:B0-----:R-:W-:-:S03]  /*7c80*/  IADD3 R10, P1, PT, R28, UR14, RZ ;  /* 0x0000000e1c0a7c10 */ /* 0x001fc6000ff3e0ff */
[----:B------:R-:W-:Y:S01]  /*7c90*/  STL [R1+0x510], R6 ;  /* 0x0005100601007387 */ /* 0x000fe20000100800 */
[----:B------:R-:W-:Y:S02]  /*7ca0*/  SHF.R.S32.HI R7, RZ, 0x1f, R28 ;  /* 0x0000001fff077819 */ /* 0x000fe4000001141c */
[----:B------:R-:W-:Y:S01]  /*7cb0*/  IADD3.X R5, PT, PT, R5, UR15, RZ, P0, !PT ;  /* 0x0000000f05057c10 */ /* 0x000fe200087fe4ff */
[----:B------:R0:W-:Y:S04]  /*7cc0*/  STL [R1+0x54c], R10 ;  /* 0x00054c0a01007387 */ /* 0x0001e80000100800 */
[----:B------:R-:W5:Y:S01]  /*7cd0*/  LDL.LU R28, [R1+0x34] ;  /* 0x00003400011c7983 */ /* 0x000f620000300800 */
[----:B------:R-:W-:Y:S02]  /*7ce0*/  IADD3.X R4, PT, PT, R4, UR15, RZ, P4, !PT ;  /* 0x0000000f04047c10 */ /* 0x000fe4000a7fe4ff */
[----:B0-----:R-:W-:Y:S01]  /*7cf0*/  IADD3 R10, P0, PT, R11, UR14, RZ ;  /* 0x0000000e0b0a7c10 */ /* 0x001fe2000ff1e0ff */
[----:B------:R-:W-:Y:S01]  /*7d00*/  STL [R1+0x518], R5 ;  /* 0x0005180501007387 */ /* 0x000fe20000100800 */
[----:B------:R-:W-:-:S03]  /*7d10*/  SHF.R.S32.HI R6, RZ, 0x1f, R11 ;  /* 0x0000001fff067819 */ /* 0x000fc6000001140b */
[----:B------:R3:W-:Y:S04]  /*7d20*/  STL [R1+0x554], R10 ;  /* 0x0005540a01007387 */ /* 0x0007e80000100800 */
[----:B------:R-:W5:Y:S04]  /*7d30*/  LDL.LU R11, [R1+0x2c] ;  /* 0x00002c00010b7983 */ /* 0x000f680000300800 */
[----:B------:R-:W-:Y:S01]  /*7d40*/  STL [R1+0x520], R4 ;  /* 0x0005200401007387 */ /* 0x000fe20000100800 */
[----:B------:R-:W-:Y:S02]  /*7d50*/  IADD3.X R3, PT, PT, R3, UR15, RZ, P6, !PT ;  /* 0x0000000f03037c10 */ /* 0x000fe4000b7fe4ff */
[----:B------:R-:W-:-:S02]  /*7d60*/  IADD3.X R2, PT, PT, R2, UR15, RZ, P5, !PT ;  /* 0x0000000f02027c10 */ /* 0x000fc4000affe4ff */
[----:B------:R-:W-:Y:S02]  /*7d70*/  IADD3.X R9, PT, PT, R9, UR15, RZ, P3, !PT ;  /* 0x0000000f09097c10 */ /* 0x000fe40009ffe4ff */
[----:B------:R-:W-:Y:S02]  /*7d80*/  IADD3.X R8, PT, PT, R8, UR15, RZ, P2, !PT ;  /* 0x0000000f08087c10 */ /* 0x000fe400097fe4ff */
[----:B------:R-:W-:Y:S02]  /*7d90*/  IADD3.X R7, PT, PT, R7, UR15, RZ, P1, !PT ;  /* 0x0000000f07077c10 */ /* 0x000fe40008ffe4ff */
[----:B------:R-:W-:Y:S02]  /*7da0*/  IADD3.X R6, PT, PT, R6, UR15, RZ, P0, !PT ;  /* 0x0000000f06067c10 */ /* 0x000fe400087fe4ff */
[----:B---3--:R-:W-:Y:S02]  /*7db0*/  IADD3 R10, P4, PT, R23, UR14, RZ ;  /* 0x0000000e170a7c10 */ /* 0x008fe4000ff9e0ff */
[----:B------:R-:W-:-:S03]  /*7dc0*/  SHF.R.S32.HI R5, RZ, 0x1f, R23 ;  /* 0x0000001fff057819 */ /* 0x000fc60000011417 */
[----:B------:R2:W-:Y:S04]  /*7dd0*/  STL [R1+0x55c], R10 ;  /* 0x00055c0a01007387 */ /* 0x0005e80000100800 */
[----:B------:R-:W3:Y:S04]  /*7de0*/  LDL.LU R23, [R1+0x28] ;  /* 0x0000280001177983 */ /* 0x000ee80000300800 */
[----:B------:R-:W-:Y:S01]  /*7df0*/  STL [R1+0x528], R3 ;  /* 0x0005280301007387 */ /* 0x000fe20000100800 */
[----:B--2---:R-:W-:Y:S02]  /*7e00*/  IADD3 R10, P6, PT, R12, UR14, RZ ;  /* 0x0000000e0c0a7c10 */ /* 0x004fe4000ffde0ff */
[----:B------:R-:W-:-:S03]  /*7e10*/  SHF.R.S32.HI R4, RZ, 0x1f, R12 ;  /* 0x0000001fff047819 */ /* 0x000fc6000001140c */
[----:B------:R4:W-:Y:S04]  /*7e20*/  STL [R1+0x564], R10 ;  /* 0x0005640a01007387 */ /* 0x0009e80000100800 */
[----:B------:R-:W2:Y:S04]  /*7e30*/  LDL.LU R12, [R1+0x24] ;  /* 0x00002400010c7983 */ /* 0x000ea80000300800 */
[----:B------:R-:W-:Y:S01]  /*7e40*/  STL [R1+0x530], R2 ;  /* 0x0005300201007387 */ /* 0x000fe20000100800 */
[----:B----4-:R-:W-:Y:S02]  /*7e50*/  IADD3 R10, P5, PT, R14, UR14, RZ ;  /* 0x0000000e0e0a7c10 */ /* 0x010fe4000ffbe0ff */
[----:B------:R-:W-:-:S03]  /*7e60*/  SHF.R.S32.HI R3, RZ, 0x1f, R14 ;  /* 0x0000001fff037819 */ /* 0x000fc6000001140e */
[----:B------:R0:W-:Y:S04]  /*7e70*/  STL [R1+0x56c], R10 ;  /* 0x00056c0a01007387 */ /* 0x0001e80000100800 */
[----:B------:R-:W4:Y:S04]  /*7e80*/  LDL.LU R14, [R1+0x20] ;  /* 0x00002000010e7983 */ /* 0x000f280000300800 */
[----:B------:R-:W-:Y:S01]  /*7e90*/  STL [R1+0x538], R9 ;  /* 0x0005380901007387 */ /* 0x000fe20000100800 */
[----:B0-----:R-:W-:Y:S02]  /*7ea0*/  IADD3 R10, P3, PT, R16, UR14, RZ ;  /* 0x0000000e100a7c10 */ /* 0x001fe4000ff7e0ff */
[----:B------:R-:W-:-:S03]  /*7eb0*/  SHF.R.S32.HI R2, RZ, 0x1f, R16 ;  /* 0x0000001fff027819 */ /* 0x000fc60000011410 */
[----:B------:R0:W-:Y:S04]  /*7ec0*/  STL [R1+0x574], R10 ;  /* 0x0005740a01007387 */ /* 0x0001e80000100800 */
[----:B------:R-:W4:Y:S04]  /*7ed0*/  LDL.LU R16, [R1+0x18] ;  /* 0x0000180001107983 */ /* 0x000f280000300800 */
[----:B------:R5:W-:Y:S01]  /*7ee0*/  STL [R1+0x540], R8 ;  /* 0x0005400801007387 */ /* 0x000be20000100800 */
[----:B0-----:R-:W-:Y:S02]  /*7ef0*/  IADD3 R10, P2, PT, R13, UR14, RZ ;  /* 0x0000000e0d0a7c10 */ /* 0x001fe4000ff5e0ff */
[----:B------:R-:W-:-:S03]  /*7f00*/  SHF.R.S32.HI R9, RZ, 0x1f, R13 ;  /* 0x0000001fff097819 */ /* 0x000fc6000001140d */
[----:B------:R0:W-:Y:S04]  /*7f10*/  STL [R1+0x57c], R10 ;  /* 0x00057c0a01007387 */ /* 0x0001e80000100800 */
[----:B------:R-:W4:Y:S04]  /*7f20*/  LDL.LU R13, [R1+0x14] ;  /* 0x00001400010d7983 */ /* 0x000f280000300800 */
[----:B------:R1:W-:Y:S01]  /*7f30*/  STL [R1+0x548], R7 ;  /* 0x0005480701007387 */ /* 0x0003e20000100800 */
[----:B-----5:R-:W-:Y:S02]  /*7f40*/  SHF.R.S32.HI R8, RZ, 0x1f, R0 ;  /* 0x0000001fff087819 */ /* 0x020fe40000011400 */
[----:B0-----:R-:W-:-:S02]  /*7f50*/  IADD3 R10, P1, PT, R0, UR14, RZ ;  /* 0x0000000e000a7c10 */ /* 0x001fc4000ff3e0ff */
[----:B------:R-:W5:Y:S04]  /*7f60*/  LDL.LU R0, [R1+0x10] ;  /* 0x0000100001007983 */ /* 0x000f680000300800 */
[----:B------:R0:W-:Y:S01]  /*7f70*/  STL [R1+0x364], R10 ;  /* 0x0003640a01007387 */ /* 0x0001e20000100800 */
[----:B-1----:R-:W-:Y:S02]  /*7f80*/  SHF.R.S32.HI R7, RZ, 0x1f, R29 ;  /* 0x0000001fff077819 */ /* 0x002fe4000001141d */
[----:B0-----:R-:W-:Y:S02]  /*7f90*/  IADD3 R10, P0, PT, R29, UR14, RZ ;  /* 0x0000000e1d0a7c10 */ /* 0x001fe4000ff1e0ff */
[----:B------:R-:W5:Y:S01]  /*7fa0*/  LDL.LU R29, [R1+0xc] ;  /* 0x00000c00011d7983 */ /* 0x000f620000300800 */
[----:B------:R-:W-:-:S03]  /*7fb0*/  IADD3.X R5, PT, PT, R5, UR15, RZ, P4, !PT ;  /* 0x0000000f05057c10 */ /* 0x000fc6000a7fe4ff */
[----:B------:R-:W-:Y:S04]  /*7fc0*/  STL [R1+0x550], R6 ;  /* 0x0005500601007387 */ /* 0x000fe80000100800 */
[----:B------:R0:W-:Y:S01]  /*7fd0*/  STL [R1+0x368], R10 ;  /* 0x0003680a01007387 */ /* 0x0001e20000100800 */
[----:B------:R-:W-:-:S03]  /*7fe0*/  IADD3.X R4, PT, PT, R4, UR15, RZ, P6, !PT ;  /* 0x0000000f04047c10 */ /* 0x000fc6000b7fe4ff */
[----:B0-----:R-:W5:Y:S04]  /*7ff0*/  LDL.LU R10, [R1+0x8] ;  /* 0x00000800010a7983 */ /* 0x001f680000300800 */
[----:B------:R0:W-:Y:S01]  /*8000*/  STL [R1+0x558], R5 ;  /* 0x0005580501007387 */ /* 0x0001e20000100800 */
[----:B------:R-:W-:Y:S02]  /*8010*/  SHF.R.S32.HI R6, RZ, 0x1f, R28 ;  /* 0x0000001fff067819 */ /* 0x000fe4000001141c */
[----:B0-----:R-:W-:Y:S02]  /*8020*/  IADD3 R5, P4, PT, R28, UR14, RZ ;  /* 0x0000000e1c057c10 */ /* 0x001fe4000ff9e0ff */
[----:B------:R-:W5:Y:S04]  /*8030*/  LDL.LU R28, [R1+0x4] ;  /* 0x00000400011c7983 */ /* 0x000f680000300800 */
[----:B------:R0:W-:Y:S04]  /*8040*/  STL [R1+0x36c], R5 ;  /* 0x00036c0501007387 */ /* 0x0001e80000100800 */
[----:B------:R1:W-:Y:S01]  /*8050*/  STL [R1+0x560], R4 ;  /* 0x0005600401007387 */ /* 0x0003e20000100800 */
[----:B------:R-:W-:-:S02]  /*8060*/  IADD3.X R3, PT, PT, R3, UR15, RZ, P5, !PT ;  /* 0x0000000f03037c10 */ /* 0x000fc4000affe4ff */
[----:B0-----:R-:W-:Y:S02]  /*8070*/  SHF.R.S32.HI R5, RZ, 0x1f, R11 ;  /* 0x0000001fff057819 */ /* 0x001fe4000001140b */
[----:B-1----:R-:W-:Y:S02]  /*8080*/  IADD3 R4, P6, PT, R11, UR14, RZ ;  /* 0x0000000e0b047c10 */ /* 0x002fe4000ffde0ff */
[----:B------:R-:W5:Y:S04]  /*8090*/  LDL.LU R11, [R1] ;  /* 0x00000000010b7983 */ /* 0x000f680000300800 */
[----:B------:R3:W-:Y:S01]  /*80a0*/  STL [R1+0x370], R4 ;  /* 0x0003700401007387 */ /* 0x0007e20000100800 */
[----:B------:R-:W-:-:S03]  /*80b0*/  IADD3.X R2, PT, PT, R2, UR15, RZ, P3, !PT ;  /* 0x0000000f02027c10 */ /* 0x000fc60009ffe4ff */
[----:B------:R-:W-:Y:S01]  /*80c0*/  STL [R1+0x568], R3 ;  /* 0x0005680301007387 */ /* 0x000fe20000100800 */
[----:B------:R-:W-:Y:S02]  /*80d0*/  IADD3.X R9, PT, PT, R9, UR15, RZ, P2, !PT ;  /* 0x0000000f09097c10 */ /* 0x000fe400097fe4ff */
[----:B------:R-:W-:Y:S02]  /*80e0*/  IADD3.X R8, PT, PT, R8, UR15, RZ, P1, !PT ;  /* 0x0000000f08087c10 */ /* 0x000fe40008ffe4ff */
[----:B------:R-:W-:Y:S02]  /*80f0*/  IADD3.X R7, PT, PT, R7, UR15, RZ, P0, !PT ;  /* 0x0000000f07077c10 */ /* 0x000fe400087fe4ff */
[----:B------:R-:W-:Y:S02]  /*8100*/  IADD3.X R6, PT, PT, R6, UR15, RZ, P4, !PT ;  /* 0x0000000f06067c10 */ /* 0x000fe4000a7fe4ff */
[----:B------:R-:W-:Y:S02]  /*8110*/  IADD3.X R5, PT, PT, R5, UR15, RZ, P6, !PT ;  /* 0x0000000f05057c10 */ /* 0x000fe4000b7fe4ff */
[----:B---3--:R-:W-:-:S02]  /*8120*/  SHF.R.S32.HI R4, RZ, 0x1f, R23 ;  /* 0x0000001fff047819 */ /* 0x008fc40000011417 */
[----:B------:R-:W-:-:S05]  /*8130*/  IADD3 R23, P5, PT, R23, UR14, RZ ;  /* 0x0000000e17177c10 */ /* 0x000fca000ffbe0ff */
[----:B------:R0:W-:Y:S04]  /*8140*/  STL [R1+0x374], R23 ;  /* 0x0003741701007387 */ /* 0x0001e80000100800 */
[----:B0-----:R-:W3:Y:S04]  /*8150*/  LDL.LU R23, [R1+0x94] ;  /* 0x0000940001177983 */ /* 0x001ee80000300800 */
[----:B------:R2:W-:Y:S02]  /*8160*/  STL [R1+0x570], R2 ;  /* 0x0005700201007387 */ /* 0x0005e40000100800 */
[----:B--2---:R-:W-:-:S02]  /*8170*/  IADD3 R2, P3, PT, R12, UR14, RZ ;  /* 0x0000000e0c027c10 */ /* 0x004fc4000ff7e0ff */
[----:B------:R-:W-:Y:S02]  /*8180*/  SHF.R.S32.HI R3, RZ, 0x1f, R12 ;  /* 0x0000001fff037819 */ /* 0x000fe4000001140c */
[----:B------:R-:W2:Y:S04]  /*8190*/  LDL.LU R12, [R1+0x98] ;  /* 0x00009800010c7983 */ /* 0x000ea80000300800 */
[----:B------:R-:W-:Y:S04]  /*81a0*/  STL [R1+0x378], R2 ;  /* 0x0003780201007387 */ /* 0x000fe80000100800 */
[----:B------:R4:W-:Y:S02]  /*81b0*/  STL [R1+0x578], R9 ;  /* 0x0005780901007387 */ /* 0x0009e40000100800 */
[----:B----4-:R-:W-:-:S02]  /*81c0*/  IADD3 R9, P2, PT, R14, UR14, RZ ;  /* 0x0000000e0e097c10 */ /* 0x010fc4000ff5e0ff */
[----:B------:R-:W-:Y:S02]  /*81d0*/  SHF.R.S32.HI R2, RZ, 0x1f, R14 ;  /* 0x0000001fff027819 */ /* 0x000fe4000001140e */
        /* <DEDUP_REMOVED lines=16> */
[----:B------:R0:W-:Y:S04]  /*82e0*/  STL [R1+0x388], R6 ;  /* 0x0003880601007387 */ /* 0x0001e80000100800 */
[----:B------:R1:W-:Y:S01]  /*82f0*/  STL [R1+0x58c], R5 ;  /* 0x00058c0501007387 */ /* 0x0003e20000100800 */
[----:B0-----:R-:W-:-:S02]  /*8300*/  SHF.R.S32.HI R6, RZ, 0x1f, R29 ;  /* 0x0000001fff067819 */ /* 0x001fc4000001141d */
[----:B-1----:R-:W-:Y:S02]  /*8310*/  IADD3 R5, P6, PT, R29, UR14, RZ ;  /* 0x0000000e1d057c10 */ /* 0x002fe4000ffde0ff */
[----:B------:R-:W4:Y:S01]  /*8320*/  LDL.LU R29, [R1+0x96c] ;  /* 0x00096c00011d7983 */ /* 0x000f220000300800 */
[----:B------:R-:W-:-:S03]  /*8330*/  IADD3.X R4, PT, PT, R4, UR15, RZ, P5, !PT ;  /* 0x0000000f04047c10 */ /* 0x000fc6000affe4ff */
[----:B------:R0:W-:Y:S01]  /*8340*/  STL [R1+0x38c], R5 ;  /* 0x00038c0501007387 */ /* 0x0001e20000100800 */
[----:B------:R-:W-:-:S03]  /*8350*/  IADD3.X R3, PT, PT, R3, UR15, RZ, P3, !PT ;  /* 0x0000000f03037c10 */ /* 0x000fc60009ffe4ff */
[----:B------:R-:W-:Y:S01]  /*8360*/  STL [R1+0x590], R4 ;  /* 0x0005900401007387 */ /* 0x000fe20000100800 */
[----:B0-----:R-:W-:Y:S02]  /*8370*/  SHF.R.S32.HI R5, RZ, 0x1f, R10 ;  /* 0x0000001fff057819 */ /* 0x001fe4000001140a */
[----:B------:R-:W-:-:S05]  /*8380*/  IADD3 R10, P5, PT, R10, UR14, RZ ;  /* 0x0000000e0a0a7c10 */ /* 0x000fca000ffbe0ff */
[----:B------:R0:W-:Y:S04]  /*8390*/  STL [R1+0x390], R10 ;  /* 0x0003900a01007387 */ /* 0x0001e80000100800 */
[----:B------:R-:W-:Y:S01]  /*83a0*/  STL [R1+0x594], R3 ;  /* 0x0005940301007387 */ /* 0x000fe20000100800 */
[----:B0-----:R-:W-:Y:S02]  /*83b0*/  IADD3 R10, P3, PT, R28, UR14, RZ ;  /* 0x0000000e1c0a7c10 */ /* 0x001fe4000ff7e0ff */
[----:B------:R-:W-:Y:S02]  /*83c0*/  SHF.R.S32.HI R4, RZ, 0x1f, R28 ;  /* 0x0000001fff047819 */ /* 0x000fe4000001141c */
[----:B------:R-:W-:Y:S01]  /*83d0*/  IADD3.X R28, PT, PT, R2, UR15, RZ, P2, !PT ;  /* 0x0000000f021c7c10 */ /* 0x000fe200097fe4ff */
[----:B------:R0:W-:Y:S04]  /*83e0*/  STL [R1+0x394], R10 ;  /* 0x0003940a01007387 */ /* 0x0001e80000100800 */
[----:B------:R-:W-:Y:S01]  /*83f0*/  STL [R1+0x598], R28 ;  /* 0x0005981c01007387 */ /* 0x000fe20000100800 */
[----:B0-----:R-:W-:-:S02]  /*8400*/  IADD3 R10, P2, PT, R11, UR14, RZ ;  /* 0x0000000e0b0a7c10 */ /* 0x001fc4000ff5e0ff */
[----:B------:R-:W-:Y:S02]  /*8410*/  SHF.R.S32.HI R3, RZ, 0x1f, R11 ;  /* 0x0000001fff037819 */ /* 0x000fe4000001140b */
[----:B------:R-:W-:Y:S01]  /*8420*/  IADD3.X R11, PT, PT, R9, UR15, RZ, P1, !PT ;  /* 0x0000000f090b7c10 */ /* 0x000fe20008ffe4ff */
[----:B------:R-:W-:Y:S04]  /*8430*/  STL [R1+0x398], R10 ;  /* 0x0003980a01007387 */ /* 0x000fe80000100800 */
[----:B------:R0:W-:Y:S02]  /*8440*/  STL [R1+0x59c], R11 ;  /* 0x00059c0b01007387 */ /* 0x0001e40000100800 */
[----:B0-----:R-:W-:Y:S02]  /*8450*/  IADD3.X R11, PT, PT, R8, UR15, RZ, P0, !PT ;  /* 0x0000000f080b7c10 */ /* 0x001fe400087fe4ff */
[----:B------:R-:W-:Y:S01]  /*8460*/  IADD3.X R5, PT, PT, R5, UR15, RZ, P5, !PT ;  /* 0x0000000f05057c10 */ /* 0x000fe2000affe4ff */
        /* <DEDUP_REMOVED lines=10> */
[----:B------:R-:W-:Y:S01]  /*8510*/  IMAD R27, R27, UR9, RZ ;  /* 0x000000091b1b7c24 */ /* 0x000fe2000f8e02ff */
[----:B---3--:R-:W-:Y:S02]  /*8520*/  SHF.R.S32.HI R9, RZ, 0x1f, R23 ;  /* 0x0000001fff097819 */ /* 0x008fe40000011417 */
[----:B--2---:R-:W-:Y:S02]  /*8530*/  SHF.R.S32.HI R8, RZ, 0x1f, R12 ;  /* 0x0000001fff087819 */ /* 0x004fe4000001140c */
[----:B----4-:R-:W-:-:S05]  /*8540*/  IADD3 R10, P1, PT, R29, UR14, RZ ;  /* 0x0000000e1d0a7c10 */ /* 0x010fca000ff3e0ff */
[----:B------:R0:W-:Y:S04]  /*8550*/  STL [R1+0x39c], R10 ;  /* 0x00039c0a01007387 */ /* 0x0001e80000100800 */
[----:B------:R1:W-:Y:S01]  /*8560*/  STL [R1+0x5a0], R11 ;  /* 0x0005a00b01007387 */ /* 0x0003e20000100800 */
[----:B0-----:R-:W-:Y:S02]  /*8570*/  IADD3 R10, P0, PT, R23, UR14, RZ ;  /* 0x0000000e170a7c10 */ /* 0x001fe4000ff1e0ff */
[----:B-1----:R-:W-:-:S03]  /*8580*/  IADD3.X R11, PT, PT, R7, UR15, RZ, P4, !PT ;  /* 0x0000000f070b7c10 */ /* 0x002fc6000a7fe4ff */
[----:B------:R0:W-:Y:S04]  /*8590*/  STL [R1+0x3a0], R10 ;  /* 0x0003a00a01007387 */ /* 0x0001e80000100800 */
[----:B------:R1:W-:Y:S01]  /*85a0*/  STL [R1+0x5a4], R11 ;  /* 0x0005a40b01007387 */ /* 0x0003e20000100800 */
[----:B0-----:R-:W-:Y:S02]  /*85b0*/  IADD3 R10, P4, PT, R12, UR14, RZ ;  /* 0x0000000e0c0a7c10 */ /* 0x001fe4000ff9e0ff */
[----:B-1----:R-:W-:-:S03]  /*85c0*/  IADD3.X R11, PT, PT, R6, UR15, RZ, P6, !PT ;  /* 0x0000000f060b7c10 */ /* 0x002fc6000b7fe4ff */
[----:B------:R0:W-:Y:S04]  /*85d0*/  STL [R1+0x3a4], R10 ;  /* 0x0003a40a01007387 */ /* 0x0001e80000100800 */
[----:B------:R1:W-:Y:S01]  /*85e0*/  STL [R1+0x5a8], R11 ;  /* 0x0005a80b01007387 */ /* 0x0003e20000100800 */
[----:B0-----:R-:W-:Y:S02]  /*85f0*/  IADD3 R10, P6, PT, R14, UR14, RZ ;  /* 0x0000000e0e0a7c10 */ /* 0x001fe4000ffde0ff */
[----:B-----5:R-:W-:-:S03]  /*8600*/  SHF.R.S32.HI R6, RZ, 0x1f, R0 ;  /* 0x0000001fff067819 */ /* 0x020fc60000011400 */
[----:B------:R0:W-:Y:S01]  /*8610*/  STL [R1+0x3a8], R10 ;  /* 0x0003a80a01007387 */ /* 0x0001e20000100800 */
[----:B-1----:R-:W-:Y:S02]  /*8620*/  IADD3.X R11, PT, PT, R4, UR15, RZ, P3, !PT ;  /* 0x0000000f040b7c10 */ /* 0x002fe40009ffe4ff */
[----:B0-----:R-:W-:Y:S02]  /*8630*/  IADD3 R10, P5, PT, R0, UR14, RZ ;  /* 0x0000000e000a7c10 */ /* 0x001fe4000ffbe0ff */
[----:B------:R-:W2:Y:S04]  /*8640*/  LDL.LU R0, [R1+0x968] ;  /* 0x0009680001007983 */ /* 0x000ea80000300800 */
[----:B------:R-:W-:Y:S04]  /*8650*/  STL [R1+0x5ac], R5 ;  /* 0x0005ac0501007387 */ /* 0x000fe80000100800 */
[----:B------:R0:W-:Y:S01]  /*8660*/  STL [R1+0x3ac], R10 ;  /* 0x0003ac0a01007387 */ /* 0x0001e20000100800 */
[----:B------:R-:W-:-:S03]  /*8670*/  SHF.R.S32.HI R2, RZ, 0x1f, R29 ;  /* 0x0000001fff027819 */ /* 0x000fc6000001141d */
        /* <DEDUP_REMOVED lines=11> */
[----:B------:R0:W-:Y:S01]  /*8730*/  STL [R1+0x3b8], R10 ;  /* 0x0003b80a01007387 */ /* 0x0001e20000100800 */
[----:B------:R-:W-:-:S03]  /*8740*/  SHF.R.S32.HI R7, RZ, 0x1f, R14 ;  /* 0x0000001fff077819 */ /* 0x000fc6000001140e */
[----:B------:R1:W-:Y:S01]  /*8750*/  STL [R1+0x5bc], R11 ;  /* 0x0005bc0b01007387 */ /* 0x0003e20000100800 */
[----:B0-----:R-:W-:Y:S02]  /*8760*/  IADD3 R10, P0, PT, R18, UR14, RZ ;  /* 0x0000000e120a7c10 */ /* 0x001fe4000ff1e0ff */
[----:B-1----:R-:W-:-:S03]  /*8770*/  IADD3.X R11, PT, PT, R8, UR15, RZ, P4, !PT ;  /* 0x0000000f080b7c10 */ /* 0x002fc6000a7fe4ff */
[----:B------:R0:W-:Y:S01]  /*8780*/  STL [R1+0x3bc], R10 ;  /* 0x0003bc0a01007387 */ /* 0x0001e20000100800 */
[----:B------:R-:W-:Y:S02]  /*8790*/  IADD3.X R7, PT, PT, R7, UR15, RZ, P6, !PT ;  /* 0x0000000f07077c10 */ /* 0x000fe4000b7fe4ff */
[----:B------:R-:W-:Y:S01]  /*87a0*/  SHF.R.S32.HI R5, RZ, 0x1f, R13 ;  /* 0x0000001fff057819 */ /* 0x000fe2000001140d */
[----:B------:R-:W-:Y:S01]  /*87b0*/  STL [R1+0x5c0], R11 ;  /* 0x0005c00b01007387 */ /* 0x000fe20000100800 */
[----:B0-----:R-:W-:Y:S02]  /*87c0*/  IADD3 R10, P4, PT, R19, UR14, RZ ;  /* 0x0000000e130a7c10 */ /* 0x001fe4000ff9e0ff */
[----:B------:R-:W-:-:S03]  /*87d0*/  IADD3.X R6, PT, PT, R6, UR15, RZ, P5, !PT ;  /* 0x0000000f06067c10 */ /* 0x000fc6000affe4ff */
[----:B------:R0:W-:Y:S01]  /*87e0*/  STL [R1+0x3c0], R10 ;  /* 0x0003c00a01007387 */ /* 0x0001e20000100800 */
[----:B------:R-:W-:-:S03]  /*87f0*/  IADD3.X R5, PT, PT, R5, UR15, RZ, P3, !PT ;  /* 0x0000000f05057c10 */ /* 0x000fc60009ffe4ff */
[----:B------:R1:W-:Y:S01]  /*8800*/  STL [R1+0x5c4], R7 ;  /* 0x0005c40701007387 */ /* 0x0003e20000100800 */
[----:B------:R-:W-:Y:S02]  /*8810*/  SHF.R.S32.HI R4, RZ, 0x1f, R16 ;  /* 0x0000001fff047819 */ /* 0x000fe40000011410 */
[----:B0-----:R-:W-:Y:S02]  /*8820*/  IADD3 R10, P6, PT, R20, UR14, RZ ;  /* 0x0000000e140a7c10 */ /* 0x001fe4000ffde0ff */
[----:B-1----:R-:W-:-:S03]  /*8830*/  IADD3 R7, P5, PT, R21, UR14, RZ ;  /* 0x0000000e15077c10 */ /* 0x002fc6000ffbe0ff */
[----:B------:R-:W-:Y:S01]  /*8840*/  STL [R1+0x3c4], R10 ;  /* 0x0003c40a01007387 */ /* 0x000fe20000100800 */
[----:B------:R-:W-:-:S03]  /*8850*/  SHF.R.S32.HI R3, RZ, 0x1f, R17 ;  /* 0x0000001fff037819 */ /* 0x000fc60000011411 */
[----:B------:R0:W-:Y:S01]  /*8860*/  STL [R1+0x5c8], R6 ;  /* 0x0005c80601007387 */ /* 0x0001e20000100800 */
[----:B------:R-:W-:-:S03]  /*8870*/  IADD3.X R4, PT, PT, R4, UR15, RZ, P2, !PT ;  /* 0x0000000f04047c10 */ /* 0x000fc600097fe4ff */
[----:B------:R-:W-:Y:S01]  /*8880*/  STL [R1+0x3c8], R7 ;  /* 0x0003c80701007387 */ /* 0x000fe20000100800 */
[----:B------:R-:W-:-:S03]  /*8890*/  IADD3.X R3, PT, PT, R3, UR15, RZ, P1, !PT ;  /* 0x0000000f03037c10 */ /* 0x000fc60008ffe4ff */
[----:B------:R1:W-:Y:S01]  /*88a0*/  STL [R1+0x5cc], R5 ;  /* 0x0005cc0501007387 */ /* 0x0003e20000100800 */
[----:B0-----:R-:W-:Y:S02]  /*88b0*/  IADD3 R6, P3, PT, R22, UR14, RZ ;  /* 0x0000000e16067c10 */ /* 0x001fe4000ff7e0ff */
[----:B------:R-:W-:-:S03]  /*88c0*/  SHF.R.S32.HI R2, RZ, 0x1f, R18 ;  /* 0x0000001fff027819 */ /* 0x000fc60000011412 */
[----:B------:R-:W-:Y:S01]  /*88d0*/  STL [R1+0x3cc], R6 ;  /* 0x0003cc0601007387 */ /* 0x000fe20000100800 */
[----:B-1----:R-:W-:-:S03]  /*88e0*/  IADD3 R5, P2, PT, R24, UR14, RZ ;  /* 0x0000000e18057c10 */ /* 0x002fc6000ff5e0ff */
[----:B------:R0:W-:Y:S01]  /*88f0*/  STL [R1+0x5d0], R4 ;  /* 0x0005d00401007387 */ /* 0x0001e20000100800 */
[----:B------:R-:W-:-:S03]  /*8900*/  IADD3.X R2, PT, PT, R2, UR15, RZ, P0, !PT ;  /* 0x0000000f02027c10 */ /* 0x000fc600087fe4ff */
[----:B------:R-:W-:Y:S01]  /*8910*/  STL [R1+0x3d0], R5 ;  /* 0x0003d00501007387 */ /* 0x000fe20000100800 */
[----:B------:R-:W-:-:S03]  /*8920*/  SHF.R.S32.HI R9, RZ, 0x1f, R19 ;  /* 0x0000001fff097819 */ /* 0x000fc60000011413 */
[----:B------:R1:W-:Y:S01]  /*8930*/  STL [R1+0x5d4], R3 ;  /* 0x0005d40301007387 */ /* 0x0003e20000100800 */
[----:B0-----:R-:W-:Y:S02]  /*8940*/  IADD3 R4, P1, PT, R25, UR14, RZ ;  /* 0x0000000e19047c10 */ /* 0x001fe4000ff3e0ff */
[----:B------:R-:W-:Y:S01]  /*8950*/  SHF.R.S32.HI R8, RZ, 0x1f, R20 ;  /* 0x0000001fff087819 */ /* 0x000fe20000011414 */
[----:B------:R-:W0:Y:S01]  /*8960*/  S2R R12, SR_TID.X ;  /* 0x00000000000c7919 */ /* 0x000e220000002100 */
[----:B-1----:R-:W-:Y:S01]  /*8970*/  IADD3 R3, P0, PT, R26, UR14, RZ ;  /* 0x0000000e1a037c10 */ /* 0x002fe2000ff1e0ff */
[----:B------:R1:W-:Y:S01]  /*8980*/  STL [R1+0x3d4], R4 ;  /* 0x0003d40401007387 */ /* 0x0003e20000100800 */
[----:B------:R-:W3:Y:S03]  /*8990*/  S2R R14, SR_TID.X ;  /* 0x00000000000e7919 */ /* 0x000ee60000002100 */
[----:B------:R4:W-:Y:S01]  /*89a0*/  STL [R1+0x5d8], R2 ;  /* 0x0005d80201007387 */ /* 0x0009e20000100800 */
[----:B-1----:R-:W-:-:S03]  /*89b0*/  IADD3.X R4, PT, PT, R9, UR15, RZ, P4, !PT ;  /* 0x0000000f09047c10 */ /* 0x002fc6000a7fe4ff */
[----:B------:R1:W-:Y:S01]  /*89c0*/  STL [R1+0x3d8], R3 ;  /* 0x0003d80301007387 */ /* 0x0003e20000100800 */
[----:B----4-:R-:W-:-:S03]  /*89d0*/  IADD3 R2, P4, PT, R15, UR14, RZ ;  /* 0x0000000e0f027c10 */ /* 0x010fc6000ff9e0ff */
[----:B------:R4:W-:Y:S01]  /*89e0*/  STL [R1+0x5dc], R4 ;  /* 0x0005dc0401007387 */ /* 0x0009e20000100800 */
[----:B-1----:R-:W-:-:S03]  /*89f0*/  IADD3.X R3, PT, PT, R8, UR15, RZ, P6, !PT ;  /* 0x0000000f08037c10 */ /* 0x002fc6000b7fe4ff */
[----:B------:R1:W-:Y:S04]  /*8a00*/  STL [R1+0x3dc], R2 ;  /* 0x0003dc0201007387 */ /* 0x0003e80000100800 */
[----:B------:R5:W-:Y:S01]  /*8a10*/  STL [R1+0x5e0], R3 ;  /* 0x0005e00301007387 */ /* 0x000be20000100800 */
[----:B----4-:R-:W-:Y:S02]  /*8a20*/  IADD3 R4, P6, PT, R27, UR12, RZ ;  /* 0x0000000c1b047c10 */ /* 0x010fe4000ffde0ff */
[----:B-1----:R-:W-:-:S03]  /*8a30*/  SHF.R.S32.HI R2, RZ, 0x1f, R21 ;  /* 0x0000001fff027819 */ /* 0x002fc60000011415 */
[----:B------:R1:W-:Y:S01]  /*8a40*/  STL [R1+0x1b8], R4 ;  /* 0x0001b80401007387 */ /* 0x0003e20000100800 */
[----:B-----5:R-:W-:Y:S02]  /*8a50*/  SHF.R.S32.HI R3, RZ, 0x1f, R22 ;  /* 0x0000001fff037819 */ /* 0x020fe40000011416 */
[----:B------:R-:W-:Y:S02]  /*8a60*/  IADD3.X R8, PT, PT, R2, UR15, RZ, P5, !PT ;  /* 0x0000000f02087c10 */ /* 0x000fe4000affe4ff */
[----:B------:R-:W-:Y:S02]  /*8a70*/  IADD3.X R2, PT, PT, R3, UR15, RZ, P3, !PT ;  /* 0x0000000f03027c10 */ /* 0x000fe40009ffe4ff */
[----:B------:R-:W-:Y:S02]  /*8a80*/  SHF.R.S32.HI R5, RZ, 0x1f, R25 ;  /* 0x0000001fff057819 */ /* 0x000fe40000011419 */
[----:B-1----:R-:W-:Y:S02]  /*8a90*/  SHF.R.S32.HI R4, RZ, 0x1f, R24 ;  /* 0x0000001fff047819 */ /* 0x002fe40000011418 */
[----:B------:R-:W-:Y:S01]  /*8aa0*/  SHF.R.S32.HI R6, RZ, 0x1f, R26 ;  /* 0x0000001fff067819 */ /* 0x000fe2000001141a */
[----:B------:R-:W-:Y:S01]  /*8ab0*/  STL [R1+0x5e4], R8 ;  /* 0x0005e40801007387 */ /* 0x000fe20000100800 */
[----:B------:R-:W-:-:S02]  /*8ac0*/  IADD3.X R3, PT, PT, R4, UR15, RZ, P2, !PT ;  /* 0x0000000f04037c10 */ /* 0x000fc400097fe4ff */
[----:B------:R-:W-:Y:S01]  /*8ad0*/  IADD3.X R4, PT, PT, R5, UR15, RZ, P1, !PT ;  /* 0x0000000f05047c10 */ /* 0x000fe20008ffe4ff */
[----:B------:R1:W-:Y:S01]  /*8ae0*/  STL [R1+0x5e8], R2 ;  /* 0x0005e80201007387 */ /* 0x0003e20000100800 */
[----:B------:R-:W-:-:S03]  /*8af0*/  SHF.R.S32.HI R7, RZ, 0x1f, R15 ;  /* 0x0000001fff077819 */ /* 0x000fc6000001140f */
[----:B------:R4:W-:Y:S01]  /*8b00*/  STL [R1+0x5ec], R3 ;  /* 0x0005ec0301007387 */ /* 0x0009e20000100800 */
[----:B-1----:R-:W-:-:S03]  /*8b10*/  IADD3.X R2, PT, PT, R6, UR15, RZ, P0, !PT ;  /* 0x0000000f06027c10 */ /* 0x002fc600087fe4ff */
[----:B------:R-:W-:Y:S01]  /*8b20*/  STL [R1+0x5f0], R4 ;  /* 0x0005f00401007387 */ /* 0x000fe20000100800 */
[----:B----4-:R-:W-:-:S03]  /*8b30*/  IADD3.X R3, PT, PT, R7, UR15, RZ, P4, !PT ;  /* 0x0000000f07037c10 */ /* 0x010fc6000a7fe4ff */
[----:B------:R1:W-:Y:S01]  /*8b40*/  STL [R1+0x5f4], R2 ;  /* 0x0005f40201007387 */ /* 0x0003e20000100800 */
[----:B---3--:R-:W-:-:S03]  /*8b50*/  LOP3.LUT R14, R14, 0x7f, RZ, 0xc0, !PT ;  /* 0x0000007f0e0e7812 */ /* 0x008fc600078ec0ff */
[----:B------:R3:W-:Y:S01]  /*8b60*/  STL [R1+0x5f8], R3 ;  /* 0x0005f80301007387 */ /* 0x0007e20000100800 */
[----:B-1----:R-:W-:Y:S01]  /*8b70*/  LEA.HI.X.SX32 R2, R27, UR13, 0x1, P6 ;  /* 0x0000000d1b027c11 */ /* 0x002fe2000b0f0eff */
[----:B------:R-:W1:Y:S01]  /*8b80*/  S2R R11, SR_TID.X ;  /* 0x00000000000b7919 */ /* 0x000e620000002100 */
[----:B---3--:R-:W3:Y:S03]  /*8b90*/  LDC R3, c[0x0][0x3a8] ;  /* 0x0000ea00ff037b82 */ /* 0x008ee60000000800 */
[----:B------:R0:W-:Y:S04]  /*8ba0*/  STL [R1+0x1b4], R2 ;  /* 0x0001b40201007387 */ /* 0x0001e80000100800 */
[----:B------:R-:W-:Y:S01]  /*8bb0*/  STL [R1+0x1a0], RZ ;  /* 0x0001a0ff01007387 */ /* 0x000fe20000100800 */
[----:B0-----:R-:W-:-:S05]  /*8bc0*/  SHF.R.U32.HI R2, RZ, 0x2, R12 ;  /* 0x00000002ff027819 */ /* 0x001fca000001160c */
[----:B------:R0:W-:Y:S04]  /*8bd0*/  STL [R1+0x8e8], R2 ;  /* 0x0008e80201007387 */ /* 0x0001e80000100800 */
[----:B------:R-:W-:Y:S01]  /*8be0*/  STL [R1+0x1a4], RZ ;  /* 0x0001a4ff01007387 */ /* 0x000fe20000100800 */
[----:B0-----:R-:W-:Y:S02]  /*8bf0*/  IMAD R2, R14, UR7, RZ ;  /* 0x000000070e027c24 */ /* 0x001fe4000f8e02ff */
[----:B------:R-:W0:Y:S01]  /*8c00*/  S2R R14, SR_TID.X ;  /* 0x00000000000e7919 */ /* 0x000e220000002100 */
[----:B------:R-:W-:Y:S04]  /*8c10*/  STL [R1+0x1a8], RZ ;  /* 0x0001a8ff01007387 */ /* 0x000fe80000100800 */
        /* <DEDUP_REMOVED lines=24> */
[----:B------:R-:W-:Y:S01]  /*8da0*/  STL [R1+0xfc], RZ ;  /* 0x0000fcff01007387 */ /* 0x000fe20000100800 */
[----:B0-----:R-:W-:-:S03]  /*8db0*/  SHF.R.U32.HI R28, RZ, 0x7, R14 ;  /* 0x00000007ff1c7819 */ /* 0x001fc6000001160e */
[----:B------:R-:W-:Y:S01]  /*8dc0*/  STL [R1+0xe0], RZ ;  /* 0x0000e0ff01007387 */ /* 0x000fe20000100800 */
[----:B------:R-:W-:-:S03]  /*8dd0*/  SHF.R.U32.HI R14, RZ, 0x7, R14 ;  /* 0x00000007ff0e7819 */ /* 0x000fc6000001160e */
[----:B------:R-:W-:Y:S04]  /*8de0*/  STL [R1+0xe4], RZ ;  /* 0x0000e4ff01007387 */ /* 0x000fe80000100800 */
[----:B------:R-:W-:Y:S04]  /*8df0*/  STL [R1+0xe8], RZ ;  /* 0x0000e8ff01007387 */ /* 0x000fe80000100800 */
[----:B------:R-:W-:Y:S04]  /*8e00*/  STL [R1+0xec], RZ ;  /* 0x0000ecff01007387 */ /* 0x000fe80000100800 */
[----:B------:R-:W-:Y:S01]  /*8e10*/  STL [R1+0xd0], RZ ;  /* 0x0000d0ff01007387 */ /* 0x000fe20000100800 */
[----:B------:R-:W-:-:S03]  /*8e20*/  SGXT.U32 R14, R14, 0x2 ;  /* 0x000000020e0e781a */ /* 0x000fc60000000000 */
[----:B------:R-:W-:Y:S04]  /*8e30*/  STL [R1+0xd4], RZ ;  /* 0x0000d4ff01007387 */ /* 0x000fe80000100800 */
[----:B------:R-:W-:Y:S04]  /*8e40*/  STL [R1+0xd8], RZ ;  /* 0x0000d8ff01007387 */ /* 0x000fe80000100800 */
[----:B------:R-:W-:Y:S04]  /*8e50*/  STL [R1+0xdc], RZ ;  /* 0x0000dcff01007387 */ /* 0x000fe80000100800 */
[----:B------:R-:W-:Y:S01]  /*8e60*/  STL [R1+0x70], RZ ;  /* 0x000070ff01007387 */ /* 0x000fe20000100800 */
[----:B-1----:R-:W-:-:S03]  /*8e70*/  SHF.R.U32.HI R23, RZ, 0x7, R11 ;  /* 0x00000007ff177819 */ /* 0x002fc6000001160b */
[----:B------:R-:W-:Y:S01]  /*8e80*/  STL [R1+0x74], RZ ;  /* 0x000074ff01007387 */ /* 0x000fe20000100800 */
[----:B------:R-:W-:-:S03]  /*8e90*/  LOP3.LUT R13, R14, 0x7c, RZ, 0xfc, !PT ;  /* 0x0000007c0e0d7812 */ /* 0x000fc600078efcff */
[----:B------:R-:W-:Y:S01]  /*8ea0*/  STL [R1+0x78], RZ ;  /* 0x000078ff01007387 */ /* 0x000fe20000100800 */
[----:B------:R-:W-:-:S03]  /*8eb0*/  LOP3.LUT R29, R14, 0x78, RZ, 0xfc, !PT ;  /* 0x000000780e1d7812 */ /* 0x000fc600078efcff */
[----:B------:R-:W-:Y:S01]  /*8ec0*/  STL [R1+0x7c], RZ ;  /* 0x00007cff01007387 */ /* 0x000fe20000100800 */
[----:B------:R-:W-:-:S03]  /*8ed0*/  SGXT.U32 R28, R28, 0x2 ;  /* 0x000000021c1c781a */ /* 0x000fc60000000000 */
[----:B------:R-:W-:Y:S01]  /*8ee0*/  STL [R1+0xa0], RZ ;  /* 0x0000a0ff01007387 */ /* 0x000fe20000100800 */
[----:B------:R-:W-:-:S03]  /*8ef0*/  SGXT.U32 R23, R23, 0x2 ;  /* 0x000000021717781a */ /* 0x000fc60000000000 */
[----:B------:R-:W-:Y:S04]  /*8f00*/  STL [R1+0xa4], RZ ;  /* 0x0000a4ff01007387 */ /* 0x000fe80000100800 */
[----:B------:R-:W-:Y:S01]  /*8f10*/  STL [R1+0xa8], RZ ;  /* 0x0000a8ff01007387 */ /* 0x000fe20000100800 */
[----:B------:R-:W0:Y:S01]  /*8f20*/  S2R R14, SR_TID.X ;  /* 0x00000000000e7919 */ /* 0x000e220000002100 */
[----:B------:R-:W-:Y:S02]  /*8f30*/  LOP3.LUT R10, R28, 0x74, RZ, 0xfc, !PT ;  /* 0x000000741c0a7812 */ /* 0x000fe400078efcff */
[----:B------:R-:W-:Y:S04]  /*8f40*/  STL [R1+0xac], RZ ;  /* 0x0000acff01007387 */ /* 0x000fe80000100800 */
[----:B------:R-:W-:Y:S04]  /*8f50*/  STL [R1+0x90], RZ ;  /* 0x000090ff01007387 */ /* 0x000fe80000100800 */
[----:B------:R-:W-:Y:S01]  /*8f60*/  STL [R1+0x94], RZ ;  /* 0x000094ff01007387 */ /* 0x000fe20000100800 */
[----:B---3--:R-:W-:-:S03]  /*8f70*/  IMAD R6, R23, R3, RZ ;  /* 0x0000000317067224 */ /* 0x008fc600078e02ff */
[----:B------:R-:W-:Y:S01]  /*8f80*/  STL [R1+0x98], RZ ;  /* 0x000098ff01007387 */ /* 0x000fe20000100800 */
[----:B------:R-:W-:-:S03]  /*8f90*/  IMAD R6, R13, R3, RZ ;  /* 0x000000030d067224 */ /* 0x000fc600078e02ff */
[----:B------:R-:W-:Y:S01]  /*8fa0*/  STL [R1+0x9c], RZ ;  /* 0x00009cff01007387 */ /* 0x000fe20000100800 */
[----:B------:R-:W-:-:S03]  /*8fb0*/  IMAD R6, R10, R3, RZ ;  /* 0x000000030a067224 */ /* 0x000fc600078e02ff */
[----:B------:R-:W-:Y:S01]  /*8fc0*/  STL [R1+0xc0], RZ ;  /* 0x0000c0ff01007387 */ /* 0x000fe20000100800 */
[----:B------:R-:W-:-:S03]  /*8fd0*/  LOP3.LUT R28, R28, 0x70, RZ, 0xfc, !PT ;  /* 0x000000701c1c7812 */ /* 0x000fc600078efcff */
[----:B------:R-:W-:Y:S04]  /*8fe0*/  STL [R1+0xc4], RZ ;  /* 0x0000c4ff01007387 */ /* 0x000fe80000100800 */
[----:B------:R-:W-:Y:S04]  /*8ff0*/  STL [R1+0xc8], RZ ;  /* 0x0000c8ff01007387 */ /* 0x000fe80000100800 */
[----:B------:R-:W-:Y:S04]  /*9000*/  STL [R1+0xcc], RZ ;  /* 0x0000ccff01007387 */ /* 0x000fe80000100800 */
[----:B------:R-:W-:Y:S04]  /*9010*/  STL [R1+0xb0], RZ ;  /* 0x0000b0ff01007387 */ /* 0x000fe80000100800 */
[----:B------:R-:W-:Y:S04]  /*9020*/  STL [R1+0xb4], RZ ;  /* 0x0000b4ff01007387 */ /* 0x000fe80000100800 */
[----:B------:R-:W-:Y:S04]  /*9030*/  STL [R1+0xb8], RZ ;  /* 0x0000b8ff01007387 */ /* 0x000fe80000100800 */
[----:B------:R-:W-:Y:S04]  /*9040*/  STL [R1+0xbc], RZ ;  /* 0x0000bcff01007387 */ /* 0x000fe80000100800 */
[----:B------:R1:W-:Y:S02]  /*9050*/  STL [R1+0x820], R6 ;  /* 0x0008200601007387 */ /* 0x0003e40000100800 */
[----:B-1----:R-:W-:-:S02]  /*9060*/  IMAD R6, R28, R3, RZ ;  /* 0x000000031c067224 */ /* 0x002fc400078e02ff */
[----:B------:R-:W1:Y:S01]  /*9070*/  S2R R28, SR_TID.X ;  /* 0x00000000001c7919 */ /* 0x000e620000002100 */
[----:B0-----:R-:W-:Y:S01]  /*9080*/  SHF.R.U32.HI R10, RZ, 0x7, R14 ;  /* 0x00000007ff0a7819 */ /* 0x001fe2000001160e */
[----:B------:R-:W-:-:S03]  /*9090*/  IMAD R7, R29, R3, RZ ;  /* 0x000000031d077224 */ /* 0x000fc600078e02ff */
[----:B------:R-:W-:Y:S02]  /*90a0*/  SGXT.U32 R10, R10, 0x2 ;  /* 0x000000020a0a781a */ /* 0x000fe40000000000 */
[----:B------:R-:W-:Y:S02]  /*90b0*/  SHF.R.U32.HI R14, RZ, 0x7, R14 ;  /* 0x00000007ff0e7819 */ /* 0x000fe4000001160e */
[C---:B------:R-:W-:Y:S02]  /*90c0*/  LOP3.LUT R13, R10.reuse, 0x6c, RZ, 0xfc, !PT ;  /* 0x0000006c0a0d7812 */ /* 0x040fe400078efcff */
[C---:B------:R-:W-:Y:S02]  /*90d0*/  LOP3.LUT R29, R10.reuse, 0x68, RZ, 0xfc, !PT ;  /* 0x000000680a1d7812 */ /* 0x040fe400078efcff */
[----:B------:R-:W-:Y:S02]  /*90e0*/  LOP3.LUT R10, R10, 0x64, RZ, 0xfc, !PT ;  /* 0x000000640a0a7812 */ /* 0x000fe400078efcff */
[----:B------:R-:W-:Y:S01]  /*90f0*/  SGXT.U32 R14, R14, 0x2 ;  /* 0x000000020e0e781a */ /* 0x000fe20000000000 */
[----:B------:R-:W-:-:S02]  /*9100*/  IMAD R7, R29, R3, RZ ;  /* 0x000000031d077224 */ /* 0x000fc400078e02ff */
[----:B------:R-:W-:Y:S01]  /*9110*/  IMAD R6, R10, R3, RZ ;  /* 0x000000030a067224 */ /* 0x000fe200078e02ff */
[C---:B------:R-:W-:Y:S02]  /*9120*/  LOP3.LUT R29, R14.reuse, 0x60, RZ, 0xfc, !PT ;  /* 0x000000600e1d7812 */ /* 0x040fe400078efcff */
[----:B------:R-:W-:-:S03]  /*9130*/  LOP3.LUT R10, R14, 0x5c, RZ, 0xfc, !PT ;  /* 0x0000005c0e0a7812 */ /* 0x000fc600078efcff */
[----:B------:R-:W-:Y:S01]  /*9140*/  IMAD R7, R29, R3, RZ ;  /* 0x000000031d077224 */ /* 0x000fe200078e02ff */
[----:B-1----:R-:W-:-:S04]  /*9150*/  SHF.R.U32.HI R14, RZ, 0x7, R28 ;  /* 0x00000007ff0e7819 */ /* 0x002fc8000001161c */
[----:B------:R-:W-:-:S04]  /*9160*/  SGXT.U32 R14, R14, 0x2 ;  /* 0x000000020e0e781a */ /* 0x000fc80000000000 */
[----:B------:R-:W-:Y:S02]  /*9170*/  LOP3.LUT R29, R14, 0x58, RZ, 0xfc, !PT ;  /* 0x000000580e1d7812 */ /* 0x000fe400078efcff */
[----:B------:R-:W0:Y:S01]  /*9180*/  S2R R14, SR_TID.X ;  /* 0x00000000000e7919 */ /* 0x000e220000002100 */
[----:B------:R-:W-:Y:S01]  /*9190*/  IMAD R6, R10, R3, RZ ;  /* 0x000000030a067224 */ /* 0x000fe200078e02ff */
[----:B------:R-:W-:-:S04]  /*91a0*/  SHF.R.U32.HI R10, RZ, 0x7, R28 ;  /* 0x00000007ff0a7819 */ /* 0x000fc8000001161c */
[----:B------:R-:W-:Y:S01]  /*91b0*/  SGXT.U32 R10, R10, 0x2 ;  /* 0x000000020a0a781a */ /* 0x000fe20000000000 */
[----:B------:R1:W-:Y:S01]  /*91c0*/  STL [R1+0x808], R6 ;  /* 0x0008080601007387 */ /* 0x0003e20000100800 */
[-C--:B------:R-:W-:Y:S02]  /*91d0*/  IMAD R8, R13, R3.reuse, RZ ;  /* 0x000000030d087224 */ /* 0x080fe400078e02ff */
[----:B-1----:R-:W-:Y:S01]  /*91e0*/  IMAD R6, R29, R3, RZ ;  /* 0x000000031d067224 */ /* 0x002fe200078e02ff */
[C---:B------:R-:W-:Y:S02]  /*91f0*/  LOP3.LUT R29, R10.reuse, 0x54, RZ, 0xfc, !PT ;  /* 0x000000540a1d7812 */ /* 0x040fe400078efcff */
[----:B------:R-:W-:-:S03]  /*9200*/  LOP3.LUT R10, R10, 0x50, RZ, 0xfc, !PT ;  /* 0x000000500a0a7812 */ /* 0x000fc600078efcff */
[-C--:B------:R-:W-:Y:S02]  /*9210*/  IMAD R7, R29, R3.reuse, RZ ;  /* 0x000000031d077224 */ /* 0x080fe400078e02ff */
[----:B------:R-:W-:Y:S01]  /*9220*/  IMAD R6, R10, R3, RZ ;  /* 0x000000030a067224 */ /* 0x000fe200078e02ff */
[----:B0-----:R-:W-:-:S04]  /*9230*/  SHF.R.U32.HI R14, RZ, 0x7, R14 ;  /* 0x00000007ff0e7819 */ /* 0x001fc8000001160e */
[----:B------:R-:W-:Y:S02]  /*9240*/  SGXT.U32 R14, R14, 0x2 ;  /* 0x000000020e0e781a */ /* 0x000fe40000000000 */
[----:B------:R-:W-:Y:S02]  /*9250*/  SHF.R.U32.HI R10, RZ, 0x7, R28 ;  /* 0x00000007ff0a7819 */ /* 0x000fe4000001161c */
[C---:B------:R-:W-:Y:S02]  /*9260*/  LOP3.LUT R13, R14.reuse, 0x4c, RZ, 0xfc, !PT ;  /* 0x0000004c0e0d7812 */ /* 0x040fe400078efcff */
[C---:B------:R-:W-:Y:S02]  /*9270*/  LOP3.LUT R29, R14.reuse, 0x48, RZ, 0xfc, !PT ;  /* 0x000000480e1d7812 */ /* 0x040fe400078efcff */
[----:B------:R-:W-:Y:S02]  /*9280*/  LOP3.LUT R14, R14, 0x44, RZ, 0xfc, !PT ;  /* 0x000000440e0e7812 */ /* 0x000fe400078efcff */
[----:B------:R-:W-:-:S03]  /*9290*/  SGXT.U32 R10, R10, 0x2 ;  /* 0x000000020a0a781a */ /* 0x000fc60000000000 */
[-C--:B------:R-:W-:Y:S01]  /*92a0*/  IMAD R6, R14, R3.reuse, RZ ;  /* 0x000000030e067224 */ /* 0x080fe200078e02ff */
[----:B------:R-:W-:Y:S01]  /*92b0*/  LOP3.LUT R14, R10, 0x40, RZ, 0xfc, !PT ;  /* 0x000000400a0e7812 */ /* 0x000fe200078efcff */
[----:B------:R-:W-:-:S04]  /*92c0*/  IMAD R7, R29, R3, RZ ;  /* 0x000000031d077224 */ /* 0x000fc800078e02ff */
[----:B------:R-:W-:Y:S02]  /*92d0*/  IMAD R7, R14, R3, RZ ;  /* 0x000000030e077224 */ /* 0x000fe400078e02ff */
[----:B------:R-:W0:Y:S01]  /*92e0*/  S2R R14, SR_TID.X ;  /* 0x00000000000e7919 */ /* 0x000e220000002100 */
[----:B------:R-:W-:Y:S02]  /*92f0*/  SHF.R.U32.HI R28, RZ, 0x7, R28 ;  /* 0x00000007ff1c7819 */ /* 0x000fe4000001161c */
[----:B------:R-:W-:Y:S02]  /*9300*/  LOP3.LUT R10, R10, 0x3c, RZ, 0xfc, !PT ;  /* 0x0000003c0a0a7812 */ /* 0x000fe400078efcff */
[----:B------:R-:W-:-:S03]  /*9310*/  SGXT.U32 R28, R28, 0x2 ;  /* 0x000000021c1c781a */ /* 0x000fc60000000000 */
[----:B------:R-:W-:Y:S01]  /*9320*/  IMAD R6, R10, R3, RZ ;  /* 0x000000030a067224 */ /* 0x000fe200078e02ff */
[C---:B------:R-:W-:Y:S02]  /*9330*/  LOP3.LUT R10, R28.reuse, 0x38, RZ, 0xfc, !PT ;  /* 0x000000381c0a7812 */ /* 0x040fe400078efcff */
[----:B------:R-:W-:-:S03]  /*9340*/  LOP3.LUT R28, R28, 0x34, RZ, 0xfc, !PT ;  /* 0x000000341c1c7812 */ /* 0x000fc600078efcff */
[-C--:B------:R-:W-:Y:S02]  /*9350*/  IMAD R7, R10, R3.reuse, RZ ;  /* 0x000000030a077224 */ /* 0x080fe400078e02ff */
[----:B------:R-:W-:Y:S01]  /*9360*/  IMAD R6, R28, R3, RZ ;  /* 0x000000031c067224 */ /* 0x000fe200078e02ff */
[----:B------:R-:W-:Y:S02]  /*9370*/  SHF.R.U32.HI R28, RZ, 0x7, R11 ;  /* 0x00000007ff1c7819 */ /* 0x000fe4000001160b */
[----:B0-----:R-:W-:-:S04]  /*9380*/  SHF.R.U32.HI R14, RZ, 0x7, R14 ;  /* 0x00000007ff0e7819 */ /* 0x001fc8000001160e */
[----:B------:R-:W-:-:S04]  /*9390*/  SGXT.U32 R14, R14, 0x2 ;  /* 0x000000020e0e781a */ /* 0x000fc80000000000 */
[----:B------:R-:W-:Y:S02]  /*93a0*/  LOP3.LUT R10, R14, 0x30, RZ, 0xfc, !PT ;  /* 0x000000300e0a7812 */ /* 0x000fe400078efcff */
[--C-:B------:R-:W-:Y:S02]  /*93b0*/  SHF.R.U32.HI R14, RZ, 0x7, R11.reuse ;  /* 0x00000007ff0e7819 */ /* 0x100fe4000001160b */
[----:B------:R-:W-:Y:S02]  /*93c0*/  SGXT.U32 R28, R28, 0x2 ;  /* 0x000000021c1c781a */ /* 0x000fe40000000000 */
[----:B------:R-:W-:Y:S02]  /*93d0*/  SGXT.U32 R14, R14, 0x2 ;  /* 0x000000020e0e781a */ /* 0x000fe40000000000 */
[----:B------:R-:W-:Y:S02]  /*93e0*/  SHF.R.U32.HI R11, RZ, 0x7, R11 ;  /* 0x00000007ff0b7819 */ /* 0x000fe4000001160b */
[----:B------:R-:W-:-:S02]  /*93f0*/  LOP3.LUT R29, R14, 0x2c, RZ, 0xfc, !PT ;  /* 0x0000002c0e1d7812 */ /* 0x000fc400078efcff */
[----:B------:R-:W-:Y:S01]  /*9400*/  LOP3.LUT R14, R28, 0x24, RZ, 0xfc, !PT ;  /* 0x000000241c0e7812 */ /* 0x000fe200078efcff */
[-C--:B------:R-:W-:Y:S01]  /*9410*/  IMAD R6, R10, R3.reuse, RZ ;  /* 0x000000030a067224 */ /* 0x080fe200078e02ff */
[----:B------:R-:W-:Y:S01]  /*9420*/  SGXT.U32 R11, R11, 0x2 ;  /* 0x000000020b0b781a */ /* 0x000fe20000000000 */
[-C--:B------:R-:W-:Y:S01]  /*9430*/  IMAD R7, R29, R3.reuse, RZ ;  /* 0x000000031d077224 */ /* 0x080fe200078e02ff */
[----:B------:R-:W-:Y:S01]  /*9440*/  LOP3.LUT R10, R28, 0x28, RZ, 0xfc, !PT ;  /* 0x000000281c0a7812 */ /* 0x000fe200078efcff */
[-C--:B------:R-:W-:Y:S01]  /*9450*/  IMAD R7, R14, R3.reuse, RZ ;  /* 0x000000030e077224 */ /* 0x080fe200078e02ff */
[----:B------:R-:W-:Y:S02]  /*9460*/  LOP3.LUT R28, R28, 0x20, RZ, 0xfc, !PT ;  /* 0x000000201c1c7812 */ /* 0x000fe400078efcff */
[----:B------:R-:W-:Y:S01]  /*9470*/  LOP3.LUT R14, R11, 0x1c, RZ, 0xfc, !PT ;  /* 0x0000001c0b0e7812 */ /* 0x000fe200078efcff */
[-C--:B------:R-:W-:Y:S02]  /*9480*/  IMAD R6, R10, R3.reuse, RZ ;  /* 0x000000030a067224 */ /* 0x080fe400078e02ff */
[----:B------:R-:W-:-:S02]  /*9490*/  IMAD R6, R28, R3, RZ ;  /* 0x000000031c067224 */ /* 0x000fc400078e02ff */
[-C--:B------:R-:W-:Y:S02]  /*94a0*/  IMAD R6, R14, R3.reuse, RZ ;  /* 0x000000030e067224 */ /* 0x080fe400078e02ff */
[----:B------:R-:W3:Y:S01]  /*94b0*/  LDL R14, [R1+0x424] ;  /* 0x00042400010e7983 */ /* 0x000ee20000100800 */
[C---:B------:R-:W-:Y:S02]  /*94c0*/  LOP3.LUT R28, R11.reuse, 0x18, RZ, 0xfc, !PT ;  /* 0x000000180b1c7812 */ /* 0x040fe400078efcff */
[----:B------:R-:W-:Y:S02]  /*94d0*/  LOP3.LUT R11, R11, 0x14, RZ, 0xfc, !PT ;  /* 0x000000140b0b7812 */ /* 0x000fe400078efcff */
[C---:B------:R-:W-:Y:S01]  /*94e0*/  LOP3.LUT R10, R23.reuse, 0x10, RZ, 0xfc, !PT ;  /* 0x00000010170a7812 */ /* 0x040fe200078efcff */
[-C--:B------:R-:W-:Y:S01]  /*94f0*/  IMAD R7, R28, R3.reuse, RZ ;  /* 0x000000031c077224 */ /* 0x080fe200078e02ff */
[----:B------:R-:W-:Y:S01]  /*9500*/  LOP3.LUT R28, R23, 0xc, RZ, 0xfc, !PT ;  /* 0x0000000c171c7812 */ /* 0x000fe200078efcff */
[----:B------:R-:W-:Y:S01]  /*9510*/  IMAD R6, R11, R3, RZ ;  /* 0x000000030b067224 */ /* 0x000fe200078e02ff */
[----:B------:R-:W-:-:S02]  /*9520*/  LOP3.LUT R11, R23, 0x8, RZ, 0xfc, !PT ;  /* 0x00000008170b7812 */ /* 0x000fc400078efcff */
[----:B------:R-:W-:Y:S01]  /*9530*/  LOP3.LUT R23, R23, 0x4, RZ, 0xfc, !PT ;  /* 0x0000000417177812 */ /* 0x000fe200078efcff */
[-C--:B------:R-:W-:Y:S01]  /*9540*/  IMAD R8, R13, R3.reuse, RZ ;  /* 0x000000030d087224 */ /* 0x080fe200078e02ff */
[----:B------:R-:W-:Y:S01]  /*9550*/  LOP3.LUT R4, R12, 0x180, RZ, 0xc0, !PT ;  /* 0x000001800c047812 */ /* 0x000fe200078ec0ff */
[----:B------:R0:W-:Y:S01]  /*9560*/  STL [R1+0x7c0], R6 ;  /* 0x0007c00601007387 */ /* 0x0001e20000100800 */
[-C--:B------:R-:W-:Y:S02]  /*9570*/  IMAD R8, R10, R3.reuse, RZ ;  /* 0x000000030a087224 */ /* 0x080fe400078e02ff */
[-C--:B------:R-:W-:Y:S01]  /*9580*/  IMAD R7, R28, R3.reuse, RZ ;  /* 0x000000031c077224 */ /* 0x080fe200078e02ff */
[--C-:B------:R-:W-:Y:S02]  /*9590*/  SHF.R.U32.HI R5, RZ, 0x4, R4.reuse ;  /* 0x00000004ff057819 */ /* 0x100fe40000011604 */
[----:B------:R-:W-:Y:S01]  /*95a0*/  SHF.R.U32.HI R4, RZ, 0x3, R4 ;  /* 0x00000003ff047819 */ /* 0x000fe20000011604 */
[----:B0-----:R-:W-:-:S02]  /*95b0*/  IMAD R6, R11, R3, RZ ;  /* 0x000000030b067224 */ /* 0x001fc400078e02ff */
[----:B------:R-:W-:Y:S01]  /*95c0*/  IMAD R3, R23, R3, RZ ;  /* 0x0000000317037224 */ /* 0x000fe200078e02ff */
[----:B------:R0:W-:Y:S01]  /*95d0*/  STL [R1+0x7b8], R7 ;  /* 0x0007b80701007387 */ /* 0x0001e20000100800 */
[----:B------:R-:W-:-:S03]  /*95e0*/  LOP3.LUT R5, R5, 0x1ff, R12, 0x78, !PT ;  /* 0x000001ff05057812 */ /* 0x000fc600078e780c */
[----:B------:R1:W-:Y:S01]  /*95f0*/  STL [R1+0x7b0], R3 ;  /* 0x0007b00301007387 */ /* 0x0003e20000100800 */
[----:B------:R-:W-:Y:S02]  /*9600*/  SHF.R.S32.HI R6, RZ, 0x1f, R2 ;  /* 0x0000001fff067819 */ /* 0x000fe40000011402 */
[C---:B------:R-:W-:Y:S01]  /*9610*/  LOP3.LUT R6, R5.reuse, 0x60, RZ, 0x3c, !PT ;  /* 0x0000006005067812 */ /* 0x040fe200078e3cff */
[----:B------:R-:W-:Y:S01]  /*9620*/  STL [R1+0x80], RZ ;  /* 0x000080ff01007387 */ /* 0x000fe20000100800 */
[C---:B0-----:R-:W-:Y:S02]  /*9630*/  LOP3.LUT R7, R5.reuse, 0x20, RZ, 0x3c, !PT ;  /* 0x0000002005077812 */ /* 0x041fe400078e3cff */
[----:B-1----:R-:W-:Y:S01]  /*9640*/  LOP3.LUT R3, R4, 0x1ff, R12, 0x78, !PT ;  /* 0x000001ff04037812 */ /* 0x002fe200078e780c */
[----:B------:R-:W-:Y:S01]  /*9650*/  STL [R1+0x84], RZ ;  /* 0x000084ff01007387 */ /* 0x000fe20000100800 */
[----:B------:R-:W-:Y:S02]  /*9660*/  LOP3.LUT R4, R5, 0x40, RZ, 0x3c, !PT ;  /* 0x0000004005047812 */ /* 0x000fe400078e3cff */
[----:B------:R-:W-:Y:S01]  /*9670*/  LOP3.LUT R5, R3, 0x40, RZ, 0x3c, !PT ;  /* 0x0000004003057812 */ /* 0x000fe200078e3cff */
[----:B------:R-:W-:Y:S01]  /*9680*/  STL [R1+0x88], RZ ;  /* 0x000088ff01007387 */ /* 0x000fe20000100800 */
[----:B--2---:R-:W-:-:S03]  /*9690*/  LOP3.LUT R3, R0, 0x20, RZ, 0x3c, !PT ;  /* 0x0000002000037812 */ /* 0x004fc600078e3cff */
[----:B------:R-:W-:Y:S01]  /*96a0*/  STL [R1+0x8c], RZ ;  /* 0x00008cff01007387 */ /* 0x000fe20000100800 */
[----:B------:R-:W-:-:S03]  /*96b0*/  LOP3.LUT R4, R0, 0x110, RZ, 0x3c, !PT ;  /* 0x0000011000047812 */ /* 0x000fc600078e3cff */
[----:B------:R-:W-:Y:S01]  /*96c0*/  STL [R1+0x60], RZ ;  /* 0x000060ff01007387 */ /* 0x000fe20000100800 */
[----:B------:R-:W-:-:S03]  /*96d0*/  LOP3.LUT R5, R0, 0x130, RZ, 0x3c, !PT ;  /* 0x0000013000057812 */ /* 0x000fc600078e3cff */
[----:B------:R-:W-:Y:S01]  /*96e0*/  STL [R1+0x64], RZ ;  /* 0x000064ff01007387 */ /* 0x000fe20000100800 */
[----:B------:R-:W-:-:S03]  /*96f0*/  LOP3.LUT R4, R0, 0x40, RZ, 0x3c, !PT ;  /* 0x0000004000047812 */ /* 0x000fc600078e3cff */
[----:B------:R-:W-:Y:S04]  /*9700*/  STL [R1+0x68], RZ ;  /* 0x000068ff01007387 */ /* 0x000fe80000100800 */
[----:B------:R-:W-:Y:S04]  /*9710*/  STL [R1+0x6c], RZ ;  /* 0x00006cff01007387 */ /* 0x000fe80000100800 */
[----:B------:R0:W-:Y:S04]  /*9720*/  STL [R1+0x84c], R3 ;  /* 0x00084c0301007387 */ /* 0x0001e80000100800 */
[----:B------:R1:W-:Y:S01]  /*9730*/  STL [R1+0x848], R5 ;  /* 0x0008480501007387 */ /* 0x0003e20000100800 */
[----:B0-----:R-:W-:-:S03]  /*9740*/  LOP3.LUT R3, R0, 0x150, RZ, 0x3c, !PT ;  /* 0x0000015000037812 */ /* 0x001fc600078e3cff */
[----:B------:R0:W-:Y:S01]  /*9750*/  STL [R1+0x844], R4 ;  /* 0x0008440401007387 */ /* 0x0001e20000100800 */
[----:B-1----:R-:W-:-:S03]  /*9760*/  LOP3.LUT R5, R0, 0x60, RZ, 0x3c, !PT ;  /* 0x0000006000057812 */ /* 0x002fc600078e3cff */
[----:B------:R3:W-:Y:S01]  /*9770*/  STL [R1+0x840], R3 ;  /* 0x0008400301007387 */ /* 0x0007e20000100800 */
[----:B0-----:R-:W-:-:S03]  /*9780*/  LOP3.LUT R4, R0, 0x170, RZ, 0x3c, !PT ;  /* 0x0000017000047812 */ /* 0x001fc600078e3cff */
[----:B------:R0:W-:Y:S01]  /*9790*/  STL [R1+0x83c], R5 ;  /* 0x00083c0501007387 */ /* 0x0001e20000100800 */
[----:B------:R-:W-:-:S04]  /*97a0*/  USHF.R.S32.HI UR6, URZ, 0x1f, UR4 ;  /* 0x0000001fff067899 */ /* 0x000fc80008011404 */
[----:B------:R-:W-:Y:S02]  /*97b0*/  ULEA.HI UR6, UR6, UR4, URZ, 0x7 ;  /* 0x0000000406067291 */ /* 0x000fe4000f8f38ff */
[----:B------:R-:W-:Y:S02]  /*97c0*/  USHF.L.U32 UR4, UR7, 0x7, URZ ;  /* 0x0000000707047899 */ /* 0x000fe400080006ff */
[----:B------:R-:W-:Y:S01]  /*97d0*/  USHF.R.S32.HI UR6, URZ, 0x7, UR6 ;  /* 0x00000007ff067899 */ /* 0x000fe20008011406 */
[----:B---3--:R-:W-:-:S05]  /*97e0*/  LOP3.LUT R3, R14, 0x40, RZ, 0x3c, !PT ;  /* 0x000000400e037812 */ /* 0x008fca00078e3cff */
[----:B------:R0:W-:Y:S04]  /*97f0*/  STL [R1+0x3e0], R3 ;  /* 0x0003e00301007387 */ /* 0x0001e80000100800 */
[----:B------:R0:W-:Y:S02]  /*9800*/  STL [R1+0x838], R4 ;  /* 0x0008380401007387 */ /* 0x0001e40000100800 */
.L_x_2:
[----:B-1----:R-:W1:Y:S01]  /*9810*/  S2R R14, SR_TID.X ;  /* 0x00000000000e7919 */ /* 0x002e620000002100 */
[----:B------:R-:W2:Y:S01]  /*9820*/  LDC R15, c[0x0][0x3a8] ;  /* 0x0000ea00ff0f7b82 */ /* 0x000ea20000000800 */
[----:B------:R-:W3:Y:S04]  /*9830*/  LDL R16, [R1+0x7b8] ;  /* 0x0007b80001107983 */ /* 0x000ee80000100800 */
[----:B------:R-:W4:Y:S04]  /*9840*/  LDL R9, [R1+0x1b4] ;  /* 0x0001b40001097983 */ /* 0x000f280000100800 */
[----:B------:R-:W3:Y:S04]  /*9850*/  LDL R10, [R1+0x1b8] ;  /* 0x0001b800010a7983 */ /* 0x000ee80000100800 */
[----:B-----5:R0:W-:Y:S04]  /*9860*/  STL [R1+0x10cc], R2 ;  /* 0x0010cc0201007387 */ /* 0x0201e80000100800 */
[----:B------:R-:W-:Y:S04]  /*9870*/  STL [R1+0x1044], R0 ;  /* 0x0010440001007387 */ /* 0x000fe80000100800 */
[----:B------:R-:W-:Y:S04]  /*9880*/  STL [R1+0x1048], R0 ;  /* 0x0010480001007387 */ /* 0x000fe80000100800 */
[----:B------:R-:W-:Y:S01]  /*9890*/  STL [R1+0x1050], R0 ;  /* 0x0010500001007387 */ /* 0x000fe20000100800 */
[----:B-1----:R-:W-:-:S03]  /*98a0*/  SHF.R.U32.HI R17, RZ, 0x7, R14 ;  /* 0x00000007ff117819 */ /* 0x002fc6000001160e */
[----:B------:R-:W-:Y:S01]  /*98b0*/  STL [R1+0x107c], R0 ;  /* 0x00107c0001007387 */ /* 0x000fe20000100800 */
[----:B------:R-:W-:-:S03]  /*98c0*/  SGXT.U32 R17, R17, 0x2 ;  /* 0x000000021111781a */ /* 0x000fc60000000000 */
[----:B------:R-:W-:Y:S01]  /*98d0*/  STL [R1+0x1088], R0 ;  /* 0x0010880001007387 */ /* 0x000fe20000100800 */
[----:B0-----:R-:W-:-:S03]  /*98e0*/  LOP3.LUT R5, R17, 0x4, RZ, 0xfc, !PT ;  /* 0x0000000411057812 */ /* 0x001fc600078efcff */
[----:B------:R-:W-:Y:S01]  /*98f0*/  STL [R1+0x1094], R0 ;  /* 0x0010940001007387 */ /* 0x000fe20000100800 */
[----:B------:R-:W-:Y:S02]  /*9900*/  LOP3.LUT R4, R17, 0x8, RZ, 0xfc, !PT ;  /* 0x0000000811047812 */ /* 0x000fe400078efcff */
[----:B------:R-:W-:Y:S01]  /*9910*/  ISETP.GE.AND P4, PT, R5, UR8, PT ;  /* 0x0000000805007c0c */ /* 0x000fe2000bf86270 */
[----:B------:R-:W-:Y:S01]  /*9920*/  STL [R1+0x10a0], R0 ;  /* 0x0010a00001007387 */ /* 0x000fe20000100800 */
[----:B------:R-:W0:Y:S01]  /*9930*/  S2R R11, SR_TID.X ;  /* 0x00000000000b7919 */ /* 0x000e220000002100 */
[----:B------:R-:W-:Y:S02]  /*9940*/  PRMT R2, RZ, 0x7610, R2 ;  /* 0x00007610ff027816 */ /* 0x000fe40000000002 */
[----:B------:R-:W-:Y:S01]  /*9950*/  LOP3.LUT R3, R17, 0xc, RZ, 0xfc, !PT ;  /* 0x0000000c11037812 */ /* 0x000fe200078efcff */
[----:B------:R-:W-:Y:S04]  /*9960*/  STL [R1+0x10ac], R0 ;  /* 0x0010ac0001007387 */ /* 0x000fe80000100800 */
[----:B------:R-:W-:Y:S04]  /*9970*/  STL [R1+0x10b8], R0 ;  /* 0x0010b80001007387 */ /* 0x000fe80000100800 */
[----:B------:R-:W-:Y:S04]  /*9980*/  STL [R1+0x10c4], R0 ;  /* 0x0010c40001007387 */ /* 0x000fe80000100800 */
[----:B------:R-:W-:Y:S04]  /*9990*/  STL [R1+0x10c8], R0 ;  /* 0x0010c80001007387 */ /* 0x000fe80000100800 */
[----:B------:R-:W3:Y:S01]  /*99a0*/  LDL R5, [R1+0x7b0] ;  /* 0x0007b00001057983 */ /* 0x000ee20000100800 */
[----:B------:R-:W-:-:S02]  /*99b0*/  ISETP.GE.AND P1, PT, R4, UR8, PT ;  /* 0x0000000804007c0c */ /* 0x000fc4000bf26270 */
[----:B------:R-:W-:Y:S02]  /*99c0*/  LOP3.LUT R4, R17, 0x10, RZ, 0xfc, !PT ;  /* 0x0000001011047812 */ /* 0x000fe400078efcff */
[----:B------:R-:W-:Y:S02]  /*99d0*/  ISETP.GE.AND P0, PT, R3, UR8, PT ;  /* 0x0000000803007c0c */ /* 0x000fe4000bf06270 */
[----:B------:R-:W-:Y:S02]  /*99e0*/  ISETP.GE.AND P2, PT, R4, UR8, PT ;  /* 0x0000000804007c0c */ /* 0x000fe4000bf46270 */
[----:B------:R-:W-:Y:S02]  /*99f0*/  LOP3.LUT R4, R17, 0x18, RZ, 0xfc, !PT ;  /* 0x0000001811047812 */ /* 0x000fe400078efcff */
[----:B------:R-:W-:Y:S02]  /*9a00*/  PRMT R8, RZ, 0x7610, R8 ;  /* 0x00007610ff087816 */ /* 0x000fe40000000008 */
[----:B0-----:R-:W-:-:S02]  /*9a10*/  SHF.R.U32.HI R11, RZ, 0x7, R11 ;  /* 0x00000007ff0b7819 */ /* 0x001fc4000001160b */
[----:B------:R-:W-:Y:S02]  /*9a20*/  ISETP.GE.AND P6, PT, R4, UR8, PT ;  /* 0x0000000804007c0c */ /* 0x000fe4000bfc6270 */
[----:B------:R-:W-:Y:S02]  /*9a30*/  SGXT.U32 R11, R11, 0x2 ;  /* 0x000000020b0b781a */ /* 0x000fe40000000000 */
[----:B------:R-:W-:Y:S02]  /*9a40*/  LOP3.LUT R3, R17, 0x14, RZ, 0xfc, !PT ;  /* 0x0000001411037812 */ /* 0x000fe400078efcff */
[----:B------:R-:W-:Y:S02]  /*9a50*/  LOP3.LUT R11, R11, 0x8, RZ, 0xfc, !PT ;  /* 0x000000080b0b7812 */ /* 0x000fe400078efcff */
[----:B------:R-:W-:Y:S02]  /*9a60*/  ISETP.GE.AND P3, PT, R3, UR8, PT ;  /* 0x0000000803007c0c */ /* 0x000fe4000bf66270 */
[----:B------:R-:W-:Y:S01]  /*9a70*/  PRMT R13, RZ, 0x7610, R13 ;  /* 0x00007610ff0d7816 */ /* 0x000fe2000000000d */
[----:B--2---:R-:W-:Y:S01]  /*9a80*/  IMAD R11, R11, R15, RZ ;  /* 0x0000000f0b0b7224 */ /* 0x004fe200078e02ff */
[----:B------:R-:W-:-:S02]  /*9a90*/  PRMT R15, RZ, 0x7610, R15 ;  /* 0x00007610ff0f7816 */ /* 0x000fc4000000000f */
[----:B------:R-:W-:Y:S02]  /*9aa0*/  LOP3.LUT R3, R17, 0x1c, RZ, 0xfc, !PT ;  /* 0x0000001c11037812 */ /* 0x000fe400078efcff */
[----:B---3--:R-:W-:-:S04]  /*9ab0*/  IADD3 R6, P5, PT, R5, R10, RZ ;  /* 0x0000000a05067210 */ /* 0x008fc80007fbe0ff */
[----:B----4-:R-:W-:Y:S02]  /*9ac0*/  LEA.HI.X.SX32 R7, R5, R9, 0x1, P5 ;  /* 0x0000000905077211 */ /* 0x010fe400028f0eff */
[----:B------:R-:W-:-:S03]  /*9ad0*/  IADD3 R4, P5, PT, R11, R10, RZ ;  /* 0x0000000a0b047210 */ /* 0x000fc60007fbe0ff */
[----:B------:R0:W2:Y:S01]  /*9ae0*/  @!P4 LDG.E.U8 R15, desc[UR10][R6.64] ;  /* 0x0000000a060fc981 */ /* 0x0000a2000c1e1100 */
[----:B------:R-:W-:-:S03]  /*9af0*/  LEA.HI.X.SX32 R5, R11, R9, 0x1, P5 ;  /* 0x000000090b057211 */ /* 0x000fc600028f0eff */
[----:B------:R-:W3:Y:S01]  /*9b00*/  LDL R11, [R1+0x7c0] ;  /* 0x0007c000010b7983 */ /* 0x000ee20000100800 */
[----:B------:R-:W-:Y:S02]  /*9b10*/  ISETP.GE.AND P4, PT, R3, UR8, PT ;  /* 0x0000000803007c0c */ /* 0x000fe4000bf86270 */
[----:B------:R-:W-:Y:S01]  /*9b20*/  LOP3.LUT R3, R17, 0x20, RZ, 0xfc, !PT ;  /* 0x0000002011037812 */ /* 0x000fe200078efcff */
[----:B------:R-:W4:Y:S01]  /*9b30*/  @!P1 LDG.E.U8 R2, desc[UR10][R4.64] ;  /* 0x0000000a04029981 */ /* 0x000f22000c1e1100 */
[----:B0-----:R-:W-:Y:S01]  /*9b40*/  IMAD.MOV.U32 R7, RZ, RZ, R16 ;  /* 0x000000ffff077224 */ /* 0x001fe200078e0010 */
[----:B------:R-:W-:Y:S02]  /*9b50*/  IADD3 R6, P5, PT, R16, R10, RZ ;  /* 0x0000000a10067210 */ /* 0x000fe40007fbe0ff */
[----:B------:R-:W0:Y:S02]  /*9b60*/  LDC R16, c[0x0][0x3a8] ;  /* 0x0000ea00ff107b82 */ /* 0x000e240000000800 */
[----:B------:R-:W-:-:S05]  /*9b70*/  LEA.HI.X.SX32 R7, R7, R9, 0x1, P5 ;  /* 0x0000000907077211 */ /* 0x000fca00028f0eff */
[----:B------:R-:W3:Y:S04]  /*9b80*/  @!P0 LDG.E.U8 R8, desc[UR10][R6.64] ;  /* 0x0000000a06088981 */ /* 0x000ee8000c1e1100 */
[----:B--2---:R1:W-:Y:S02]  /*9b90*/  STL [R1+0x24], R15 ;  /* 0x0000240f01007387 */ /* 0x0043e40000100800 */
[----:B-1----:R-:W1:Y:S02]  /*9ba0*/  S2R R15, SR_TID.X ;  /* 0x00000000000f7919 */ /* 0x002e640000002100 */
[----:B----4-:R2:W-:Y:S01]  /*9bb0*/  STL [R1+0x10d0], R2 ;  /* 0x0010d00201007387 */ /* 0x0105e20000100800 */
[----:B-1----:R-:W-:-:S04]  /*9bc0*/  SHF.R.U32.HI R15, RZ, 0x7, R15 ;  /* 0x00000007ff0f7819 */ /* 0x002fc8000001160f */
[----:B------:R-:W-:-:S04]  /*9bd0*/  SGXT.U32 R15, R15, 0x2 ;  /* 0x000000020f0f781a */ /* 0x000fc80000000000 */
[----:B------:R-:W-:-:S05]  /*9be0*/  LOP3.LUT R15, R15, 0x10, RZ, 0xfc, !PT ;  /* 0x000000100f0f7812 */ /* 0x000fca00078efcff */
[----:B0-----:R-:W-:Y:S01]  /*9bf0*/  IMAD R15, R15, R16, RZ ;  /* 0x000000100f0f7224 */ /* 0x001fe200078e02ff */
[----:B--2---:R-:W-:Y:S01]  /*9c00*/  PRMT R2, RZ, 0x7610, R2 ;  /* 0x00007610ff027816 */ /* 0x004fe20000000002 */
[----:B---3--:R0:W-:Y:S01]  /*9c10*/  STL [R1+0x1c], R8 ;  /* 0x00001c0801007387 */ /* 0x0081e20000100800 */
[----:B------:R-:W1:Y:S02]  /*9c20*/  LDC R16, c[0x0][0x3a8] ;  /* 0x0000ea00ff107b82 */ /* 0x000e640000000800 */
[----:B------:R-:W-:-:S04]  /*9c30*/  IADD3 R4, P5, PT, R15, R10, RZ ;  /* 0x0000000a0f047210 */ /* 0x000fc80007fbe0ff */
[----:B------:R-:W-:Y:S02]  /*9c40*/  LEA.HI.X.SX32 R5, R15, R9, 0x1, P5 ;  /* 0x000000090f057211 */ /* 0x000fe400028f0eff */
[----:B------:R-:W-:-:S03]  /*9c50*/  IADD3 R6, P5, PT, R11, R10, RZ ;  /* 0x0000000a0b067210 */ /* 0x000fc60007fbe0ff */
[----:B------:R2:W3:Y:S01]  /*9c60*/  @!P2 LDG.E.U8 R2, desc[UR10][R4.64] ;  /* 0x0000000a0402a981 */ /* 0x0004e2000c1e1100 */
[----:B------:R-:W-:Y:S02]  /*9c70*/  LEA.HI.X.SX32 R7, R11, R9, 0x1, P5 ;  /* 0x000000090b077211 */ /* 0x000fe400028f0eff */
[----:B------:R-:W4:Y:S03]  /*9c80*/  LDC R11, c[0x0][0x3a8] ;  /* 0x0000ea00ff0b7b82 */ /* 0x000f260000000800 */
[----:B------:R-:W4:Y:S01]  /*9c90*/  @!P3 LDG.E.U8 R13, desc[UR10][R6.64] ;  /* 0x0000000a060db981 */ /* 0x000f22000c1e1100 */
[----:B0-----:R-:W0:Y:S02]  /*9ca0*/  S2R R8, SR_TID.X ;  /* 0x0000000000087919 */ /* 0x001e240000002100 */
[----:B0-----:R-:W-:-:S04]  /*9cb0*/  SHF.R.U32.HI R8, RZ, 0x7, R8 ;  /* 0x00000007ff087819 */ /* 0x001fc80000011608 */
[----:B------:R-:W-:-:S04]  /*9cc0*/  SGXT.U32 R8, R8, 0x2 ;  /* 0x000000020808781a */ /* 0x000fc80000000000 */
[----:B------:R-:W-:Y:S02]  /*9cd0*/  LOP3.LUT R15, R8, 0x18, RZ, 0xfc, !PT ;  /* 0x00000018080f7812 */ /* 0x000fe400078efcff */
[----:B------:R-:W0:Y:S03]  /*9ce0*/  S2R R8, SR_TID.X ;  /* 0x0000000000087919 */ /* 0x000e260000002100 */
[----:B-1----:R-:W-:Y:S01]  /*9cf0*/  IMAD R15, R15, R16, RZ ;  /* 0x000000100f0f7224 */ /* 0x002fe200078e02ff */
[----:B------:R-:W-:Y:S01]  /*9d00*/  ISETP.GE.AND P1, PT, R3, UR8, PT ;  /* 0x0000000803007c0c */ /* 0x000fe2000bf26270 */
[----:B------:R-:W1:Y:S03]  /*9d10*/  LDC R16, c[0x0][0x3a8] ;  /* 0x0000ea00ff107b82 */ /* 0x000e660000000800 */
[----:B--2---:R-:W-:-:S04]  /*9d20*/  IADD3 R4, P5, PT, R15, R10, RZ ;  /* 0x0000000a0f047210 */ /* 0x004fc80007fbe0ff */
[----:B------:R-:W-:Y:S02]  /*9d30*/  LEA.HI.X.SX32 R5, R15, R9, 0x1, P5 ;  /* 0x000000090f057211 */ /* 0x000fe400028f0eff */
[----:B------:R-:W2:Y:S01]  /*9d40*/  LDC R15, c[0x0][0x3a8] ;  /* 0x0000ea00ff0f7b82 */ /* 0x000ea20000000800 */
[----:B------:R-:W-:-:S04]  /*9d50*/  LOP3.LUT R3, R17, 0x24, RZ, 0xfc, !PT ;  /* 0x0000002411037812 */ /* 0x000fc800078efcff */
[----:B------:R-:W-:Y:S02]  /*9d60*/  ISETP.GE.AND P0, PT, R3, UR8, PT ;  /* 0x0000000803007c0c */ /* 0x000fe4000bf06270 */
[----:B------:R-:W-:Y:S02]  /*9d70*/  LOP3.LUT R3, R17, 0x28, RZ, 0xfc, !PT ;  /* 0x0000002811037812 */ /* 0x000fe400078efcff */
[----:B0-----:R-:W-:-:S04]  /*9d80*/  SHF.R.U32.HI R8, RZ, 0x7, R8 ;  /* 0x00000007ff087819 */ /* 0x001fc80000011608 */
[----:B------:R-:W-:Y:S02]  /*9d90*/  SGXT.U32 R8, R8, 0x2 ;  /* 0x000000020808781a */ /* 0x000fe40000000000 */
[----:B------:R-:W-:Y:S02]  /*9da0*/  ISETP.GE.AND P2, PT, R3, UR8, PT ;  /* 0x0000000803007c0c */ /* 0x000fe4000bf46270 */
[----:B------:R-:W-:Y:S02]  /*9db0*/  PRMT R0, RZ, 0x7610, R0 ;  /* 0x00007610ff007816 */ /* 0x000fe40000000000 */
[----:B------:R-:W-:-:S04]  /*9dc0*/  LOP3.LUT R3, R17, 0x2c, RZ, 0xfc, !PT ;  /* 0x0000002c11037812 */ /* 0x000fc800078efcff */
[----:B------:R-:W-:Y:S01]  /*9dd0*/  ISETP.GE.AND P3, PT, R3, UR8, PT ;  /* 0x0000000803007c0c */ /* 0x000fe2000bf66270 */
[----:B------:R0:W2:Y:S01]  /*9de0*/  @!P6 LDG.E.U8 R0, desc[UR10][R4.64] ;  /* 0x0000000a0400e981 */ /* 0x0000a2000c1e1100 */
[----:B------:R-:W-:Y:S02]  /*9df0*/  LOP3.LUT R3, R17, 0x30, RZ, 0xfc, !PT ;  /* 0x0000003011037812 */ /* 0x000fe400078efcff */
[----:B------:R-:W-:Y:S01]  /*9e00*/  PRMT R12, RZ, 0x7610, R12 ;  /* 0x00007610ff0c7816 */ /* 0x000fe2000000000c */
[----:B---3--:R3:W-:Y:S04]  /*9e10*/  STL [R1+0x18], R2 ;  /* 0x0000180201007387 */ /* 0x0087e80000100800 */
[----:B----4-:R4:W-:Y:S01]  /*9e20*/  STL [R1+0x14], R13 ;  /* 0x0000140d01007387 */ /* 0x0109e20000100800 */
[----:B---3--:R-:W-:-:S02]  /*9e30*/  LOP3.LUT R2, R8, 0x1c, RZ, 0xfc, !PT ;  /* 0x0000001c08027812 */ /* 0x008fc400078efcff */
[----:B----4-:R-:W-:-:S03]  /*9e40*/  LOP3.LUT R13, R8, 0x20, RZ, 0xfc, !PT ;  /* 0x00000020080d7812 */ /* 0x010fc600078efcff */
[----:B------:R-:W-:Y:S02]  /*9e50*/  IMAD R2, R2, R11, RZ ;  /* 0x0000000b02027224 */ /* 0x000fe400078e02ff */
[----:B--2---:R-:W-:-:S03]  /*9e60*/  IMAD R13, R13, R15, RZ ;  /* 0x0000000f0d0d7224 */ /* 0x004fc600078e02ff */
[CC--:B------:R-:W-:Y:S02]  /*9e70*/  IADD3 R6, P5, PT, R2.reuse, R10.reuse, RZ ;  /* 0x0000000a02067210 */ /* 0x0c0fe40007fbe0ff */
[----:B0-----:R-:W-:Y:S02]  /*9e80*/  IADD3 R4, P6, PT, R13, R10, RZ ;  /* 0x0000000a0d047210 */ /* 0x001fe40007fde0ff */
[-C--:B------:R-:W-:Y:S02]  /*9e90*/  LEA.HI.X.SX32 R7, R2, R9.reuse, 0x1, P5 ;  /* 0x0000000902077211 */ /* 0x080fe400028f0eff */
[----:B------:R-:W-:Y:S02]  /*9ea0*/  ISETP.GE.AND P5, PT, R3, UR8, PT ;  /* 0x0000000803007c0c */ /* 0x000fe4000bfa6270 */
[----:B------:R-:W-:Y:S01]  /*9eb0*/  PRMT R3, RZ, 0x7610, R3 ;  /* 0x00007610ff037816 */ /* 0x000fe20000000003 */
[----:B------:R0:W2:Y:S01]  /*9ec0*/  @!P4 LDG.E.U8 R12, desc[UR10][R6.64] ;  /* 0x0000000a060cc981 */ /* 0x0000a2000c1e1100 */
[----:B------:R-:W-:-:S02]  /*9ed0*/  LEA.HI.X.SX32 R5, R13, R9, 0x1, P6 ;  /* 0x000000090d057211 */ /* 0x000fc400030f0eff */
[----:B------:R-:W-:Y:S01]  /*9ee0*/  PRMT R27, RZ, 0x7610, R27 ;  /* 0x00007610ff1b7816 */ /* 0x000fe2000000001b */
[----:B------:R-:W3:Y:S01]  /*9ef0*/  S2R R8, SR_TID.X ;  /* 0x0000000000087919 */ /* 0x000ee20000002100 */
[----:B------:R-:W-:Y:S01]  /*9f00*/  PRMT R26, RZ, 0x7610, R26 ;  /* 0x00007610ff1a7816 */ /* 0x000fe2000000001a */
[----:B------:R-:W4:Y:S01]  /*9f10*/  LDC R13, c[0x0][0x3a8] ;  /* 0x0000ea00ff0d7b82 */ /* 0x000f220000000800 */
[----:B------:R-:W2:Y:S01]  /*9f20*/  @!P1 LDG.E.U8 R3, desc[UR10][R4.64] ;  /* 0x0000000a04039981 */ /* 0x000ea2000c1e1100 */
[----:B---3--:R-:W-:-:S06]  /*9f30*/  SHF.R.U32.HI R11, RZ, 0x7, R8 ;  /* 0x00000007ff0b7819 */ /* 0x008fcc0000011608 */
[----:B------:R-:W3:Y:S01]  /*9f40*/  LDC R8, c[0x0][0x3a8] ;  /* 0x0000ea00ff087b82 */ /* 0x000ee20000000800 */
[----:B------:R-:W-:-:S04]  /*9f50*/  SGXT.U32 R11, R11, 0x2 ;  /* 0x000000020b0b781a */ /* 0x000fc80000000000 */
[----:B------:R-:W-:-:S05]  /*9f60*/  LOP3.LUT R2, R11, 0x24, RZ, 0xfc, !PT ;  /* 0x000000240b027812 */ /* 0x000fca00078efcff */
[----:B---3--:R-:W-:Y:S02]  /*9f70*/  IMAD R2, R2, R8, RZ ;  /* 0x0000000802027224 */ /* 0x008fe400078e02ff */
[----:B------:R-:W3:Y:S01]  /*9f80*/  S2R R8, SR_TID.X ;  /* 0x0000000000087919 */ /* 0x000ee20000002100 */
[----:B------:R1:W-:Y:S02]  /*9f90*/  STL [R1+0x10d4], R0 ;  /* 0x0010d40001007387 */ /* 0x0003e40000100800 */
[----:B0-----:R-:W-:-:S04]  /*9fa0*/  IADD3 R6, P4, PT, R2, R10, RZ ;  /* 0x0000000a02067210 */ /* 0x001fc80007f9e0ff */
[----:B------:R-:W-:Y:S02]  /*9fb0*/  LEA.HI.X.SX32 R7, R2, R9, 0x1, P4 ;  /* 0x0000000902077211 */ /* 0x000fe400020f0eff */
[----:B-1----:R-:W-:-:S06]  /*9fc0*/  PRMT R0, RZ, 0x7610, R0 ;  /* 0x00007610ff007816 */ /* 0x002fcc0000000000 */
[----:B------:R0:W4:Y:S04]  /*9fd0*/  @!P0 LDG.E.U8 R0, desc[UR10][R6.64] ;  /* 0x0000000a06008981 */ /* 0x000128000c1e1100 */
[----:B--2---:R-:W-:Y:S04]  /*9fe0*/  STL [R1+0x4], R3 ;  /* 0x0000040301007387 */ /* 0x004fe80000100800 */
[----:B------:R1:W-:Y:S02]  /*9ff0*/  STL [R1+0x8], R12 ;  /* 0x0000080c01007387 */ /* 0x0003e40000100800 */
[----:B-1----:R-:W1:Y:S02]  /*a000*/  LDC R12, c[0x0][0x3a8] ;  /* 0x0000ea00ff0c7b82 */ /* 0x002e640000000800 */
[----:B-1----:R-:W-:Y:S01]  /*a010*/  IMAD R12, R11, R12, RZ ;  /* 0x0000000c0b0c7224 */ /* 0x002fe200078e02ff */
[----:B---3--:R-:W-:-:S05]  /*a020*/  SHF.R.U32.HI R11, RZ, 0x7, R8 ;  /* 0x00000007ff0b7819 */ /* 0x008fca0000011608 */
[----:B------:R-:W1:Y:S01]  /*a030*/  LDC R8, c[0x0][0x3a8] ;  /* 0x0000ea00ff087b82 */ /* 0x000e620000000800 */
[----:B------:R-:W-:-:S04]  /*a040*/  SGXT.U32 R11, R11, 0x2 ;  /* 0x000000020b0b781a */ /* 0x000fc80000000000 */
[----:B------:R-:W-:Y:S02]  /*a050*/  LOP3.LUT R2, R11, 0x28, RZ, 0xfc, !PT ;  /* 0x000000280b027812 */ /* 0x000fe400078efcff */
[----:B------:R-:W-:-:S04]  /*a060*/  IADD3 R4, P6, PT, R12, R10, RZ ;  /* 0x0000000a0c047210 */ /* 0x000fc80007fde0ff */
[----:B------:R-:W-:Y:S02]  /*a070*/  LEA.HI.X.SX32 R5, R12, R9, 0x1, P6 ;  /* 0x000000090c057211 */ /* 0x000fe400030f0eff */
[----:B------:R-:W2:Y:S01]  /*a080*/  LDC R12, c[0x0][0x3a8] ;  /* 0x0000ea00ff0c7b82 */ /* 0x000ea20000000800 */
[----:B-1----:R-:W-:-:S05]  /*a090*/  IMAD R2, R2, R8, RZ ;  /* 0x0000000802027224 */ /* 0x002fca00078e02ff */
[----:B0-----:R-:W-:-:S04]  /*a0a0*/  IADD3 R6, P6, PT, R2, R10, RZ ;  /* 0x0000000a02067210 */ /* 0x001fc80007fde0ff */
[----:B------:R-:W-:-:S05]  /*a0b0*/  LEA.HI.X.SX32 R7, R2, R9, 0x1, P6 ;  /* 0x0000000902077211 */ /* 0x000fca00030f0eff */
[----:B------:R-:W3:Y:S04]  /*a0c0*/  @!P2 LDG.E.U8 R27, desc[UR10][R6.64] ;  /* 0x0000000a061ba981 */ /* 0x000ee8000c1e1100 */
[----:B----4-:R-:W-:Y:S01]  /*a0d0*/  STL [R1+0x10d8], R0 ;  /* 0x0010d80001007387 */ /* 0x010fe20000100800 */
[----:B------:R-:W-:Y:S02]  /*a0e0*/  ISETP.GE.AND P1, PT, R17, UR8, PT ;  /* 0x0000000811007c0c */ /* 0x000fe4000bf26270 */
[----:B------:R-:W-:Y:S01]  /*a0f0*/  LOP3.LUT R11, R11, 0x2c, RZ, 0xfc, !PT ;  /* 0x0000002c0b0b7812 */ /* 0x000fe200078efcff */
[----:B---3--:R0:W-:Y:S04]  /*a100*/  STL [R1+0x10dc], R27 ;  /* 0x0010dc1b01007387 */ /* 0x0081e80000100800 */
[----:B0-----:R-:W3:Y:S01]  /*a110*/  LDL R27, [R1+0x1b4] ;  /* 0x0001b400011b7983 */ /* 0x001ee20000100800 */
[----:B------:R-:W-:Y:S01]  /*a120*/  PRMT R0, RZ, 0x7610, R0 ;  /* 0x00007610ff007816 */ /* 0x000fe20000000000 */
[----:B--2---:R-:W-:-:S05]  /*a130*/  IMAD R11, R11, R12, RZ ;  /* 0x0000000c0b0b7224 */ /* 0x004fca00078e02ff */
[----:B------:R0:W2:Y:S02]  /*a140*/  @!P1 LDG.E.U8 R0, desc[UR10][R4.64] ;  /* 0x0000000a04009981 */ /* 0x0000a4000c1e1100 */
[----:B0-----:R-:W-:-:S04]  /*a150*/  IADD3 R4, P6, PT, R11, R10, RZ ;  /* 0x0000000a0b047210 */ /* 0x001fc80007fde0ff */
[----:B---3--:R-:W-:Y:S01]  /*a160*/  LEA.HI.X.SX32 R5, R11, R27, 0x1, P6 ;  /* 0x0000001b0b057211 */ /* 0x008fe200030f0eff */
[----:B------:R-:W0:Y:S01]  /*a170*/  S2R R8, SR_TID.X ;  /* 0x0000000000087919 */ /* 0x000e220000002100 */
[----:B------:R-:W-:Y:S01]  /*a180*/  LOP3.LUT R3, R17, 0x34, RZ, 0xfc, !PT ;  /* 0x0000003411037812 */ /* 0x000fe200078efcff */
[----:B------:R-:W1:Y:S02]  /*a190*/  LDC R11, c[0x0][0x3a8] ;  /* 0x0000ea00ff0b7b82 */ /* 0x000e640000000800 */
[----:B------:R-:W3:Y:S01]  /*a1a0*/  @!P3 LDG.E.U8 R26, desc[UR10][R4.64] ;  /* 0x0000000a041ab981 */ /* 0x000ee2000c1e1100 */
[----:B0-----:R-:W-:-:S05]  /*a1b0*/  SHF.R.U32.HI R9, RZ, 0x7, R8 ;  /* 0x00000007ff097819 */ /* 0x001fca0000011608 */
[----:B------:R-:W0:Y:S01]  /*a1c0*/  LDC R8, c[0x0][0x3a8] ;  /* 0x0000ea00ff087b82 */ /* 0x000e220000000800 */
[----:B------:R-:W-:-:S04]  /*a1d0*/  SGXT.U32 R9, R9, 0x2 ;  /* 0x000000020909781a */ /* 0x000fc80000000000 */
[----:B------:R-:W-:Y:S01]  /*a1e0*/  LOP3.LUT R2, R9, 0x30, RZ, 0xfc, !PT ;  /* 0x0000003009027812 */ /* 0x000fe200078efcff */
[----:B---3--:R3:W-:Y:S04]  /*a1f0*/  STL [R1+0x10e0], R26 ;  /* 0x0010e01a01007387 */ /* 0x0087e80000100800 */
[----:B---3--:R-:W3:Y:S01]  /*a200*/  LDL R26, [R1+0x1b8] ;  /* 0x0001b800011a7983 */ /* 0x008ee20000100800 */
[----:B0-----:R-:W-:Y:S02]  /*a210*/  IMAD R2, R2, R8, RZ ;  /* 0x0000000802027224 */ /* 0x001fe400078e02ff */
[----:B------:R-:W0:Y:S03]  /*a220*/  S2R R8, SR_TID.X ;  /* 0x0000000000087919 */ /* 0x000e260000002100 */
[----:B------:R-:W-:-:S02]  /*a230*/  IADD3 R6, P6, PT, R2, R10, RZ ;  /* 0x0000000a02067210 */ /* 0x000fc40007fde0ff */
[----:B------:R-:W4:Y:S02]  /*a240*/  LDC R10, c[0x0][0x3a8] ;  /* 0x0000ea00ff0a7b82 */ /* 0x000f240000000800 */
[----:B------:R-:W-:-:S06]  /*a250*/  LEA.HI.X.SX32 R7, R2, R27, 0x1, P6 ;  /* 0x0000001b02077211 */ /* 0x000fcc00030f0eff */
[----:B------:R-:W1:Y:S01]  /*a260*/  LDC R2, c[0x0][0x3a8] ;  /* 0x0000ea00ff027b82 */ /* 0x000e620000000800 */
[----:B------:R-:W-:Y:S01]  /*a270*/  LOP3.LUT R9, R9, 0x34, RZ, 0xfc, !PT ;  /* 0x0000003409097812 */ /* 0x000fe200078efcff */
[----:B--2---:R2:W-:Y:S01]  /*a280*/  STL [R1+0xc], R0 ;  /* 0x00000c0001007387 */ /* 0x0045e20000100800 */
[----:B------:R-:W-:Y:S02]  /*a290*/  ISETP.GE.AND P4, PT, R3, UR8, PT ;  /* 0x0000000803007c0c */ /* 0x000fe4000bf86270 */
[----:B------:R-:W-:Y:S02]  /*a2a0*/  LOP3.LUT R3, R17, 0x38, RZ, 0xfc, !PT ;  /* 0x0000003811037812 */ /* 0x000fe400078efcff */
[----:B------:R-:W-:Y:S02]  /*a2b0*/  PRMT R24, RZ, 0x7610, R24 ;  /* 0x00007610ff187816 */ /* 0x000fe40000000018 */
[----:B0-----:R-:W-:Y:S01]  /*a2c0*/  SHF.R.U32.HI R8, RZ, 0x7, R8 ;  /* 0x00000007ff087819 */ /* 0x001fe20000011608 */
[----:B----4-:R-:W-:Y:S01]  /*a2d0*/  IMAD R9, R9, R10, RZ ;  /* 0x0000000a09097224 */ /* 0x010fe200078e02ff */
[----:B------:R-:W-:-:S02]  /*a2e0*/  ISETP.GE.AND P0, PT, R3, UR8, PT ;  /* 0x0000000803007c0c */ /* 0x000fc4000bf06270 */
[----:B------:R0:W4:Y:S01]  /*a2f0*/  @!P5 LDG.E.U8 R24, desc[UR10][R6.64] ;  /* 0x0000000a0618d981 */ /* 0x000122000c1e1100 */
[----:B------:R-:W-:-:S04]  /*a300*/  SGXT.U32 R8, R8, 0x2 ;  /* 0x000000020808781a */ /* 0x000fc80000000000 */
[----:B--2---:R-:W-:-:S05]  /*a310*/  LOP3.LUT R0, R8, 0x38, RZ, 0xfc, !PT ;  /* 0x0000003808007812 */ /* 0x004fca00078efcff */
[----:B-1----:R-:W-:Y:S01]  /*a320*/  IMAD R0, R0, R2, RZ ;  /* 0x0000000200007224 */ /* 0x002fe200078e02ff */
[----:B------:R-:W-:Y:S02]  /*a330*/  PRMT R21, RZ, 0x7610, R21 ;  /* 0x00007610ff157816 */ /* 0x000fe40000000015 */
[----:B------:R-:W-:Y:S01]  /*a340*/  PRMT R20, RZ, 0x7610, R20 ;  /* 0x00007610ff147816 */ /* 0x000fe20000000014 */
[----:B------:R-:W1:Y:S01]  /*a350*/  S2R R10, SR_TID.X ;  /* 0x00000000000a7919 */ /* 0x000e620000002100 */
[----:B------:R-:W2:Y:S01]  /*a360*/  LDC R2, c[0x0][0x3a8] ;  /* 0x0000ea00ff027b82 */ /* 0x000ea20000000800 */
[----:B---3--:R-:W-:-:S04]  /*a370*/  IADD3 R4, P6, PT, R9, R26, RZ ;  /* 0x0000001a09047210 */ /* 0x008fc80007fde0ff */
[----:B------:R-:W-:Y:S02]  /*a380*/  LEA.HI.X.SX32 R5, R9, R27, 0x1, P6 ;  /* 0x0000001b09057211 */ /* 0x000fe400030f0eff */
[----:B0-----:R-:W-:-:S03]  /*a390*/  IADD3 R6, P6, PT, R0, R26, RZ ;  /* 0x0000001a00067210 */ /* 0x001fc60007fde0ff */
[----:B------:R0:W3:Y:S01]  /*a3a0*/  @!P4 LDG.E.U8 R21, desc[UR10][R4.64] ;  /* 0x0000000a0415c981 */ /* 0x0000e2000c1e1100 */
[----:B------:R-:W-:-:S05]  /*a3b0*/  LEA.HI.X.SX32 R7, R0, R27, 0x1, P6 ;  /* 0x0000001b00077211 */ /* 0x000fca00030f0eff */
[----:B------:R0:W3:Y:S01]  /*a3c0*/  @!P0 LDG.E.U8 R20, desc[UR10][R6.64] ;  /* 0x0000000a06148981 */ /* 0x0000e2000c1e1100 */
[----:B-1----:R-:W-:Y:S02]  /*a3d0*/  SHF.R.U32.HI R10, RZ, 0x7, R10 ;  /* 0x00000007ff0a7819 */ /* 0x002fe4000001160a */
[----:B------:R-:W-:Y:S02]  /*a3e0*/  LOP3.LUT R9, R8, 0x3c, RZ, 0xfc, !PT ;  /* 0x0000003c08097812 */ /* 0x000fe400078efcff */
[----:B------:R-:W-:-:S03]  /*a3f0*/  SGXT.U32 R10, R10, 0x2 ;  /* 0x000000020a0a781a */ /* 0x000fc60000000000 */
[----:B------:R-:W-:Y:S01]  /*a400*/  IMAD R9, R9, R11, RZ ;  /* 0x0000000b09097224 */ /* 0x000fe200078e02ff */
[C---:B------:R-:W-:Y:S02]  /*a410*/  LOP3.LUT R0, R10.reuse, 0x40, RZ, 0xfc, !PT ;  /* 0x000000400a007812 */ /* 0x040fe400078efcff */
[----:B------:R-:W-:Y:S02]  /*a420*/  LOP3.LUT R11, R10, 0x44, RZ, 0xfc, !PT ;  /* 0x000000440a0b7812 */ /* 0x000fe400078efcff */
[----:B------:R-:W1:Y:S01]  /*a430*/  S2R R10, SR_TID.X ;  /* 0x00000000000a7919 */ /* 0x000e620000002100 */
[----:B0-----:R-:W-:Y:S01]  /*a440*/  IADD3 R4, P6, PT, R9, R26, RZ ;  /* 0x0000001a09047210 */ /* 0x001fe20007fde0ff */
[----:B--2---:R-:W-:Y:S01]  /*a450*/  IMAD R0, R0, R2, RZ ;  /* 0x0000000200007224 */ /* 0x004fe200078e02ff */
[----:B------:R-:W-:Y:S01]  /*a460*/  LOP3.LUT R8, R17, 0x50, RZ, 0xfc, !PT ;  /* 0x0000005011087812 */ /* 0x000fe200078efcff */
[----:B------:R-:W0:Y:S01]  /*a470*/  LDC R2, c[0x0][0x3a8] ;  /* 0x0000ea00ff027b82 */ /* 0x000e220000000800 */
[----:B------:R-:W-:-:S02]  /*a480*/  LEA.HI.X.SX32 R5, R9, R27, 0x1, P6 ;  /* 0x0000001b09057211 */ /* 0x000fc400030f0eff */
[----:B------:R-:W-:Y:S02]  /*a490*/  ISETP.GE.AND P0, PT, R8, UR8, PT ;  /* 0x0000000808007c0c */ /* 0x000fe4000bf06270 */
[C---:B------:R-:W-:Y:S02]  /*a4a0*/  IADD3 R8, P6, PT, R0.reuse, R26, RZ ;  /* 0x0000001a00087210 */ /* 0x040fe40007fde0ff */
[----:B------:R-:W-:Y:S01]  /*a4b0*/  LOP3.LUT R3, R17, 0x3c, RZ, 0xfc, !PT ;  /* 0x0000003c11037812 */ /* 0x000fe200078efcff */
[----:B------:R-:W-:Y:S01]  /*a4c0*/  IMAD R11, R11, R13, RZ ;  /* 0x0000000d0b0b7224 */ /* 0x000fe200078e02ff */
[----:B------:R-:W-:Y:S02]  /*a4d0*/  LEA.HI.X.SX32 R9, R0, R27, 0x1, P6 ;  /* 0x0000001b00097211 */ /* 0x000fe400030f0eff */
[----:B------:R-:W-:Y:S02]  /*a4e0*/  ISETP.GE.AND P1, PT, R3, UR8, PT ;  /* 0x0000000803007c0c */ /* 0x000fe4000bf26270 */
[----:B------:R-:W-:-:S02]  /*a4f0*/  LOP3.LUT R3, R17, 0x44, RZ, 0xfc, !PT ;  /* 0x0000004411037812 */ /* 0x000fc400078efcff */
[----:B-1----:R-:W-:-:S04]  /*a500*/  SHF.R.U32.HI R12, RZ, 0x7, R10 ;  /* 0x00000007ff0c7819 */ /* 0x002fc8000001160a */
[----:B------:R-:W-:-:S04]  /*a510*/  SGXT.U32 R12, R12, 0x2 ;  /* 0x000000020c0c781a */ /* 0x000fc80000000000 */
[C---:B------:R-:W-:Y:S02]  /*a520*/  LOP3.LUT R0, R12.reuse, 0x48, RZ, 0xfc, !PT ;  /* 0x000000480c007812 */ /* 0x040fe400078efcff */
[----:B------:R-:W-:Y:S02]  /*a530*/  LOP3.LUT R13, R12, 0x4c, RZ, 0xfc, !PT ;  /* 0x0000004c0c0d7812 */ /* 0x000fe400078efcff */
[----:B------:R-:W1:Y:S01]  /*a540*/  S2R R12, SR_TID.X ;  /* 0x00000000000c7919 */ /* 0x000e620000002100 */
[----:B------:R-:W-:Y:S02]  /*a550*/  ISETP.GE.AND P2, PT, R3, UR8, PT ;  /* 0x0000000803007c0c */ /* 0x000fe4000bf46270 */
[----:B------:R-:W-:-:S04]  /*a560*/  LOP3.LUT R3, R17, 0x48, RZ, 0xfc, !PT ;  /* 0x0000004811037812 */ /* 0x000fc800078efcff */
[----:B------:R-:W-:Y:S02]  /*a570*/  ISETP.GE.AND P3, PT, R3, UR8, PT ;  /* 0x0000000803007c0c */ /* 0x000fe4000bf66270 */
[----:B------:R-:W-:-:S04]  /*a580*/  LOP3.LUT R3, R17, 0x4c, RZ, 0xfc, !PT ;  /* 0x0000004c11037812 */ /* 0x000fc800078efcff */
[----:B------:R-:W-:Y:S02]  /*a590*/  ISETP.GE.AND P5, PT, R3, UR8, PT ;  /* 0x0000000803007c0c */ /* 0x000fe4000bfa6270 */
[----:B------:R-:W-:Y:S01]  /*a5a0*/  LOP3.LUT R3, R17, 0x40, RZ, 0xfc, !PT ;  /* 0x0000004011037812 */ /* 0x000fe200078efcff */
[----:B0-----:R-:W-:Y:S02]  /*a5b0*/  IMAD R0, R0, R2, RZ ;  /* 0x0000000200007224 */ /* 0x001fe400078e02ff */
[----:B------:R-:W0:Y:S01]  /*a5c0*/  LDC R2, c[0x0][0x3a8] ;  /* 0x0000ea00ff027b82 */ /* 0x000e220000000800 */
[----:B------:R-:W-:Y:S02]  /*a5d0*/  ISETP.GE.AND P4, PT, R3, UR8, PT ;  /* 0x0000000803007c0c */ /* 0x000fe4000bf86270 */
[----:B------:R-:W-:Y:S02]  /*a5e0*/  PRMT R3, RZ, 0x7610, R3 ;  /* 0x00007610ff037816 */ /* 0x000fe40000000003 */
[----:B------:R-:W-:-:S04]  /*a5f0*/  LOP3.LUT R6, R17, 0x54, RZ, 0xfc, !PT ;  /* 0x0000005411067812 */ /* 0x000fc800078efcff */
[----:B------:R2:W3:Y:S01]  /*a600*/  @!P1 LDG.E.U8 R3, desc[UR10][R4.64] ;  /* 0x0000000a04039981 */ /* 0x0004e2000c1e1100 */
[----:B------:R-:W-:Y:S02]  /*a610*/  ISETP.GE.AND P1, PT, R6, UR8, PT ;  /* 0x0000000806007c0c */ /* 0x000fe4000bf26270 */
[----:B------:R-:W-:Y:S02]  /*a620*/  IADD3 R6, P6, PT, R11, R26, RZ ;  /* 0x0000001a0b067210 */ /* 0x000fe40007fde0ff */
[----:B------:R-:W-:Y:S02]  /*a630*/  LOP3.LUT R10, R17, 0x58, RZ, 0xfc, !PT ;  /* 0x00000058110a7812 */ /* 0x000fe400078efcff */
[----:B--2---:R-:W-:Y:S02]  /*a640*/  PRMT R4, RZ, 0x7610, R4 ;  /* 0x00007610ff047816 */ /* 0x004fe40000000004 */
[----:B-1----:R-:W-:Y:S02]  /*a650*/  SHF.R.U32.HI R15, RZ, 0x7, R12 ;  /* 0x00000007ff0f7819 */ /* 0x002fe4000001160c */
[----:B------:R-:W-:-:S02]  /*a660*/  LEA.HI.X.SX32 R7, R11, R27, 0x1, P6 ;  /* 0x0000001b0b077211 */ /* 0x000fc400030f0eff */
[----:B------:R1:W2:Y:S01]  /*a670*/  @!P4 LDG.E.U8 R4, desc[UR10][R8.64] ;  /* 0x0000000a0804c981 */ /* 0x0002a2000c1e1100 */
[----:B------:R-:W-:Y:S02]  /*a680*/  ISETP.GE.AND P4, PT, R10, UR8, PT ;  /* 0x000000080a007c0c */ /* 0x000fe4000bf86270 */
[----:B------:R-:W-:Y:S01]  /*a690*/  PRMT R5, RZ, 0x7610, R5 ;  /* 0x00007610ff057816 */ /* 0x000fe20000000005 */
[----:B----4-:R-:W-:Y:S01]  /*a6a0*/  STL [R1+0x10e4], R24 ;  /* 0x0010e41801007387 */ /* 0x010fe20000100800 */
[C---:B------:R-:W-:Y:S02]  /*a6b0*/  IADD3 R10, P6, PT, R0.reuse, R26, RZ ;  /* 0x0000001a000a7210 */ /* 0x040fe40007fde0ff */
[----:B------:R-:W-:Y:S01]  /*a6c0*/  SGXT.U32 R15, R15, 0x2 ;  /* 0x000000020f0f781a */ /* 0x000fe20000000000 */
[----:B------:R-:W-:Y:S01]  /*a6d0*/  IMAD R13, R13, R16, RZ ;  /* 0x000000100d0d7224 */ /* 0x000fe200078e02ff */
[----:B------:R-:W-:Y:S01]  /*a6e0*/  LEA.HI.X.SX32 R11, R0, R27, 0x1, P6 ;  /* 0x0000001b000b7211 */ /* 0x000fe200030f0eff */
[----:B------:R4:W2:Y:S01]  /*a6f0*/  @!P2 LDG.E.U8 R5, desc[UR10][R6.64] ;  /* 0x0000000a0605a981 */ /* 0x0008a2000c1e1100 */
[----:B-1----:R-:W-:Y:S01]  /*a700*/  LOP3.LUT R8, R17, 0x5c, RZ, 0xfc, !PT ;  /* 0x0000005c11087812 */ /* 0x002fe200078efcff */
[----:B------:R-:W1:Y:S01]  /*a710*/  LDC R16, c[0x0][0x3a8] ;  /* 0x0000ea00ff107b82 */ /* 0x000e620000000800 */
[----:B------:R-:W-:-:S02]  /*a720*/  LOP3.LUT R0, R15, 0x50, RZ, 0xfc, !PT ;  /* 0x000000500f007812 */ /* 0x000fc400078efcff */
[----:B------:R-:W-:Y:S02]  /*a730*/  ISETP.GE.AND P2, PT, R8, UR8, PT ;  /* 0x0000000808007c0c */ /* 0x000fe4000bf46270 */
[----:B------:R-:W-:Y:S02]  /*a740*/  IADD3 R8, P6, PT, R13, R26, RZ ;  /* 0x0000001a0d087210 */ /* 0x000fe40007fde0ff */
[----:B----4-:R-:W-:Y:S01]  /*a750*/  PRMT R6, RZ, 0x7610, R6 ;  /* 0x00007610ff067816 */ /* 0x010fe20000000006 */
[----:B0-----:R-:W-:Y:S01]  /*a760*/  IMAD R0, R0, R2, RZ ;  /* 0x0000000200007224 */ /* 0x001fe200078e02ff */
[----:B------:R-:W-:Y:S02]  /*a770*/  LOP3.LUT R12, R17, 0x60, RZ, 0xfc, !PT ;  /* 0x00000060110c7812 */ /* 0x000fe400078efcff */
[----:B------:R-:W-:Y:S02]  /*a780*/  LEA.HI.X.SX32 R9, R13, R27, 0x1, P6 ;  /* 0x0000001b0d097211 */ /* 0x000fe400030f0eff */
[----:B------:R0:W4:Y:S01]  /*a790*/  @!P3 LDG.E.U8 R6, desc[UR10][R10.64] ;  /* 0x0000000a0a06b981 */ /* 0x000122000c1e1100 */
[----:B------:R-:W-:-:S02]  /*a7a0*/  ISETP.GE.AND P3, PT, R12, UR8, PT ;  /* 0x000000080c007c0c */ /* 0x000fc4000bf66270 */
[----:B------:R-:W-:-:S04]  /*a7b0*/  IADD3 R12, P6, PT, R0, R26, RZ ;  /* 0x0000001a000c7210 */ /* 0x000fc80007fde0ff */
[----:B------:R-:W-:Y:S02]  /*a7c0*/  LEA.HI.X.SX32 R13, R0, R27, 0x1, P6 ;  /* 0x0000001b000d7211 */ /* 0x000fe400030f0eff */
[----:B------:R-:W-:Y:S02]  /*a7d0*/  SHF.R.U32.HI R0, RZ, 0x7, R14 ;  /* 0x00000007ff007819 */ /* 0x000fe4000001160e */
[----:B------:R-:W-:Y:S02]  /*a7e0*/  PRMT R7, RZ, 0x7610, R7 ;  /* 0x00007610ff077816 */ /* 0x000fe40000000007 */
[----:B------:R-:W-:Y:S02]  /*a7f0*/  LOP3.LUT R15, R15, 0x54, RZ, 0xfc, !PT ;  /* 0x000000540f0f7812 */ /* 0x000fe400078efcff */
[----:B------:R-:W-:Y:S02]  /*a800*/  SGXT.U32 R0, R0, 0x2 ;  /* 0x000000020000781a */ /* 0x000fe40000000000 */
[----:B0-----:R-:W-:Y:S01]  /*a810*/  LOP3.LUT R10, R17, 0x64, RZ, 0xfc, !PT ;  /* 0x00000064110a7812 */ /* 0x001fe200078efcff */
[----:B------:R0:W2:Y:S01]  /*a820*/  @!P5 LDG.E.U8 R7, desc[UR10][R8.64] ;  /* 0x0000000a0807d981 */ /* 0x0000a2000c1e1100 */
[----:B------:R-:W-:-:S02]  /*a830*/  LOP3.LUT R2, R0, 0x58, RZ, 0xfc, !PT ;  /* 0x0000005800027812 */ /* 0x000fc400078efcff */
[----:B------:R-:W-:Y:S02]  /*a840*/  ISETP.GE.AND P5, PT, R10, UR8, PT ;  /* 0x000000080a007c0c */ /* 0x000fe4000bfa6270 */
[----:B------:R-:W-:Y:S01]  /*a850*/  LOP3.LUT R14, R17, 0x68, RZ, 0xfc, !PT ;  /* 0x00000068110e7812 */ /* 0x000fe200078efcff */
[----:B-1----:R-:W-:Y:S01]  /*a860*/  IMAD R2, R2, R16, RZ ;  /* 0x0000001002027224 */ /* 0x002fe200078e02ff */
[----:B0-----:R-:W-:-:S06]  /*a870*/  PRMT R8, RZ, 0x7610, R8 ;  /* 0x00007610ff087816 */ /* 0x001fcc0000000008 */
[----:B------:R0:W2:Y:S01]  /*a880*/  @!P0 LDG.E.U8 R8, desc[UR10][R12.64] ;  /* 0x0000000a0c088981 */ /* 0x0000a2000c1e1100 */
[----:B------:R-:W-:Y:S02]  /*a890*/  ISETP.GE.AND P0, PT, R14, UR8, PT ;  /* 0x000000080e007c0c */ /* 0x000fe4000bf06270 */
[----:B------:R-:W-:Y:S02]  /*a8a0*/  LOP3.LUT R0, R0, 0x60, RZ, 0xfc, !PT ;  /* 0x0000006000007812 */ /* 0x000fe400078efcff */
[----:B------:R-:W-:Y:S02]  /*a8b0*/  PRMT R9, RZ, 0x7610, R9 ;  /* 0x00007610ff097816 */ /* 0x000fe40000000009 */
[----:B0-----:R-:W-:Y:S01]  /*a8c0*/  LOP3.LUT R12, R17, 0x6c, RZ, 0xfc, !PT ;  /* 0x0000006c110c7812 */ /* 0x001fe200078efcff */
[----:B---3--:R0:W-:Y:S04]  /*a8d0*/  STL [R1+0x10e8], R21 ;  /* 0x0010e81501007387 */ /* 0x0081e80000100800 */
[----:B------:R1:W-:Y:S01]  /*a8e0*/  STL [R1+0x10ec], R20 ;  /* 0x0010ec1401007387 */ /* 0x0003e20000100800 */
[----:B0-----:R-:W0:Y:S03]  /*a8f0*/  LDC R21, c[0x0][0x3a8] ;  /* 0x0000ea00ff157b82 */ /* 0x001e260000000800 */
[----:B------:R-:W3:Y:S05]  /*a900*/  LDL R24, [R1+0x808] ;  /* 0x0008080001187983 */ /* 0x000eea0000100800 */
[----:B-1----:R-:W1:Y:S02]  /*a910*/  LDC R20, c[0x0][0x3a8] ;  /* 0x0000ea00ff147b82 */ /* 0x002e640000000800 */
[----:B-1----:R-:W-:-:S06]  /*a920*/  IMAD R15, R15, R20, RZ ;  /* 0x000000140f0f7224 */ /* 0x002fcc00078e02ff */
[----:B------:R-:W1:Y:S01]  /*a930*/  LDC R20, c[0x0][0x3a8] ;  /* 0x0000ea00ff147b82 */ /* 0x000e620000000800 */
[----:B------:R-:W-:-:S04]  /*a940*/  IADD3 R10, P6, PT, R15, R26, RZ ;  /* 0x0000001a0f0a7210 */ /* 0x000fc80007fde0ff */
[----:B------:R-:W-:Y:S02]  /*a950*/  LEA.HI.X.SX32 R11, R15, R27, 0x1, P6 ;  /* 0x0000001b0f0b7211 */ /* 0x000fe400030f0eff */
[----:B------:R-:W-:-:S03]  /*a960*/  IADD3 R14, P6, PT, R2, R26, RZ ;  /* 0x0000001a020e7210 */ /* 0x000fc60007fde0ff */
[----:B------:R0:W2:Y:S01]  /*a970*/  @!P1 LDG.E.U8 R9, desc[UR10][R10.64] ;  /* 0x0000000a0a099981 */ /* 0x0000a2000c1e1100 */
[----:B------:R-:W-:Y:S02]  /*a980*/  LEA.HI.X.SX32 R15, R2, R27, 0x1, P6 ;  /* 0x0000001b020f7211 */ /* 0x000fe400030f0eff */
[----:B------:R-:W0:Y:S01]  /*a990*/  S2R R2, SR_TID.X ;  /* 0x0000000000027919 */ /* 0x000e220000002100 */
[----:B------:R-:W-:Y:S01]  /*a9a0*/  ISETP.GE.AND P1, PT, R12, UR8, PT ;  /* 0x000000080c007c0c */ /* 0x000fe2000bf26270 */
[----:B-1----:R-:W-:Y:S01]  /*a9b0*/  IMAD R0, R0, R20, RZ ;  /* 0x0000001400007224 */ /* 0x002fe200078e02ff */
[----:B0-----:R-:W-:Y:S01]  /*a9c0*/  PRMT R10, RZ, 0x7610, R10 ;  /* 0x00007610ff0a7816 */ /* 0x001fe2000000000a */
[----:B------:R-:W0:Y:S03]  /*a9d0*/  LDC R20, c[0x0][0x3a8] ;  /* 0x0000ea00ff147b82 */ /* 0x000e260000000800 */
[----:B------:R-:W-:-:S02]  /*a9e0*/  IADD3 R12, P6, PT, R0, R26, RZ ;  /* 0x0000001a000c7210 */ /* 0x000fc40007fde0ff */
[----:B------:R1:W2:Y:S02]  /*a9f0*/  @!P4 LDG.E.U8 R10, desc[UR10][R14.64] ;  /* 0x0000000a0e0ac981 */ /* 0x0002a4000c1e1100 */
[----:B------:R-:W-:Y:S02]  /*aa00*/  LEA.HI.X.SX32 R13, R0, R27, 0x1, P6 ;  /* 0x0000001b000d7211 */ /* 0x000fe400030f0eff */
[----:B------:R-:W-:-:S04]  /*aa10*/  SHF.R.U32.HI R0, RZ, 0x7, R2 ;  /* 0x00000007ff007819 */ /* 0x000fc80000011602 */
[----:B------:R-:W-:-:S04]  /*aa20*/  SGXT.U32 R0, R0, 0x2 ;  /* 0x000000020000781a */ /* 0x000fc80000000000 */
[----:B------:R-:W-:-:S05]  /*aa30*/  LOP3.LUT R2, R0, 0x64, RZ, 0xfc, !PT ;  /* 0x0000006400027812 */ /* 0x000fca00078efcff */
[----:B------:R-:W-:Y:S02]  /*aa40*/  IMAD R2, R2, R21, RZ ;  /* 0x0000001502027224 */ /* 0x000fe400078e02ff */
[----:B------:R-:W4:Y:S03]  /*aa50*/  LDC R21, c[0x0][0x3a8] ;  /* 0x0000ea00ff157b82 */ /* 0x000f260000000800 */
[----:B-1----:R-:W-:-:S04]  /*aa60*/  IADD3 R14, P6, PT, R2, R26, RZ ;  /* 0x0000001a020e7210 */ /* 0x002fc80007fde0ff */
[----:B------:R-:W-:Y:S02]  /*aa70*/  LEA.HI.X.SX32 R15, R2, R27, 0x1, P6 ;  /* 0x0000001b020f7211 */ /* 0x000fe400030f0eff */
[----:B------:R-:W1:Y:S01]  /*aa80*/  S2R R2, SR_TID.X ;  /* 0x0000000000027919 */ /* 0x000e620000002100 */
[----:B------:R-:W-:Y:S02]  /*aa90*/  LOP3.LUT R0, R0, 0x70, RZ, 0xfc, !PT ;  /* 0x0000007000007812 */ /* 0x000fe400078efcff */
[----:B------:R-:W-:-:S03]  /*aaa0*/  PRMT R11, RZ, 0x7610, R11 ;  /* 0x00007610ff0b7816 */ /* 0x000fc6000000000b */
[----:B0-----:R-:W-:Y:S01]  /*aab0*/  IMAD R0, R0, R20, RZ ;  /* 0x0000001400007224 */ /* 0x001fe200078e02ff */
[----:B------:R-:W-:Y:S01]  /*aac0*/  LOP3.LUT R16, R17, 0x70, RZ, 0xfc, !PT ;  /* 0x0000007011107812 */ /* 0x000fe200078efcff */
[----:B------:R-:W0:Y:S01]  /*aad0*/  LDC R20, c[0x0][0x3a8] ;  /* 0x0000ea00ff147b82 */ /* 0x000e220000000800 */
[----:B------:R1:W2:Y:S02]  /*aae0*/  @!P3 LDG.E.U8 R11, desc[UR10][R12.64] ;  /* 0x0000000a0c0bb981 */ /* 0x0002a4000c1e1100 */
[----:B-1----:R-:W-:-:S04]  /*aaf0*/  IADD3 R12, P3, PT, R0, R26, RZ ;  /* 0x0000001a000c7210 */ /* 0x002fc80007f7e0ff */
[----:B------:R-:W-:Y:S02]  /*ab00*/  LEA.HI.X.SX32 R13, R0, R27, 0x1, P3 ;  /* 0x0000001b000d7211 */ /* 0x000fe400018f0eff */
[----:B------:R-:W-:-:S04]  /*ab10*/  SHF.R.U32.HI R2, RZ, 0x7, R2 ;  /* 0x00000007ff027819 */ /* 0x000fc80000011602 */
[----:B------:R-:W-:-:S04]  /*ab20*/  SGXT.U32 R2, R2, 0x2 ;  /* 0x000000020202781a */ /* 0x000fc80000000000 */
[----:B------:R-:W-:-:S05]  /*ab30*/  LOP3.LUT R0, R2, 0x68, RZ, 0xfc, !PT ;  /* 0x0000006802007812 */ /* 0x000fca00078efcff */
[----:B----4-:R-:W-:Y:S02]  /*ab40*/  IMAD R0, R0, R21, RZ ;  /* 0x0000001500007224 */ /* 0x010fe400078e02ff */
[----:B------:R-:W4:Y:S01]  /*ab50*/  LDL R21, [R1+0x820] ;  /* 0x0008200001157983 */ /* 0x000f220000100800 */
[----:B------:R-:W-:Y:S02]  /*ab60*/  ISETP.GE.AND P4, PT, R16, UR8, PT ;  /* 0x0000000810007c0c */ /* 0x000fe4000bf86270 */
[----:B------:R-:W-:Y:S02]  /*ab70*/  LOP3.LUT R16, R17, 0x74, RZ, 0xfc, !PT ;  /* 0x0000007411107812 */ /* 0x000fe400078efcff */
[----:B------:R-:W-:Y:S02]  /*ab80*/  PRMT R18, RZ, 0x7610, R18 ;  /* 0x00007610ff127816 */ /* 0x000fe40000000012 */
[----:B------:R-:W-:Y:S02]  /*ab90*/  PRMT R19, RZ, 0x7610, R19 ;  /* 0x00007610ff137816 */ /* 0x000fe40000000013 */
[----:B------:R-:W-:-:S02]  /*aba0*/  ISETP.GE.AND P6, PT, R16, UR8, PT ;  /* 0x0000000810007c0c */ /* 0x000fc4000bfc6270 */
[C---:B------:R-:W-:Y:S01]  /*abb0*/  LOP3.LUT R16, R17.reuse, 0x78, RZ, 0xfc, !PT ;  /* 0x0000007811107812 */ /* 0x040fe200078efcff */
[----:B------:R-:W2:Y:S03]  /*abc0*/  @!P5 LDG.E.U8 R18, desc[UR10][R14.64] ;  /* 0x0000000a0e12d981 */ /* 0x000ea6000c1e1100 */
[----:B------:R-:W-:Y:S01]  /*abd0*/  ISETP.GE.AND P5, PT, R16, UR8, PT ;  /* 0x0000000810007c0c */ /* 0x000fe2000bfa6270 */
[----:B------:R1:W2:Y:S01]  /*abe0*/  @!P4 LDG.E.U8 R19, desc[UR10][R12.64] ;  /* 0x0000000a0c13c981 */ /* 0x0002a2000c1e1100 */
[C---:B------:R-:W-:Y:S02]  /*abf0*/  IADD3 R16, P4, PT, R0.reuse, R26, RZ ;  /* 0x0000001a00107210 */ /* 0x040fe40007f9e0ff */
[----:B-1----:R-:W-:Y:S02]  /*ac00*/  LOP3.LUT R12, R17, 0x7c, RZ, 0xfc, !PT ;  /* 0x0000007c110c7812 */ /* 0x002fe400078efcff */
[----:B------:R-:W-:-:S02]  /*ac10*/  LEA.HI.X.SX32 R17, R0, R27, 0x1, P4 ;  /* 0x0000001b00117211 */ /* 0x000fc400020f0eff */
[----:B------:R-:W1:Y:S01]  /*ac20*/  S2R R0, SR_TID.X ;  /* 0x0000000000007919 */ /* 0x000e620000002100 */
[----:B------:R-:W-:-:S05]  /*ac30*/  LOP3.LUT R2, R2, 0x78, RZ, 0xfc, !PT ;  /* 0x0000007802027812 */ /* 0x000fca00078efcff */
[----:B0-----:R-:W-:Y:S01]  /*ac40*/  IMAD R2, R2, R20, RZ ;  /* 0x0000001402027224 */ /* 0x001fe200078e02ff */
[----:B------:R-:W-:Y:S02]  /*ac50*/  PRMT R22, RZ, 0x7610, R22 ;  /* 0x00007610ff167816 */ /* 0x000fe40000000016 */
[----:B------:R-:W-:-:S06]  /*ac60*/  PRMT R23, RZ, 0x7610, R23 ;  /* 0x00007610ff177816 */ /* 0x000fcc0000000017 */
[----:B------:R-:W2:Y:S01]  /*ac70*/  @!P0 LDG.E.U8 R23, desc[UR10][R16.64] ;  /* 0x0000000a10178981 */ /* 0x000ea2000c1e1100 */
[----:B------:R-:W-:Y:S02]  /*ac80*/  PRMT R25, RZ, 0x7610, R25 ;  /* 0x00007610ff197816 */ /* 0x000fe40000000019 */
[----:B-1----:R-:W-:-:S04]  /*ac90*/  SHF.R.U32.HI R0, RZ, 0x7, R0 ;  /* 0x00000007ff007819 */ /* 0x002fc80000011600 */
[----:B------:R-:W-:-:S04]  /*aca0*/  SGXT.U32 R0, R0, 0x2 ;  /* 0x000000020000781a */ /* 0x000fc80000000000 */
[C---:B------:R-:W-:Y:S02]  /*acb0*/  LOP3.LUT R20, R0.reuse, 0x6c, RZ, 0xfc, !PT ;  /* 0x0000006c00147812 */ /* 0x040fe400078efcff */
[----:B------:R-:W-:Y:S02]  /*acc0*/  LOP3.LUT R0, R0, 0x7c, RZ, 0xfc, !PT ;  /* 0x0000007c00007812 */ /* 0x000fe400078efcff */
[----:B------:R-:W-:Y:S02]  /*acd0*/  PRMT R28, RZ, 0x7610, R28 ;  /* 0x00007610ff1c7816 */ /* 0x000fe4000000001c */
[----:B----4-:R-:W-:-:S04]  /*ace0*/  IADD3 R14, P3, PT, R21, R26, RZ ;  /* 0x0000001a150e7210 */ /* 0x010fc80007f7e0ff */
[-C--:B------:R-:W-:Y:S02]  /*acf0*/  LEA.HI.X.SX32 R15, R21, R27.reuse, 0x1, P3 ;  /* 0x0000001b150f7211 */ /* 0x080fe400018f0eff */
[----:B------:R-:W-:Y:S01]  /*ad00*/  ISETP.GE.AND P3, PT, R12, UR8, PT ;  /* 0x000000080c007c0c */ /* 0x000fe2000bf66270 */
[----:B------:R-:W0:Y:S01]  /*ad10*/  LDC R21, c[0x0][0x3a8] ;  /* 0x0000ea00ff157b82 */ /* 0x000e220000000800 */
[C---:B------:R-:W-:Y:S01]  /*ad20*/  IADD3 R12, P4, PT, R2.reuse, R26, RZ ;  /* 0x0000001a020c7210 */ /* 0x040fe20007f9e0ff */
[----:B------:R3:W4:Y:S03]  /*ad30*/  @!P6 LDG.E.U8 R22, desc[UR10][R14.64] ;  /* 0x0000000a0e16e981 */ /* 0x000726000c1e1100 */
[----:B------:R-:W-:-:S03]  /*ad40*/  LEA.HI.X.SX32 R13, R2, R27, 0x1, P4 ;  /* 0x0000001b020d7211 */ /* 0x000fc600020f0eff */
[----:B------:R-:W1:Y:S02]  /*ad50*/  LDC R2, c[0x0][0x3a8] ;  /* 0x0000ea00ff027b82 */ /* 0x000e640000000800 */
[----:B------:R0:W2:Y:S01]  /*ad60*/  @!P5 LDG.E.U8 R25, desc[UR10][R12.64] ;  /* 0x0000000a0c19d981 */ /* 0x0000a2000c1e1100 */
[----:B---3--:R-:W-:-:S04]  /*ad70*/  IADD3 R14, P0, PT, R24, R26, RZ ;  /* 0x0000001a180e7210 */ /* 0x008fc80007f1e0ff */
[----:B------:R-:W-:-:S05]  /*ad80*/  LEA.HI.X.SX32 R15, R24, R27, 0x1, P0 ;  /* 0x0000001b180f7211 */ /* 0x000fca00000f0eff */
[----:B------:R3:W2:Y:S01]  /*ad90*/  @!P2 LDG.E.U8 R28, desc[UR10][R14.64] ;  /* 0x0000000a0e1ca981 */ /* 0x0006a2000c1e1100 */
[----:B0-----:R-:W-:-:S03]  /*ada0*/  IMAD R20, R20, R21, RZ ;  /* 0x0000001514147224 */ /* 0x001fc600078e02ff */
[----:B------:R-:W2:Y:S04]  /*adb0*/  LDL.LU R21, [R1+0xc] ;  /* 0x00000c0001157983 */ /* 0x000ea80000300800 */
[----:B------:R-:W4:Y:S01]  /*adc0*/  LDL.LU R24, [R1+0x4] ;  /* 0x0000040001187983 */ /* 0x000f220000300800 */
[----:B-1----:R-:W-:-:S03]  /*add0*/  IMAD R0, R0, R2, RZ ;  /* 0x0000000200007224 */ /* 0x002fc600078e02ff */
[----:B------:R-:W-:Y:S01]  /*ade0*/  STL [R1+0x1054], R15 ;  /* 0x0010540f01007387 */ /* 0x000fe20000100800 */
[----:B------:R-:W-:-:S03]  /*adf0*/  IADD3 R12, P4, PT, R20, R26, RZ ;  /* 0x0000001a140c7210 */ /* 0x000fc60007f9e0ff */
[----:B------:R-:W-:Y:S04]  /*ae00*/  STL [R1+0x105c], R15 ;  /* 0x00105c0f01007387 */ /* 0x000fe80000100800 */
[----:B------:R-:W-:Y:S01]  /*ae10*/  STL [R1+0x1064], R15 ;  /* 0x0010640f01007387 */ /* 0x000fe20000100800 */
[----:B------:R-:W-:-:S03]  /*ae20*/  IADD3 R16, P0, PT, R0, R26, RZ ;  /* 0x0000001a00107210 */ /* 0x000fc60007f1e0ff */
[----:B------:R-:W-:Y:S04]  /*ae30*/  STL [R1+0x106c], R15 ;  /* 0x00106c0f01007387 */ /* 0x000fe80000100800 */
[----:B------:R-:W-:Y:S01]  /*ae40*/  STL [R1+0x1074], R15 ;  /* 0x0010740f01007387 */ /* 0x000fe20000100800 */
[----:B------:R-:W-:-:S03]  /*ae50*/  LEA.HI.X.SX32 R13, R20, R27, 0x1, P4 ;  /* 0x0000001b140d7211 */ /* 0x000fc600020f0eff */
[----:B------:R-:W-:Y:S04]  /*ae60*/  STL [R1+0x1080], R15 ;  /* 0x0010800f01007387 */ /* 0x000fe80000100800 */
[----:B------:R-:W-:Y:S01]  /*ae70*/  STL [R1+0x108c], R15 ;  /* 0x00108c0f01007387 */ /* 0x000fe20000100800 */
[----:B------:R-:W-:-:S03]  /*ae80*/  LEA.HI.X.SX32 R17, R0, R27, 0x1, P0 ;  /* 0x0000001b00117211 */ /* 0x000fc600000f0eff */
[----:B------:R-:W-:Y:S04]  /*ae90*/  STL [R1+0x1098], R15 ;  /* 0x0010980f01007387 */ /* 0x000fe80000100800 */
[----:B------:R-:W-:Y:S04]  /*aea0*/  STL [R1+0x10a4], R15 ;  /* 0x0010a40f01007387 */ /* 0x000fe80000100800 */
[----:B------:R-:W-:Y:S04]  /*aeb0*/  STL [R1+0x10b0], R15 ;  /* 0x0010b00f01007387 */ /* 0x000fe80000100800 */
[----:B------:R-:W-:Y:S04]  /*aec0*/  STL [R1+0x10bc], R15 ;  /* 0x0010bc0f01007387 */ /* 0x000fe80000100800 */
[----:B------:R-:W4:Y:S04]  /*aed0*/  LDL.LU R27, [R1+0x24] ;  /* 0x00002400011b7983 */ /* 0x000f280000300800 */
[----:B------:R-:W4:Y:S01]  /*aee0*/  LDL.LU R0, [R1+0x14] ;  /* 0x0000140001007983 */ /* 0x000f220000300800 */
[----:B---3--:R-:W-:-:S03]  /*aef0*/  PRMT R14, RZ, 0x7610, R14 ;  /* 0x00007610ff0e7816 */ /* 0x008fc6000000000e */
[----:B------:R-:W-:Y:S04]  /*af00*/  STL [R1+0x1058], R13 ;  /* 0x0010580d01007387 */ /* 0x000fe80000100800 */
        /* <DEDUP_REMOVED lines=9> */
[----:B------:R-:W3:Y:S04]  /*afa0*/  @!P3 LDG.E.U8 R14, desc[UR10][R16.64] ;  /* 0x0000000a100eb981 */ /* 0x000ee8000c1e1100 */
[----:B------:R-:W3:Y:S01]  /*afb0*/  LDL.LU R17, [R1+0x18] ;  /* 0x0000180001117983 */ /* 0x000ee20000300800 */
[----:B------:R-:W0:Y:S01]  /*afc0*/  S2R R20, SR_TID.X ;  /* 0x0000000000147919 */ /* 0x000e220000002100 */
[----:B------:R-:W1:Y:S01]  /*afd0*/  S2R R2, SR_TID.X ;  /* 0x0000000000027919 */ /* 0x000e620000002100 */
[----:B------:R-:W-:-:S06]  /*afe0*/  PRMT R29, RZ, 0x7610, R29 ;  /* 0x00007610ff1d7816 */ /* 0x000fcc000000001d */
[----:B------:R1:W4:Y:S01]  /*aff0*/  @!P1 LDG.E.U8 R29, desc[UR10][R12.64] ;  /* 0x0000000a0c1d9981 */ /* 0x000322000c1e1100 */
[----:B0-----:R-:W-:-:S04]  /*b000*/  LOP3.LUT R26, R20, 0x180, RZ, 0xc0, !PT ;  /* 0x00000180141a7812 */ /* 0x001fc800078ec0ff */
[----:B------:R-:W-:Y:S02]  /*b010*/  SHF.R.U32.HI R26, RZ, 0x4, R26 ;  /* 0x00000004ff1a7819 */ /* 0x000fe4000001161a */
[----:B-1----:R-:W-:Y:S02]  /*b020*/  LOP3.LUT R12, R2, 0x7f, RZ, 0xc0, !PT ;  /* 0x0000007f020c7812 */ /* 0x002fe400078ec0ff */
[----:B------:R-:W-:Y:S01]  /*b030*/  LOP3.LUT R26, R26, 0x1ff, R20, 0x78, !PT ;  /* 0x000001ff1a1a7812 */ /* 0x000fe200078e7814 */
[----:B------:R-:W-:Y:S06]  /*b040*/  BAR.SYNC.DEFER_BLOCKING 0x0 ;  /* 0x0000000000007b1d */ /* 0x000fec0000010000 */
[----:B------:R-:W4:Y:S04]  /*b050*/  LDL.LU R20, [R1+0x10ec] ;  /* 0x0010ec0001147983 */ /* 0x000f280000300800 */
[----:B------:R-:W-:Y:S04]  /*b060*/  STL [R1+0x1060], R12 ;  /* 0x0010600c01007387 */ /* 0x000fe80000100800 */
[----:B--2---:R0:W-:Y:S04]  /*b070*/  STS.U8 [R26+UR5], R21 ;  /* 0x000000151a007988 */ /* 0x0041e80008000005 */
[----:B0-----:R-:W2:Y:S04]  /*b080*/  LDL.LU R21, [R1+0x10e8] ;  /* 0x0010e80001157983 */ /* 0x001ea80000300800 */
[----:B---3--:R0:W-:Y:S04]  /*b090*/  STS.U8 [R26+UR5+0x800], R17 ;  /* 0x000800111a007988 */ /* 0x0081e80008000005 */
[----:B----4-:R1:W-:Y:S04]  /*b0a0*/  STS.U8 [R26+UR5+0x1000], R24 ;  /* 0x001000181a007988 */ /* 0x0103e80008000005 */
[----:B0-----:R-:W3:Y:S04]  /*b0b0*/  LDL.LU R17, [R1+0x8] ;  /* 0x0000080001117983 */ /* 0x001ee80000300800 */
[----:B-1----:R-:W4:Y:S04]  /*b0c0*/  LDL.LU R24, [R1+0x10e4] ;  /* 0x0010e40001187983 */ /* 0x002f280000300800 */
[----:B----4-:R-:W-:Y:S04]  /*b0d0*/  STS.U8 [R26+UR5+0x1800], R24 ;  /* 0x001800181a007988 */ /* 0x010fe80008000005 */
[----:B------:R0:W-:Y:S02]  /*b0e0*/  STS.U8 [R26+UR5+0x2000], R4 ;  /* 0x002000041a007988 */ /* 0x0001e40008000005 */
[----:B0-----:R-:W-:-:S04]  /*b0f0*/  LOP3.LUT R4, R2, 0x180, RZ, 0xc0, !PT ;  /* 0x0000018002047812 */ /* 0x001fc800078ec0ff */
[----:B------:R-:W-:-:S04]  /*b100*/  SHF.R.U32.HI R4, RZ, 0x4, R4 ;  /* 0x00000004ff047819 */ /* 0x000fc80000011604 */
[----:B------:R-:W-:Y:S01]  /*b110*/  LOP3.LUT R4, R4, 0x1ff, R2, 0x78, !PT ;  /* 0x000001ff04047812 */ /* 0x000fe200078e7802 */
[----:B------:R0:W-:Y:S03]  /*b120*/  STS.U8 [R26+UR5+0x2800], R8 ;  /* 0x002800081a007988 */ /* 0x0001e60008000005 */
[----:B------:R-:W-:Y:S01]  /*b130*/  LOP3.LUT R4, R4, 0x20, RZ, 0x3c, !PT ;  /* 0x0000002004047812 */ /* 0x000fe200078e3cff */
[----:B------:R-:W-:Y:S04]  /*b140*/  STL [R1+0x104c], R24 ;  /* 0x00104c1801007387 */ /* 0x000fe80000100800 */
[----:B------:R-:W-:Y:S04]  /*b150*/  STS.U8 [R26+UR5+0x3000], R11 ;  /* 0x0030000b1a007988 */ /* 0x000fe80008000005 */
[----:B0-----:R-:W4:Y:S04]  /*b160*/  LDL.LU R8, [R1+0x1c] ;  /* 0x00001c0001087983 */ /* 0x001f280000300800 */
[----:B------:R0:W-:Y:S04]  /*b170*/  STS.U8 [R26+UR5+0x3800], R19 ;  /* 0x003800131a007988 */ /* 0x0001e80008000005 */
[----:B------:R1:W-:Y:S04]  /*b180*/  STS.U8 [R4+UR5+0x200], R27 ;  /* 0x0002001b04007988 */ /* 0x0003e80008000005 */
[----:B------:R2:W-:Y:S04]  /*b190*/  STS.U8 [R4+UR5+0xa00], R0 ;  /* 0x000a000004007988 */ /* 0x0005e80008000005 */
[----:B0-----:R-:W3:Y:S04]  /*b1a0*/  LDL.LU R26, [R1+0x10e0] ;  /* 0x0010e000011a7983 */ /* 0x001ee80000300800 */
[----:B-1----:R-:W3:Y:S04]  /*b1b0*/  LDL.LU R27, [R1+0x10dc] ;  /* 0x0010dc00011b7983 */ /* 0x002ee80000300800 */
[----:B--2---:R-:W2:Y:S04]  /*b1c0*/  LDL.LU R0, [R1+0x10d8] ;  /* 0x0010d80001007983 */ /* 0x004ea80000300800 */
[----:B--2---:R0:W-:Y:S04]  /*b1d0*/  STS.U8 [R4+UR5+0x1200], R0 ;  /* 0x0012000004007988 */ /* 0x0041e80008000005 */
[----:B------:R-:W-:Y:S04]  /*b1e0*/  STS.U8 [R4+UR5+0x1a00], R21 ;  /* 0x001a001504007988 */ /* 0x000fe80008000005 */
[----:B------:R1:W-:Y:S04]  /*b1f0*/  STS.U8 [R4+UR5+0x2200], R5 ;  /* 0x0022000504007988 */ /* 0x0003e80008000005 */
[----:B0-----:R-:W2:Y:S01]  /*b200*/  LDL.LU R0, [R1+0x10d4] ;  /* 0x0010d40001007983 */ /* 0x001ea20000300800 */
[----:B-1----:R-:W-:-:S04]  /*b210*/  LOP3.LUT R5, R2, 0x180, RZ, 0xc0, !PT ;  /* 0x0000018002057812 */ /* 0x002fc800078ec0ff */
[----:B------:R-:W-:-:S04]  /*b220*/  SHF.R.U32.HI R5, RZ, 0x4, R5 ;  /* 0x00000004ff057819 */ /* 0x000fc80000011605 */
[----:B------:R-:W-:Y:S02]  /*b230*/  LOP3.LUT R5, R5, 0x1ff, R2, 0x78, !PT ;  /* 0x000001ff05057812 */ /* 0x000fe400078e7802 */
[----:B------:R-:W2:Y:S04]  /*b240*/  LDL.LU R2, [R1+0x10d0] ;  /* 0x0010d00001027983 */ /* 0x000ea80000300800 */
[----:B------:R0:W-:Y:S02]  /*b250*/  STS.U8 [R4+UR5+0x2a00], R9 ;  /* 0x002a000904007988 */ /* 0x0001e40008000005 */
[----:B0-----:R-:W0:Y:S01]  /*b260*/  S2R R9, SR_TID.X ;  /* 0x0000000000097919 */ /* 0x001e220000002100 */
[----:B------:R-:W-:Y:S01]  /*b270*/  LOP3.LUT R5, R5, 0x40, RZ, 0x3c, !PT ;  /* 0x0000004005057812 */ /* 0x000fe200078e3cff */
[----:B------:R-:W-:Y:S04]  /*b280*/  STS.U8 [R4+UR5+0x3200], R18 ;  /* 0x0032001204007988 */ /* 0x000fe80008000005 */
[----:B------:R-:W-:Y:S04]  /*b290*/  STS.U8 [R4+UR5+0x3a00], R22 ;  /* 0x003a001604007988 */ /* 0x000fe80008000005 */
[----:B--2---:R1:W-:Y:S04]  /*b2a0*/  STS.U8 [R5+UR5+0x400], R2 ;  /* 0x0004000205007988 */ /* 0x0043e80008000005 */
[----:B------:R0:W-:Y:S04]  /*b2b0*/  STS.U8 [R5+UR5+0xc00], R0 ;  /* 0x000c000005007988 */ /* 0x0001e80008000005 */
[----:B-1----:R-:W2:Y:S01]  /*b2c0*/  LDL.LU R2, [R1+0x10cc] ;  /* 0x0010cc0001027983 */ /* 0x002ea20000300800 */
[----:B0-----:R-:W-:-:S03]  /*b2d0*/  LOP3.LUT R0, R9, 0x180, RZ, 0xc0, !PT ;  /* 0x0000018009007812 */ /* 0x001fc600078ec0ff */
[----:B---3--:R-:W-:Y:S01]  /*b2e0*/  STS.U8 [R5+UR5+0x1400], R27 ;  /* 0x0014001b05007988 */ /* 0x008fe20008000005 */
[----:B------:R-:W-:-:S03]  /*b2f0*/  SHF.R.U32.HI R0, RZ, 0x4, R0 ;  /* 0x00000004ff007819 */ /* 0x000fc60000011600 */
[----:B------:R-:W3:Y:S01]  /*b300*/  LDL R4, [R1+0x3dc] ;  /* 0x0003dc0001047983 */ /* 0x000ee20000100800 */
[----:B------:R-:W-:-:S03]  /*b310*/  LOP3.LUT R0, R0, 0x1ff, R9, 0x78, !PT ;  /* 0x000001ff00007812 */ /* 0x000fc600078e7809 */
[----:B------:R-:W-:Y:S01]  /*b320*/  STS.U8 [R5+UR5+0x1c00], R20 ;  /* 0x001c001405007988 */ /* 0x000fe20008000005 */
[----:B------:R-:W-:-:S03]  /*b330*/  LOP3.LUT R0, R0, 0x60, RZ, 0x3c, !PT ;  /* 0x0000006000007812 */ /* 0x000fc600078e3cff */
[----:B------:R0:W-:Y:S04]  /*b340*/  STS.U8 [R5+UR5+0x2400], R6 ;  /* 0x0024000605007988 */ /* 0x0001e80008000005 */
[----:B------:R-:W-:Y:S04]  /*b350*/  STS.U8 [R5+UR5+0x2c00], R10 ;  /* 0x002c000a05007988 */ /* 0x000fe80008000005 */
[----:B------:R-:W-:Y:S04]  /*b360*/  STS.U8 [R5+UR5+0x3400], R23 ;  /* 0x0034001705007988 */ /* 0x000fe80008000005 */
[----:B------:R-:W-:Y:S04]  /*b370*/  STS.U8 [R5+UR5+0x3c00], R25 ;  /* 0x003c001905007988 */ /* 0x000fe80008000005 */
[----:B----4-:R1:W-:Y:S04]  /*b380*/  STS.U8 [R0+UR5+0x600], R8 ;  /* 0x0006000800007988 */ /* 0x0103e80008000005 */
[----:B------:R-:W-:Y:S04]  /*b390*/  STS.U8 [R0+UR5+0xe00], R17 ;  /* 0x000e001100007988 */ /* 0x000fe80008000005 */
[----:B------:R-:W-:Y:S04]  /*b3a0*/  STS.U8 [R0+UR5+0x1600], R26 ;  /* 0x0016001a00007988 */ /* 0x000fe80008000005 */
[----:B------:R-:W-:Y:S04]  /*b3b0*/  STS.U8 [R0+UR5+0x1e00], R3 ;  /* 0x001e000300007988 */ /* 0x000fe80008000005 */
[----:B------:R4:W-:Y:S04]  /*b3c0*/  STS.U8 [R0+UR5+0x2600], R7 ;  /* 0x0026000700007988 */ /* 0x0009e80008000005 */
[----:B------:R-:W-:Y:S04]  /*b3d0*/  STS.U8 [R0+UR5+0x2e00], R28 ;  /* 0x002e001c00007988 */ /* 0x000fe80008000005 */
[----:B------:R-:W-:Y:S04]  /*b3e0*/  STS.U8 [R0+UR5+0x3600], R29 ;  /* 0x0036001d00007988 */ /* 0x000fe80008000005 */
[----:B0-----:R-:W3:Y:S04]  /*b3f0*/  LDL R6, [R1+0x3d4] ;  /* 0x0003d40001067983 */ /* 0x001ee80000100800 */
[----:B------:R-:W3:Y:S04]  /*b400*/  LDL R9, [R1+0x5f4] ;  /* 0x0005f40001097983 */ /* 0x000ee80000100800 */
[----:B-1----:R-:W3:Y:S04]  /*b410*/  LDL R8, [R1+0x3d0] ;  /* 0x0003d00001087983 */ /* 0x002ee80000100800 */
[----:B----4-:R-:W4:Y:S04]  /*b420*/  LDL R7, [R1+0x3d8] ;  /* 0x0003d80001077983 */ /* 0x010f280000100800 */
[----:B------:R-:W4:Y:S04]  /*b430*/  LDL R5, [R1+0x5f8] ;  /* 0x0005f80001057983 */ /* 0x000f280000100800 */
[----:B------:R0:W-:Y:S04]  /*b440*/  STS.U8 [R0+UR5+0x3e00], R14 ;  /* 0x003e000e00007988 */ /* 0x0001e80008000005 */
[----:B0-----:R-:W4:Y:S01]  /*b450*/  LDL.LU R0, [R1+0x10c8] ;  /* 0x0010c80001007983 */ /* 0x001f220000300800 */
[----:B------:R-:W-:Y:S01]  /*b460*/  ISETP.GE.AND P0, PT, R12, UR8, PT ;  /* 0x000000080c007c0c */ /* 0x000fe2000bf06270 */
[----:B------:R-:W-:Y:S01]  /*b470*/  BAR.SYNC.DEFER_BLOCKING 0x0 ;  /* 0x0000000000007b1d */ /* 0x000fe20000010000 */
[----:B--2---:R-:W-:-:S02]  /*b480*/  SHF.R.S32.HI R17, RZ, 0x1f, R2 ;  /* 0x0000001fff117819 */ /* 0x004fc40000011402 */
[C---:B---3--:R-:W-:Y:S01]  /*b490*/  IADD3 RZ, P1, PT, R2.reuse, R4, RZ ;  /* 0x0000000402ff7210 */ /* 0x048fe20007f3e0ff */
[----:B------:R-:W-:-:S04]  /*b4a0*/  IMAD.IADD R4, R2, 0x1, R4 ;  /* 0x0000000102047824 */ /* 0x000fc800078e0204 */
[----:B----4-:R-:W-:Y:S01]  /*b4b0*/  IMAD.X R5, R17, 0x1, R5, P1 ;  /* 0x0000000111057824 */ /* 0x010fe200008e0605 */
[----:B------:R-:W-:-:S06]  /*b4c0*/  PRMT R0, RZ, 0x7610, R0 ;  /* 0x00007610ff007816 */ /* 0x000fcc0000000000 */
[----:B------:R0:W2:Y:S01]  /*b4d0*/  @!P0 LDG.E.U8 R0, desc[UR10][R4.64] ;  /* 0x0000000a04008981 */ /* 0x0000a2000c1e1100 */
[C---:B------:R-:W-:Y:S01]  /*b4e0*/  IADD3 RZ, P3, PT, R2.reuse, R7, RZ ;  /* 0x0000000702ff7210 */ /* 0x040fe20007f7e0ff */
[C---:B0-----:R-:W-:Y:S02]  /*b4f0*/  IMAD.IADD R4, R2.reuse, 0x1, R7 ;  /* 0x0000000102047824 */ /* 0x041fe400078e0207 */
[----:B--2---:R0:W-:Y:S04]  /*b500*/  STL [R1+0x1bc], R0 ;  /* 0x0001bc0001007387 */ /* 0x0041e80000100800 */
[----:B0-----:R-:W2:Y:S04]  /*b510*/  LDL.LU R0, [R1+0x10c4] ;  /* 0x0010c40001007983 */ /* 0x001ea80000300800 */
[----:B------:R-:W3:Y:S01]  /*b520*/  LDL R7, [R1+0x5f0] ;  /* 0x0005f00001077983 */ /* 0x000ee20000100800 */
[----:B------:R-:W-:Y:S01]  /*b530*/  IMAD.X R5, R17, 0x1, R9, P3 ;  /* 0x0000000111057824 */ /* 0x000fe200018e0609 */
[----:B------:R-:W-:-:S02]  /*b540*/  IADD3 RZ, P2, PT, R2, R6, RZ ;  /* 0x0000000602ff7210 */ /* 0x000fc40007f5e0ff */
[----:B------:R-:W4:Y:S01]  /*b550*/  LDL R9, [R1+0x5ec] ;  /* 0x0005ec0001097983 */ /* 0x000f220000100800 */
[----:B------:R-:W-:Y:S01]  /*b560*/  PRMT R13, RZ, 0x7610, R13 ;  /* 0x00007610ff0d7816 */ /* 0x000fe2000000000d */
[----:B------:R-:W-:Y:S01]  /*b570*/  IMAD.IADD R6, R2, 0x1, R6 ;  /* 0x0000000102067824 */ /* 0x000fe200078e0206 */
[----:B------:R-:W-:-:S04]  /*b580*/  PRMT R15, RZ, 0x7610, R15 ;  /* 0x00007610ff0f7816 */ /* 0x000fc8000000000f */
[----:B------:R-:W4:Y:S01]  /*b590*/  @!P0 LDG.E.U8 R13, desc[UR10][R4.64] ;  /* 0x0000000a040d8981 */ /* 0x000f22000c1e1100 */
[----:B------:R-:W-:Y:S01]  /*b5a0*/  IADD3 RZ, P1, PT, R2, R8, RZ ;  /* 0x0000000802ff7210 */ /* 0x000fe20007f3e0ff */
[----:B---3--:R-:W-:-:S05]  /*b5b0*/  IMAD.X R7, R17, 0x1, R7, P2 ;  /* 0x0000000111077824 */ /* 0x008fca00010e0607 */
[----:B------:R-:W3:Y:S01]  /*b5c0*/  @!P0 LDG.E.U8 R15, desc[UR10][R6.64] ;  /* 0x0000000a060f8981 */ /* 0x000ee2000c1e1100 */
[----:B--2---:R-:W-:Y:S01]  /*b5d0*/  PRMT R0, RZ, 0x7610, R0 ;  /* 0x00007610ff007816 */ /* 0x004fe20000000000 */
[----:B------:R-:W-:Y:S02]  /*b5e0*/  IMAD.IADD R8, R2, 0x1, R8 ;  /* 0x0000000102087824 */ /* 0x000fe400078e0208 */
[----:B----4-:R-:W-:-:S05]  /*b5f0*/  IMAD.X R9, R17, 0x1, R9, P1 ;  /* 0x0000000111097824 */ /* 0x010fca00008e0609 */
[----:B------:R-:W2:Y:S04]  /*b600*/  @!P0 LDG.E.U8 R0, desc[UR10][R8.64] ;  /* 0x0000000a08008981 */ /* 0x000ea8000c1e1100 */
[----:B------:R0:W-:Y:S04]  /*b610*/  STL [R1+0x18c], R13 ;  /* 0x00018c0d01007387 */ /* 0x0001e80000100800 */
[----:B0-----:R-:W4:Y:S04]  /*b620*/  LDL.LU R13, [R1+0x10c0] ;  /* 0x0010c000010d7983 */ /* 0x001f280000300800 */
[----:B------:R-:W4:Y:S04]  /*b630*/  LDL R5, [R1+0x3cc] ;  /* 0x0003cc0001057983 */ /* 0x000f280000100800 */
[----:B---3--:R0:W-:Y:S04]  /*b640*/  STL [R1+0x188], R15 ;  /* 0x0001880f01007387 */ /* 0x0081e80000100800 */
[----:B0-----:R-:W3:Y:S04]  /*b650*/  LDL.LU R15, [R1+0x10bc] ;  /* 0x0010bc00010f7983 */ /* 0x001ee80000300800 */
[----:B------:R-:W3:Y:S04]  /*b660*/  LDL R7, [R1+0x3c8] ;  /* 0x0003c80001077983 */ /* 0x000ee80000100800 */
[----:B--2---:R0:W-:Y:S04]  /*b670*/  STL [R1+0x184], R0 ;  /* 0x0001840001007387 */ /* 0x0041e80000100800 */
[----:B0-----:R-:W2:Y:S04]  /*b680*/  LDL.LU R0, [R1+0x10b8] ;  /* 0x0010b80001007983 */ /* 0x001ea80000300800 */
[----:B------:R-:W2:Y:S04]  /*b690*/  LDL R8, [R1+0x5e8] ;  /* 0x0005e80001087983 */ /* 0x000ea80000100800 */
[----:B------:R-:W2:Y:S01]  /*b6a0*/  LDL R9, [R1+0x3c4] ;  /* 0x0003c40001097983 */ /* 0x000ea20000100800 */
[C---:B---3--:R-:W-:Y:S01]  /*b6b0*/  IADD3 RZ, P2, PT, R2.reuse, R7, RZ ;  /* 0x0000000702ff7210 */ /* 0x048fe20007f5e0ff */
[----:B------:R-:W-:-:S02]  /*b6c0*/  IMAD.IADD R6, R2, 0x1, R7 ;  /* 0x0000000102067824 */ /* 0x000fc400078e0207 */
[----:B------:R-:W3:Y:S01]  /*b6d0*/  LDL R7, [R1+0x5e4] ;  /* 0x0005e40001077983 */ /* 0x000ee20000100800 */
[C---:B----4-:R-:W-:Y:S01]  /*b6e0*/  IADD3 RZ, P3, PT, R2.reuse, R5, RZ ;  /* 0x0000000502ff7210 */ /* 0x050fe20007f7e0ff */
[C---:B------:R-:W-:Y:S01]  /*b6f0*/  IMAD.IADD R4, R2.reuse, 0x1, R5 ;  /* 0x0000000102047824 */ /* 0x040fe200078e0205 */
[----:B------:R-:W-:Y:S02]  /*b700*/  PRMT R13, RZ, 0x7610, R13 ;  /* 0x00007610ff0d7816 */ /* 0x000fe4000000000d */
[----:B------:R-:W-:Y:S01]  /*b710*/  PRMT R15, RZ, 0x7610, R15 ;  /* 0x00007610ff0f7816 */ /* 0x000fe2000000000f */
[----:B--2---:R-:W-:Y:S01]  /*b720*/  IMAD.X R5, R17, 0x1, R8, P3 ;  /* 0x0000000111057824 */ /* 0x004fe200018e0608 */
[C---:B------:R-:W-:Y:S01]  /*b730*/  IADD3 RZ, P1, PT, R2.reuse, R9, RZ ;  /* 0x0000000902ff7210 */ /* 0x040fe20007f3e0ff */
[----:B------:R-:W-:-:S03]  /*b740*/  IMAD.IADD R8, R2, 0x1, R9 ;  /* 0x0000000102087824 */ /* 0x000fc600078e0209 */
[----:B------:R-:W2:Y:S04]  /*b750*/  @!P0 LDG.E.U8 R13, desc[UR10][R4.64] ;  /* 0x0000000a040d8981 */ /* 0x000ea8000c1e1100 */
[----:B------:R-:W4:Y:S01]  /*b760*/  LDL R9, [R1+0x5e0] ;  /* 0x0005e00001097983 */ /* 0x000f220000100800 */
[----:B---3--:R-:W-:-:S05]  /*b770*/  IMAD.X R7, R17, 0x1, R7, P2 ;  /* 0x0000000111077824 */ /* 0x008fca00010e0607 */
[----:B------:R-:W3:Y:S01]  /*b780*/  @!P0 LDG.E.U8 R15, desc[UR10][R6.64] ;  /* 0x0000000a060f8981 */ /* 0x000ee2000c1e1100 */
[----:B------:R-:W-:Y:S01]  /*b790*/  PRMT R0, RZ, 0x7610, R0 ;  /* 0x00007610ff007816 */ /* 0x000fe20000000000 */
[----:B----4-:R-:W-:Y:S02]  /*b7a0*/  IMAD.X R9, R17, 0x1, R9, P1 ;  /* 0x0000000111097824 */ /* 0x010fe400008e0609 */
[----:B--2---:R0:W-:Y:S04]  /*b7b0*/  STL [R1+0x180], R13 ;  /* 0x0001800d01007387 */ /* 0x0041e80000100800 */
[----:B------:R-:W2:Y:S04]  /*b7c0*/  @!P0 LDG.E.U8 R0, desc[UR10][R8.64] ;  /* 0x0000000a08008981 */ /* 0x000ea8000c1e1100 */
        /* <DEDUP_REMOVED lines=104> */
[----:B------:R-:W-:-:S03]  /*be50*/  PRMT R0, RZ, 0x7610, R0 ;  /* 0x00007610ff007816 */ /* 0x000fc60000000000 */
[----:B--2---:R0:W-:Y:S01]  /*be60*/  STL [R1+0x150], R13 ;  /* 0x0001500d01007387 */ /* 0x0041e20000100800 */
[----:B----4-:R-:W-:-:S05]  /*be70*/  IMAD.X R9, R17, 0x1, R9, P1 ;  /* 0x0000000111097824 */ /* 0x010fca00008e0609 */
        /* <DEDUP_REMOVED lines=33> */
[----:B------:R-:W3:Y:S04]  /*c090*/  LDL R8, [R1+0x5a0] ;  /* 0x0005a00001087983 */ /* 0x000ee80000100800 */
[----:B------:R-:W3:Y:S04]  /*c0a0*/  LDL R9, [R1+0x37c] ;  /* 0x00037c0001097983 */ /* 0x000ee80000100800 */
[----:B--2---:R0:W-:Y:S01]  /*c0b0*/  STL [R1+0x5c], R0 ;  /* 0x00005c0001007387 */ /* 0x0041e20000100800 */
[----:B----4-:R-:W-:-:S02]  /*c0c0*/  PRMT R13, RZ, 0x7610, R13 ;  /* 0x00007610ff0d7816 */ /* 0x010fc4000000000d */
[C---:B------:R-:W-:Y:S01]  /*c0d0*/  IADD3 RZ, P3, PT, R2.reuse, R5, RZ ;  /* 0x0000000502ff7210 */ /* 0x040fe20007f7e0ff */
[C---:B------:R-:W-:Y:S01]  /*c0e0*/  IMAD.IADD R4, R2.reuse, 0x1, R5 ;  /* 0x0000000102047824 */ /* 0x040fe200078e0205 */
[----:B0-----:R-:W2:Y:S01]  /*c0f0*/  LDL R0, [R1+0x370] ;  /* 0x0003700001007983 */ /* 0x001ea20000100800 */
[C---:B---3--:R-:W-:Y:S01]  /*c100*/  IADD3 RZ, P2, PT, R2.reuse, R7, RZ ;  /* 0x0000000702ff7210 */ /* 0x048fe20007f5e0ff */
[C---:B------:R-:W-:Y:S02]  /*c110*/  IMAD.IADD R6, R2.reuse, 0x1, R7 ;  /* 0x0000000102067824 */ /* 0x040fe400078e0207 */
[----:B------:R-:W3:Y:S01]  /*c120*/  LDL R7, [R1+0x59c] ;  /* 0x00059c0001077983 */ /* 0x000ee20000100800 */
[C---:B------:R-:W-:Y:S01]  /*c130*/  IMAD.X R5, R17.reuse, 0x1, R8, P3 ;  /* 0x0000000111057824 */ /* 0x040fe200018e0608 */
[----:B------:R-:W-:Y:S02]  /*c140*/  PRMT R15, RZ, 0x7610, R15 ;  /* 0x00007610ff0f7816 */ /* 0x000fe4000000000f */
[C---:B------:R-:W-:Y:S01]  /*c150*/  IADD3 RZ, P1, PT, R2.reuse, R9, RZ ;  /* 0x0000000902ff7210 */ /* 0x040fe20007f3e0ff */
[----:B------:R-:W-:Y:S01]  /*c160*/  IMAD.IADD R8, R2, 0x1, R9 ;  /* 0x0000000102087824 */ /* 0x000fe200078e0209 */
[----:B------:R-:W4:Y:S04]  /*c170*/  @!P0 LDG.E.U8 R13, desc[UR10][R4.64] ;  /* 0x0000000a040d8981 */ /* 0x000f28000c1e1100 */
[----:B------:R-:W2:Y:S01]  /*c180*/  LDL R9, [R1+0x598] ;  /* 0x0005980001097983 */ /* 0x000ea20000100800 */
[----:B---3--:R-:W-:-:S05]  /*c190*/  IMAD.X R7, R17, 0x1, R7, P2 ;  /* 0x0000000111077824 */ /* 0x008fca00010e0607 */
[----:B------:R-:W3:Y:S01]  /*c1a0*/  @!P0 LDG.E.U8 R15, desc[UR10][R6.64] ;  /* 0x0000000a060f8981 */ /* 0x000ee2000c1e1100 */
[----:B------:R-:W-:-:S03]  /*c1b0*/  PRMT R16, RZ, 0x7610, R16 ;  /* 0x00007610ff107816 */ /* 0x000fc60000000010 */
[----:B----4-:R0:W-:Y:S01]  /*c1c0*/  STL [R1+0x58], R13 ;  /* 0x0000580d01007387 */ /* 0x0101e20000100800 */
[----:B--2---:R-:W-:-:S05]  /*c1d0*/  IMAD.X R9, R17, 0x1, R9, P1 ;  /* 0x0000000111097824 */ /* 0x004fca00008e0609 */
[----:B------:R-:W2:Y:S04]  /*c1e0*/  @!P0 LDG.E.U8 R16, desc[UR10][R8.64] ;  /* 0x0000000a08108981 */ /* 0x000ea8000c1e1100 */
[----:B0-----:R-:W4:Y:S04]  /*c1f0*/  LDL.LU R13, [R1+0x1070] ;  /* 0x00107000010d7983 */ /* 0x001f280000300800 */
[----:B------:R-:W2:Y:S04]  /*c200*/  LDL R5, [R1+0x378] ;  /* 0x0003780001057983 */ /* 0x000ea80000100800 */
[----:B---3--:R0:W-:Y:S04]  /*c210*/  STL [R1+0x54], R15 ;  /* 0x0000540f01007387 */ /* 0x0081e80000100800 */
[----:B0-----:R-:W3:Y:S04]  /*c220*/  LDL.LU R15, [R1+0x106c] ;  /* 0x00106c00010f7983 */ /* 0x001ee80000300800 */
[----:B------:R-:W3:Y:S04]  /*c230*/  LDL R7, [R1+0x374] ;  /* 0x0003740001077983 */ /* 0x000ee80000100800 */
[----:B------:R-:W3:Y:S01]  /*c240*/  LDL R9, [R1+0x594] ;  /* 0x0005940001097983 */ /* 0x000ee20000100800 */
[C---:B--2---:R-:W-:Y:S01]  /*c250*/  IADD3 RZ, P3, PT, R2.reuse, R5, RZ ;  /* 0x0000000502ff7210 */ /* 0x044fe20007f7e0ff */
[----:B------:R-:W-:-:S02]  /*c260*/  IMAD.IADD R4, R2, 0x1, R5 ;  /* 0x0000000102047824 */ /* 0x000fc400078e0205 */
[----:B------:R0:W-:Y:S01]  /*c270*/  STL [R1+0x50], R16 ;  /* 0x0000501001007387 */ /* 0x0001e20000100800 */
[----:B----4-:R-:W-:Y:S02]  /*c280*/  PRMT R13, RZ, 0x7610, R13 ;  /* 0x00007610ff0d7816 */ /* 0x010fe4000000000d */
[C---:B------:R-:W-:Y:S01]  /*c290*/  IADD3 RZ, P1, PT, R2.reuse, R0, RZ ;  /* 0x0000000002ff7210 */ /* 0x040fe20007f3e0ff */
[C---:B------:R-:W-:Y:S01]  /*c2a0*/  IMAD.IADD R8, R2.reuse, 0x1, R0 ;  /* 0x0000000102087824 */ /* 0x040fe200078e0200 */
[----:B------:R-:W-:Y:S01]  /*c2b0*/  PRMT R12, RZ, 0x7610, R12 ;  /* 0x00007610ff0c7816 */ /* 0x000fe2000000000c */
[----:B------:R-:W2:Y:S04]  /*c2c0*/  LDL R0, [R1+0x588] ;  /* 0x0005880001007983 */ /* 0x000ea80000100800 */
[----:B0-----:R-:W4:Y:S01]  /*c2d0*/  LDL R16, [R1+0x36c] ;  /* 0x00036c0001107983 */ /* 0x001f220000100800 */
[C---:B---3--:R-:W-:Y:S01]  /*c2e0*/  IADD3 RZ, P2, PT, R2.reuse, R7, RZ ;  /* 0x0000000702ff7210 */ /* 0x048fe20007f5e0ff */
[----:B------:R-:W-:-:S02]  /*c2f0*/  IMAD.IADD R6, R2, 0x1, R7 ;  /* 0x0000000102067824 */ /* 0x000fc400078e0207 */
[----:B------:R-:W3:Y:S01]  /*c300*/  LDL R7, [R1+0x590] ;  /* 0x0005900001077983 */ /* 0x000ee20000100800 */
[----:B------:R-:W-:-:S03]  /*c310*/  IMAD.X R5, R17, 0x1, R9, P3 ;  /* 0x0000000111057824 */ /* 0x000fc600018e0609 */
[----:B------:R-:W2:Y:S01]  /*c320*/  LDL R9, [R1+0x58c] ;  /* 0x00058c0001097983 */ /* 0x000ea20000100800 */
[----:B------:R-:W-:-:S03]  /*c330*/  PRMT R15, RZ, 0x7610, R15 ;  /* 0x00007610ff0f7816 */ /* 0x000fc6000000000f */
[----:B------:R-:W4:Y:S01]  /*c340*/  @!P0 LDG.E.U8 R13, desc[UR10][R4.64] ;  /* 0x0000000a040d8981 */ /* 0x000f22000c1e1100 */
[C---:B---3--:R-:W-:Y:S02]  /*c350*/  IMAD.X R7, R17.reuse, 0x1, R7, P2 ;  /* 0x0000000111077824 */ /* 0x048fe400010e0607 */
[----:B--2---:R-:W-:-:S03]  /*c360*/  IMAD.X R9, R17, 0x1, R9, P1 ;  /* 0x0000000111097824 */ /* 0x004fc600008e0609 */
[----:B------:R-:W2:Y:S04]  /*c370*/  @!P0 LDG.E.U8 R15, desc[UR10][R6.64] ;  /* 0x0000000a060f8981 */ /* 0x000ea8000c1e1100 */
[----:B------:R-:W3:Y:S04]  /*c380*/  @!P0 LDG.E.U8 R12, desc[UR10][R8.64] ;  /* 0x0000000a080c8981 */ /* 0x000ee8000c1e1100 */
[----:B----4-:R0:W-:Y:S04]  /*c390*/  STL [R1+0x4c], R13 ;  /* 0x00004c0d01007387 */ /* 0x0101e80000100800 */
[----:B0-----:R-:W4:Y:S04]  /*c3a0*/  LDL.LU R13, [R1+0x1068] ;  /* 0x00106800010d7983 */ /* 0x001f280000300800 */
[----:B--2---:R0:W-:Y:S04]  /*c3b0*/  STL [R1+0x48], R15 ;  /* 0x0000480f01007387 */ /* 0x0041e80000100800 */
[----:B0-----:R-:W2:Y:S04]  /*c3c0*/  LDL.LU R15, [R1+0x1064] ;  /* 0x00106400010f7983 */ /* 0x001ea80000300800 */
[----:B------:R-:W2:Y:S04]  /*c3d0*/  LDL R7, [R1+0x368] ;  /* 0x0003680001077983 */ /* 0x000ea80000100800 */
[----:B---3--:R0:W-:Y:S04]  /*c3e0*/  STL [R1+0x44], R12 ;  /* 0x0000440c01007387 */ /* 0x0081e80000100800 */
[----:B0-----:R-:W3:Y:S04]  /*c3f0*/  LDL.LU R12, [R1+0x1060] ;  /* 0x00106000010c7983 */ /* 0x001ee80000300800 */
[----:B------:R-:W3:Y:S01]  /*c400*/  LDL R9, [R1+0x364] ;  /* 0x0003640001097983 */ /* 0x000ee20000100800 */
[C---:B------:R-:W-:Y:S01]  /*c410*/  IADD3 RZ, P3, PT, R2.reuse, R16, RZ ;  /* 0x0000001002ff7210 */ /* 0x040fe20007f7e0ff */
[----:B------:R-:W-:Y:S01]  /*c420*/  IMAD.IADD R4, R2, 0x1, R16 ;  /* 0x0000000102047824 */ /* 0x000fe200078e0210 */
[----:B----4-:R-:W-:Y:S01]  /*c430*/  PRMT R13, RZ, 0x7610, R13 ;  /* 0x00007610ff0d7816 */ /* 0x010fe2000000000d */
[----:B------:R-:W4:Y:S02]  /*c440*/  LDL R16, [R1+0x640] ;  /* 0x0006400001107983 */ /* 0x000f240000100800 */
[----:B------:R-:W-:-:S02]  /*c450*/  IMAD.X R5, R17, 0x1, R0, P3 ;  /* 0x0000000111057824 */ /* 0x000fc400018e0600 */
[----:B------:R-:W4:Y:S01]  /*c460*/  LDL R0, [R1+0x604] ;  /* 0x0006040001007983 */ /* 0x000f220000100800 */
[----:B--2---:R-:W-:Y:S02]  /*c470*/  PRMT R15, RZ, 0x7610, R15 ;  /* 0x00007610ff0f7816 */ /* 0x004fe4000000000f */
[C---:B------:R-:W-:Y:S01]  /*c480*/  IADD3 RZ, P2, PT, R2.reuse, R7, RZ ;  /* 0x0000000702ff7210 */ /* 0x040fe20007f5e0ff */
[----:B------:R-:W-:-:S03]  /*c490*/  IMAD.IADD R6, R2, 0x1, R7 ;  /* 0x0000000102067824 */ /* 0x000fc600078e0207 */
[----:B------:R-:W2:Y:S04]  /*c4a0*/  @!P0 LDG.E.U8 R15, desc[UR10][R4.64] ;  /* 0x0000000a040f8981 */ /* 0x000ea8000c1e1100 */
[----:B------:R-:W2:Y:S01]  /*c4b0*/  LDL R7, [R1+0x584] ;  /* 0x0005840001077983 */ /* 0x000ea20000100800 */
[C---:B---3--:R-:W-:Y:S01]  /*c4c0*/  IADD3 RZ, P1, PT, R2.reuse, R9, RZ ;  /* 0x0000000902ff7210 */ /* 0x048fe20007f3e0ff */
[----:B------:R-:W-:Y:S02]  /*c4d0*/  IMAD.IADD R8, R2, 0x1, R9 ;  /* 0x0000000102087824 */ /* 0x000fe400078e0209 */
[----:B------:R-:W3:Y:S01]  /*c4e0*/  LDL R9, [R1+0x580] ;  /* 0x0005800001097983 */ /* 0x000ee20000100800 */
[----:B------:R-:W-:Y:S01]  /*c4f0*/  PRMT R12, RZ, 0x7610, R12 ;  /* 0x00007610ff0c7816 */ /* 0x000fe2000000000c */
[----:B--2---:R-:W-:-:S02]  /*c500*/  IMAD.X R7, R17, 0x1, R7, P2 ;  /* 0x0000000111077824 */ /* 0x004fc400010e0607 */
[----:B------:R0:W-:Y:S04]  /*c510*/  STL [R1+0x38], R15 ;  /* 0x0000380f01007387 */ /* 0x0001e80000100800 */
[----:B------:R-:W2:Y:S04]  /*c520*/  @!P0 LDG.E.U8 R13, desc[UR10][R6.64] ;  /* 0x0000000a060d8981 */ /* 0x000ea8000c1e1100 */
[----:B0-----:R-:W4:Y:S01]  /*c530*/  LDL.LU R15, [R1+0x105c] ;  /* 0x00105c00010f7983 */ /* 0x001f220000300800 */
[----:B---3--:R-:W-:-:S03]  /*c540*/  IMAD.X R9, R17, 0x1, R9, P1 ;  /* 0x0000000111097824 */ /* 0x008fc600008e0609 */
[----:B------:R-:W3:Y:S04]  /*c550*/  LDL R5, [R1+0x648] ;  /* 0x0006480001057983 */ /* 0x000ee80000100800 */
[----:B------:R-:W4:Y:S04]  /*c560*/  @!P0 LDG.E.U8 R12, desc[UR10][R8.64] ;  /* 0x0000000a080c8981 */ /* 0x000f28000c1e1100 */
[----:B--2---:R0:W-:Y:S04]  /*c570*/  STL [R1+0x34], R13 ;  /* 0x0000340d01007387 */ /* 0x0041e80000100800 */
[----:B0-----:R-:W2:Y:S01]  /*c580*/  LDL.LU R13, [R1+0x1058] ;  /* 0x00105800010d7983 */ /* 0x001ea20000300800 */
[----:B---3--:R-:W-:-:S03]  /*c590*/  IADD3 R4, P1, PT, R2, R5, RZ ;  /* 0x0000000502047210 */ /* 0x008fc60007f3e0ff */
[----:B------:R-:W3:Y:S04]  /*c5a0*/  LDL R7, [R1+0x644] ;  /* 0x0006440001077983 */ /* 0x000ee80000100800 */
[----:B----4-:R0:W-:Y:S04]  /*c5b0*/  STL [R1+0x30], R12 ;  /* 0x0000300c01007387 */ /* 0x0101e80000100800 */
[----:B------:R-:W4:Y:S04]  /*c5c0*/  LDL R5, [R1+0x614] ;  /* 0x0006140001057983 */ /* 0x000f280000100800 */
[----:B------:R-:W2:Y:S01]  /*c5d0*/  LDL R9, [R1+0x5fc] ;  /* 0x0005fc0001097983 */ /* 0x000ea20000100800 */
[----:B------:R-:W-:-:S02]  /*c5e0*/  IADD3 R8, P3, PT, R2, R16, RZ ;  /* 0x0000001002087210 */ /* 0x000fc40007f7e0ff */
[----:B------:R-:W-:Y:S01]  /*c5f0*/  PRMT R15, RZ, 0x7610, R15 ;  /* 0x00007610ff0f7816 */ /* 0x000fe2000000000f */
[----:B0-----:R-:W2:Y:S01]  /*c600*/  LDL R12, [R1+0x63c] ;  /* 0x00063c00010c7983 */ /* 0x001ea20000100800 */
[----:B------:R-:W-:Y:S02]  /*c610*/  PRMT R10, RZ, 0x7610, R10 ;  /* 0x00007610ff0a7816 */ /* 0x000fe4000000000a */
[----:B------:R-:W-:Y:S01]  /*c620*/  PRMT R14, RZ, 0x7610, R14 ;  /* 0x00007610ff0e7816 */ /* 0x000fe2000000000e */
[----:B------:R-:W2:Y:S01]  /*c630*/  LDL R16, [R1+0x62c] ;  /* 0x00062c0001107983 */ /* 0x000ea20000100800 */
[----:B---3--:R-:W-:Y:S01]  /*c640*/  IADD3 R6, P2, PT, R2, R7, RZ ;  /* 0x0000000702067210 */ /* 0x008fe20007f5e0ff */
[----:B----4-:R-:W-:-:S04]  /*c650*/  IMAD.X R5, R17, 0x1, R5, P1 ;  /* 0x0000000111057824 */ /* 0x010fc800008e0605 */
[C---:B------:R-:W-:Y:S02]  /*c660*/  IMAD.X R7, R17.reuse, 0x1, R0, P2 ;  /* 0x0000000111077824 */ /* 0x040fe400010e0600 */
[----:B--2---:R-:W-:Y:S01]  /*c670*/  IMAD.X R9, R17, 0x1, R9, P3 ;  /* 0x0000000111097824 */ /* 0x004fe200018e0609 */
[----:B------:R0:W2:Y:S04]  /*c680*/  @!P0 LDG.E.U8 R15, desc[UR10][R4.64] ;  /* 0x0000000a040f8981 */ /* 0x0000a8000c1e1100 */
[----:B------:R-:W3:Y:S04]  /*c690*/  @!P0 LDG.E.U8 R10, desc[UR10][R8.64] ;  /* 0x0000000a080a8981 */ /* 0x000ee8000c1e1100 */
[----:B------:R-:W4:Y:S04]  /*c6a0*/  @!P0 LDG.E.U8 R14, desc[UR10][R6.64] ;  /* 0x0000000a060e8981 */ /* 0x000f28000c1e1100 */
[----:B------:R-:W3:Y:S01]  /*c6b0*/  LDL R0, [R1+0x4ac] ;  /* 0x0004ac0001007983 */ /* 0x000ee20000100800 */
[----:B0-----:R-:W-:-:S03]  /*c6c0*/  IADD3 R4, P1, PT, R2, R12, RZ ;  /* 0x0000000c02047210 */ /* 0x001fc60007f3e0ff */
[----:B--2---:R0:W-:Y:S04]  /*c6d0*/  STL [R1+0x24], R15 ;  /* 0x0000240f01007387 */ /* 0x0041e80000100800 */
[----:B0-----:R-:W2:Y:S04]  /*c6e0*/  LDL.LU R15, [R1+0x1054] ;  /* 0x00105400010f7983 */ /* 0x001ea80000300800 */
[----:B------:R-:W2:Y:S04]  /*c6f0*/  LDL R7, [R1+0x630] ;  /* 0x0006300001077983 */ /* 0x000ea80000100800 */
[----:B---3--:R0:W-:Y:S04]  /*c700*/  STL [R1+0x2c], R10 ;  /* 0x00002c0a01007387 */ /* 0x0081e80000100800 */
[----:B------:R-:W3:Y:S04]  /*c710*/  LDL R5, [R1+0x4a8] ;  /* 0x0004a80001057983 */ /* 0x000ee80000100800 */
[----:B------:R-:W3:Y:S04]  /*c720*/  LDL R12, [R1+0x60c] ;  /* 0x00060c00010c7983 */ /* 0x000ee80000100800 */
[----:B0-----:R-:W3:Y:S04]  /*c730*/  LDL R10, [R1+0x618] ;  /* 0x00061800010a7983 */ /* 0x001ee80000100800 */
[----:B----4-:R0:W-:Y:S04]  /*c740*/  STL [R1+0x28], R14 ;  /* 0x0000280e01007387 */ /* 0x0101e80000100800 */
[----:B------:R-:W4:Y:S01]  /*c750*/  LDL R9, [R1+0x4b0] ;  /* 0x0004b00001097983 */ /* 0x000f220000100800 */
[----:B------:R-:W-:-:S02]  /*c760*/  IADD3 R8, P3, PT, R2, R16, RZ ;  /* 0x0000001002087210 */ /* 0x000fc40007f7e0ff */
[----:B------:R-:W-:Y:S01]  /*c770*/  PRMT R11, RZ, 0x7610, R11 ;  /* 0x00007610ff0b7816 */ /* 0x000fe2000000000b */
[----:B------:R-:W4:Y:S01]  /*c780*/  LDL R16, [R1+0x4b4] ;  /* 0x0004b40001107983 */ /* 0x000f220000100800 */
[----:B------:R-:W-:-:S03]  /*c790*/  PRMT R13, RZ, 0x7610, R13 ;  /* 0x00007610ff0d7816 */ /* 0x000fc6000000000d */
[----:B0-----:R-:W4:Y:S01]  /*c7a0*/  LDL R14, [R1+0x600] ;  /* 0x00060000010e7983 */ /* 0x001f220000100800 */
[----:B--2---:R-:W-:Y:S02]  /*c7b0*/  IADD3 R6, P2, PT, R2, R7, RZ ;  /* 0x0000000702067210 */ /* 0x004fe40007f5e0ff */
[----:B------:R-:W-:-:S03]  /*c7c0*/  PRMT R15, RZ, 0x7610, R15 ;  /* 0x00007610ff0f7816 */ /* 0x000fc6000000000f */
[C---:B------:R-:W-:Y:S02]  /*c7d0*/  IMAD.X R7, R17.reuse, 0x1, R0, P2 ;  /* 0x0000000111077824 */ /* 0x040fe400010e0600 */
[----:B------:R-:W2:Y:S01]  /*c7e0*/  LDL R0, [R1+0x4bc] ;  /* 0x0004bc0001007983 */ /* 0x000ea20000100800 */
[----:B---3--:R-:W-:-:S03]  /*c7f0*/  IMAD.X R5, R17, 0x1, R5, P1 ;  /* 0x0000000111057824 */ /* 0x008fc600008e0605 */
[----:B------:R-:W3:Y:S04]  /*c800*/  @!P0 LDG.E.U8 R13, desc[UR10][R6.64] ;  /* 0x0000000a060d8981 */ /* 0x000ee8000c1e1100 */
[----:B------:R-:W2:Y:S01]  /*c810*/  @!P0 LDG.E.U8 R15, desc[UR10][R4.64] ;  /* 0x0000000a040f8981 */ /* 0x000ea2000c1e1100 */
[----:B----4-:R-:W-:-:S05]  /*c820*/  IMAD.X R9, R17, 0x1, R9, P3 ;  /* 0x0000000111097824 */ /* 0x010fca00018e0609 */
[----:B------:R0:W4:Y:S01]  /*c830*/  @!P0 LDG.E.U8 R11, desc[UR10][R8.64] ;  /* 0x0000000a080b8981 */ /* 0x000122000c1e1100 */
[C---:B------:R-:W-:Y:S02]  /*c840*/  IADD3 R10, P1, PT, R2.reuse, R10, RZ ;  /* 0x0000000a020a7210 */ /* 0x040fe40007f3e0ff */
[----:B0-----:R-:W-:Y:S01]  /*c850*/  PRMT R8, RZ, 0x7610, R8 ;  /* 0x00007610ff087816 */ /* 0x001fe20000000008 */
[----:B----4-:R-:W-:Y:S04]  /*c860*/  STL [R1+0x20], R11 ;  /* 0x0000200b01007387 */ /* 0x010fe80000100800 */
[----:B---3--:R0:W-:Y:S04]  /*c870*/  STL [R1+0x1c], R13 ;  /* 0x00001c0d01007387 */ /* 0x0081e80000100800 */
[----:B0-----:R-:W3:Y:S04]  /*c880*/  LDL R13, [R1+0x4b8] ;  /* 0x0004b800010d7983 */ /* 0x001ee80000100800 */
[----:B--2---:R0:W-:Y:S01]  /*c890*/  STL [R1+0x18], R15 ;  /* 0x0000180f01007387 */ /* 0x0041e20000100800 */
[----:B------:R-:W-:-:S02]  /*c8a0*/  IADD3 R12, P2, PT, R2, R12, RZ ;  /* 0x0000000c020c7210 */ /* 0x000fc40007f5e0ff */
[----:B------:R-:W-:Y:S01]  /*c8b0*/  IADD3 R14, P3, PT, R2, R14, RZ ;  /* 0x0000000e020e7210 */ /* 0x000fe20007f7e0ff */
[----:B------:R-:W2:Y:S01]  /*c8c0*/  LDL R17, [R1+0x4cc] ;  /* 0x0004cc0001117983 */ /* 0x000ea20000100800 */
[----:B0-----:R-:W-:-:S05]  /*c8d0*/  SHF.R.S32.HI R15, RZ, 0x1f, R2 ;  /* 0x0000001fff0f7819 */ /* 0x001fca0000011402 */
[C---:B------:R-:W-:Y:S01]  /*c8e0*/  IMAD.X R11, R15.reuse, 0x1, R16, P1 ;  /* 0x000000010f0b7824 */ /* 0x040fe200008e0610 */
[----:B------:R-:W-:Y:S01]  /*c8f0*/  PRMT R4, RZ, 0x7610, R4 ;  /* 0x00007610ff047816 */ /* 0x000fe20000000004 */
[----:B------:R-:W4:Y:S04]  /*c900*/  LDL R16, [R1+0x4d4] ;  /* 0x0004d40001107983 */ /* 0x000f280000100800 */
[----:B------:R-:W2:Y:S01]  /*c910*/  @!P0 LDG.E.U8 R8, desc[UR10][R10.64] ;  /* 0x0000000a0a088981 */ /* 0x000ea2000c1e1100 */
[----:B------:R-:W-:Y:S01]  /*c920*/  PRMT R7, RZ, 0x7610, R7 ;  /* 0x00007610ff077816 */ /* 0x000fe20000000007 */
[C---:B---3--:R-:W-:Y:S02]  /*c930*/  IMAD.X R13, R15.reuse, 0x1, R13, P2 ;  /* 0x000000010f0d7824 */ /* 0x048fe400010e060d */
[----:B------:R-:W-:-:S02]  /*c940*/  IMAD.X R15, R15, 0x1, R0, P3 ;  /* 0x000000010f0f7824 */ /* 0x000fc400018e0600 */
[----:B------:R-:W3:Y:S04]  /*c950*/  LDL.LU R0, [R1+0x1050] ;  /* 0x0010500001007983 */ /* 0x000ee80000300800 */
[----:B------:R-:W3:Y:S04]  /*c960*/  @!P0 LDG.E.U8 R4, desc[UR10][R12.64] ;  /* 0x0000000a0c048981 */ /* 0x000ee8000c1e1100 */
[----:B------:R0:W4:Y:S04]  /*c970*/  @!P0 LDG.E.U8 R7, desc[UR10][R14.64] ;  /* 0x0000000a0e078981 */ /* 0x000128000c1e1100 */
[----:B--2---:R-:W-:Y:S04]  /*c980*/  STL [R1+0xff8], R8 ;  /* 0x000ff80801007387 */ /* 0x004fe80000100800 */
[----:B------:R-:W2:Y:S01]  /*c990*/  LDL R13, [R1+0x4c4] ;  /* 0x0004c400010d7983 */ /* 0x000ea20000100800 */
[----:B0-----:R-:W-:-:S03]  /*c9a0*/  IADD3 R14, P2, PT, R2, R17, RZ ;  /* 0x00000011020e7210 */ /* 0x001fc60007f5e0ff */
[----:B---3--:R0:W-:Y:S04]  /*c9b0*/  STL [R1+0x101c], R4 ;  /* 0x00101c0401007387 */ /* 0x0081e80000100800 */
[----:B----4-:R-:W-:Y:S04]  /*c9c0*/  STL [R1+0xffc], R7 ;  /* 0x000ffc0701007387 */ /* 0x010fe80000100800 */
[----:B------:R-:W3:Y:S04]  /*c9d0*/  LDL R15, [R1+0x4c8] ;  /* 0x0004c800010f7983 */ /* 0x000ee80000100800 */
[----:B------:R-:W4:Y:S01]  /*c9e0*/  LDL R17, [R1+0x4d0] ;  /* 0x0004d00001117983 */ /* 0x000f220000100800 */
[----:B--2---:R-:W-:-:S03]  /*c9f0*/  IADD3 R12, P1, PT, R2, R13, RZ ;  /* 0x0000000d020c7210 */ /* 0x004fc60007f3e0ff */
[----:B------:R-:W2:Y:S01]  /*ca00*/  LDL R13, [R1+0x4c0] ;  /* 0x0004c000010d7983 */ /* 0x000ea20000100800 */
[----:B0-----:R-:W-:Y:S02]  /*ca10*/  SHF.R.S32.HI R4, RZ, 0x1f, R2 ;  /* 0x0000001fff047819 */ /* 0x001fe40000011402 */
[----:B------:R-:W-:Y:S02]  /*ca20*/  PRMT R10, RZ, 0x7610, R10 ;  /* 0x00007610ff0a7816 */ /* 0x000fe4000000000a */
[----:B------:R-:W-:Y:S02]  /*ca30*/  IADD3 R16, P3, PT, R2, R16, RZ ;  /* 0x0000001002107210 */ /* 0x000fe40007f7e0ff */
[----:B------:R-:W-:Y:S02]  /*ca40*/  PRMT R9, RZ, 0x7610, R9 ;  /* 0x00007610ff097816 */ /* 0x000fe40000000009 */
[----:B------:R-:W-:Y:S01]  /*ca50*/  PRMT R5, RZ, 0x7610, R5 ;  /* 0x00007610ff057816 */ /* 0x000fe20000000005 */
[----:B---3--:R-:W-:-:S02]  /*ca60*/  IMAD.X R15, R4, 0x1, R15, P2 ;  /* 0x00000001040f7824 */ /* 0x008fc400010e060f */
[----:B----4-:R-:W-:-:S03]  /*ca70*/  IMAD.X R17, R4, 0x1, R17, P3 ;  /* 0x0000000104117824 */ /* 0x010fc600018e0611 */
[----:B------:R-:W3:Y:S04]  /*ca80*/  @!P0 LDG.E.U8 R9, desc[UR10][R14.64] ;  /* 0x0000000a0e098981 */ /* 0x000ee8000c1e1100 */
[----:B------:R-:W4:Y:S01]  /*ca90*/  @!P0 LDG.E.U8 R5, desc[UR10][R16.64] ;  /* 0x0000000a10058981 */ /* 0x000f22000c1e1100 */
[----:B--2---:R-:W-:-:S05]  /*caa0*/  IMAD.X R13, R4, 0x1, R13, P1 ;  /* 0x00000001040d7824 */ /* 0x004fca00008e060d */
[----:B------:R-:W2:Y:S04]  /*cab0*/  @!P0 LDG.E.U8 R10, desc[UR10][R12.64] ;  /* 0x0000000a0c0a8981 */ /* 0x000ea8000c1e1100 */
[----:B------:R-:W3:Y:S04]  /*cac0*/  LDL R13, [R1+0x4dc] ;  /* 0x0004dc00010d7983 */ /* 0x000ee80000100800 */
[----:B--2---:R0:W-:Y:S04]  /*cad0*/  STL [R1+0x1020], R10 ;  /* 0x0010200a01007387 */ /* 0x0041e80000100800 */
[----:B------:R-:W2:Y:S04]  /*cae0*/  LDL R15, [R1+0x4e4] ;  /* 0x0004e400010f7983 */ /* 0x000ea80000100800 */
[----:B0-----:R-:W2:Y:S04]  /*caf0*/  LDL R10, [R1+0x4e0] ;  /* 0x0004e000010a7983 */ /* 0x001ea80000100800 */
[----:B---3--:R-:W-:Y:S04]  /*cb00*/  STL [R1+0x1000], R9 ;  /* 0x0010000901007387 */ /* 0x008fe80000100800 */
[----:B------:R-:W3:Y:S04]  /*cb10*/  LDL R17, [R1+0x4ec] ;  /* 0x0004ec0001117983 */ /* 0x000ee80000100800 */
[----:B----4-:R0:W-:Y:S04]  /*cb20*/  STL [R1+0x1024], R5 ;  /* 0x0010240501007387 */ /* 0x0101e80000100800 */
[----:B0-----:R-:W4:Y:S01]  /*cb30*/  LDL R5, [R1+0x4d8] ;  /* 0x0004d80001057983 */ /* 0x001f220000100800 */
[----:B------:R-:W-:-:S02]  /*cb40*/  IADD3 R12, P1, PT, R2, R13, RZ ;  /* 0x0000000d020c7210 */ /* 0x000fc40007f3e0ff */
[----:B------:R-:W-:Y:S02]  /*cb50*/  PRMT R24, RZ, 0x7610, R24 ;  /* 0x00007610ff187816 */ /* 0x000fe40000000018 */
[----:B------:R-:W-:Y:S02]  /*cb60*/  PRMT R7, RZ, 0x7610, R7 ;  /* 0x00007610ff077816 */ /* 0x000fe40000000007 */
[----:B--2---:R-:W-:-:S05]  /*cb70*/  IADD3 R14, P2, PT, R2, R15, RZ ;  /* 0x0000000f020e7210 */ /* 0x004fca0007f5e0ff */
[C---:B------:R-:W-:Y:S02]  /*cb80*/  IMAD.X R15, R4.reuse, 0x1, R10, P2 ;  /* 0x00000001040f7824 */ /* 0x040fe400010e060a */
[----:B------:R-:W2:Y:S04]  /*cb90*/  LDL R10, [R1+0x500] ;  /* 0x00050000010a7983 */ /* 0x000ea80000100800 */
[----:B------:R-:W2:Y:S01]  /*cba0*/  @!P0 LDG.E.U8 R7, desc[UR10][R14.64] ;  /* 0x0000000a0e078981 */ /* 0x000ea2000c1e1100 */
[----:B----4-:R-:W-:Y:S01]  /*cbb0*/  IMAD.X R13, R4, 0x1, R5, P1 ;  /* 0x00000001040d7824 */ /* 0x010fe200008e0605 */
[----:B---3--:R-:W-:Y:S02]  /*cbc0*/  IADD3 R16, P3, PT, R2, R17, RZ ;  /* 0x0000001102107210 */ /* 0x008fe40007f7e0ff */
[----:B------:R-:W3:Y:S04]  /*cbd0*/  LDL R5, [R1+0x4f8] ;  /* 0x0004f80001057983 */ /* 0x000ee80000100800 */
[----:B------:R-:W4:Y:S04]  /*cbe0*/  @!P0 LDG.E.U8 R24, desc[UR10][R12.64] ;  /* 0x0000000a0c188981 */ /* 0x000f28000c1e1100 */
[----:B------:R-:W2:Y:S01]  /*cbf0*/  LDL R17, [R1+0x4e8] ;  /* 0x0004e80001117983 */ /* 0x000ea20000100800 */
[----:B------:R-:W-:-:S03]  /*cc00*/  PRMT R0, RZ, 0x7610, R0 ;  /* 0x00007610ff007816 */ /* 0x000fc60000000000 */
[----:B----4-:R0:W-:Y:S04]  /*cc10*/  STL [R1+0xc], R24 ;  /* 0x00000c1801007387 */ /* 0x0101e80000100800 */
[----:B0-----:R-:W4:Y:S04]  /*cc20*/  LDL.LU R24, [R1+0x104c] ;  /* 0x00104c0001187983 */ /* 0x001f280000300800 */
[----:B------:R-:W3:Y:S04]  /*cc30*/  LDL R15, [R1+0x4f4] ;  /* 0x0004f400010f7983 */ /* 0x000ee80000100800 */
[----:B------:R-:W4:Y:S04]  /*cc40*/  LDL R12, [R1+0x4fc] ;  /* 0x0004fc00010c7983 */ /* 0x000f280000100800 */
[----:B------:R-:W4:Y:S04]  /*cc50*/  LDL R13, [R1+0x504] ;  /* 0x00050400010d7983 */ /* 0x000f280000100800 */
[----:B--2---:R0:W-:Y:S04]  /*cc60*/  STL [R1+0x1028], R7 ;  /* 0x0010280701007387 */ /* 0x0041e80000100800 */
[----:B0-----:R-:W2:Y:S01]  /*cc70*/  LDL R7, [R1+0x4f0] ;  /* 0x0004f00001077983 */ /* 0x001ea20000100800 */
[----:B------:R-:W-:-:S05]  /*cc80*/  IMAD.X R17, R4, 0x1, R17, P3 ;  /* 0x0000000104117824 */ /* 0x000fca00018e0611 */
[----:B------:R3:W4:Y:S01]  /*cc90*/  @!P0 LDG.E.U8 R0, desc[UR10][R16.64] ;  /* 0x0000000a10008981 */ /* 0x000722000c1e1100 */
[----:B------:R-:W-:Y:S02]  /*cca0*/  PRMT R3, RZ, 0x7610, R3 ;  /* 0x00007610ff037816 */ /* 0x000fe40000000003 */
[----:B---3--:R-:W-:-:S05]  /*ccb0*/  IADD3 R16, P1, PT, R2, R15, RZ ;  /* 0x0000000f02107210 */ /* 0x008fca0007f3e0ff */
[----:B--2---:R-:W-:-:S05]  /*ccc0*/  IMAD.X R17, R4, 0x1, R7, P1 ;  /* 0x0000000104117824 */ /* 0x004fca00008e0607 */
[----:B------:R-:W2:Y:S01]  /*ccd0*/  @!P0 LDG.E.U8 R3, desc[UR10][R16.64] ;  /* 0x0000000a10038981 */ /* 0x000ea2000c1e1100 */
[C---:B----4-:R-:W-:Y:S02]  /*cce0*/  IADD3 R14, P2, PT, R2.reuse, R12, RZ ;  /* 0x0000000c020e7210 */ /* 0x050fe40007f5e0ff */
[----:B------:R-:W-:Y:S02]  /*ccf0*/  IADD3 R12, P3, PT, R2, R13, RZ ;  /* 0x0000000d020c7210 */ /* 0x000fe40007f7e0ff */
[----:B------:R-:W-:Y:S01]  /*cd00*/  PRMT R11, RZ, 0x7610, R11 ;  /* 0x00007610ff0b7816 */ /* 0x000fe2000000000b */
[C---:B------:R-:W-:Y:S01]  /*cd10*/  IMAD.X R15, R4.reuse, 0x1, R5, P2 ;  /* 0x00000001040f7824 */ /* 0x040fe200010e0605 */
[----:B------:R-:W-:Y:S01]  /*cd20*/  PRMT R8, RZ, 0x7610, R8 ;  /* 0x00007610ff087816 */ /* 0x000fe20000000008 */
[----:B------:R-:W-:Y:S01]  /*cd30*/  IMAD.X R13, R4, 0x1, R10, P3 ;  /* 0x00000001040d7824 */ /* 0x000fe200018e060a */
[----:B------:R0:W-:Y:S04]  /*cd40*/  STL [R1+0x14], R0 ;  /* 0x0000140001007387 */ /* 0x0001e80000100800 */
[----:B------:R-:W3:Y:S04]  /*cd50*/  @!P0 LDG.E.U8 R11, desc[UR10][R14.64] ;  /* 0x0000000a0e0b8981 */ /* 0x000ee8000c1e1100 */
[----:B------:R-:W4:Y:S04]  /*cd60*/  @!P0 LDG.E.U8 R8, desc[UR10][R12.64] ;  /* 0x0000000a0c088981 */ /* 0x000f28000c1e1100 */
[----:B0-----:R-:W4:Y:S04]  /*cd70*/  LDL.LU R0, [R1+0x1048] ;  /* 0x0010480001007983 */ /* 0x001f280000300800 */
[----:B------:R-:W4:Y:S04]  /*cd80*/  LDL R7, [R1+0x51c] ;  /* 0x00051c0001077983 */ /* 0x000f280000100800 */
[----:B------:R-:W4:Y:S04]  /*cd90*/  LDL R5, [R1+0x508] ;  /* 0x0005080001057983 */ /* 0x000f280000100800 */
[----:B------:R-:W4:Y:S04]  /*cda0*/  LDL R10, [R1+0x518] ;  /* 0x00051800010a7983 */ /* 0x000f280000100800 */
[----:B------:R-:W4:Y:S04]  /*cdb0*/  LDL R17, [R1+0x50c] ;  /* 0x00050c0001117983 */ /* 0x000f280000100800 */
[----:B--2---:R0:W-:Y:S04]  /*cdc0*/  STL [R1+0x102c], R3 ;  /* 0x00102c0301007387 */ /* 0x0041e80000100800 */
[----:B------:R-:W2:Y:S04]  /*cdd0*/  LDL R15, [R1+0x514] ;  /* 0x00051400010f7983 */ /* 0x000ea80000100800 */
[----:B0-----:R-:W2:Y:S04]  /*cde0*/  LDL R3, [R1+0x510] ;  /* 0x0005100001037983 */ /* 0x001ea80000100800 */
[----:B---3--:R0:W-:Y:S04]  /*cdf0*/  STL [R1+0x1004], R11 ;  /* 0x0010040b01007387 */ /* 0x0081e80000100800 */
[----:B----4-:R1:W-:Y:S04]  /*ce00*/  STL [R1+0x1030], R8 ;  /* 0x0010300801007387 */ /* 0x0103e80000100800 */
[----:B0-----:R-:W3:Y:S01]  /*ce10*/  LDL R11, [R1+0x524] ;  /* 0x00052400010b7983 */ /* 0x001ee20000100800 */
[----:B------:R-:W-:-:S03]  /*ce20*/  IADD3 R12, P3, PT, R2, R7, RZ ;  /* 0x00000007020c7210 */ /* 0x000fc60007f7e0ff */
[----:B-1----:R-:W4:Y:S04]  /*ce30*/  LDL R8, [R1+0x534] ;  /* 0x0005340001087983 */ /* 0x002f280000100800 */
[----:B------:R-:W4:Y:S01]  /*ce40*/  LDL R7, [R1+0x544] ;  /* 0x0005440001077983 */ /* 0x000f220000100800 */
[----:B------:R-:W-:Y:S01]  /*ce50*/  IADD3 R16, P1, PT, R2, R17, RZ ;  /* 0x0000001102107210 */ /* 0x000fe20007f3e0ff */
[C---:B------:R-:W-:Y:S02]  /*ce60*/  IMAD.X R13, R4.reuse, 0x1, R10, P3 ;  /* 0x00000001040d7824 */ /* 0x040fe400018e060a */
[----:B------:R-:W4:Y:S02]  /*ce70*/  LDL R10, [R1+0x530] ;  /* 0x00053000010a7983 */ /* 0x000f240000100800 */
[----:B------:R-:W-:-:S02]  /*ce80*/  IMAD.X R17, R4, 0x1, R5, P1 ;  /* 0x0000000104117824 */ /* 0x000fc400008e0605 */
[----:B------:R-:W4:Y:S01]  /*ce90*/  LDL R5, [R1+0x520] ;  /* 0x0005200001057983 */ /* 0x000f220000100800 */
[----:B------:R-:W-:Y:S02]  /*cea0*/  PRMT R6, RZ, 0x7610, R6 ;  /* 0x00007610ff067816 */ /* 0x000fe40000000006 */
[----:B------:R-:W-:Y:S02]  /*ceb0*/  PRMT R9, RZ, 0x7610, R9 ;  /* 0x00007610ff097816 */ /* 0x000fe40000000009 */
[----:B------:R-:W-:Y:S02]  /*cec0*/  PRMT R0, RZ, 0x7610, R0 ;  /* 0x00007610ff007816 */ /* 0x000fe40000000000 */
[----:B------:R-:W4:Y:S04]  /*ced0*/  @!P0 LDG.E.U8 R6, desc[UR10][R16.64] ;  /* 0x0000000a10068981 */ /* 0x000f28000c1e1100 */
[----:B------:R3:W4:Y:S01]  /*cee0*/  @!P0 LDG.E.U8 R0, desc[UR10][R12.64] ;  /* 0x0000000a0c008981 */ /* 0x000722000c1e1100 */
[----:B--2---:R-:W-:-:S05]  /*cef0*/  IADD3 R14, P2, PT, R2, R15, RZ ;  /* 0x0000000f020e7210 */ /* 0x004fca0007f5e0ff */
[----:B------:R-:W-:Y:S02]  /*cf00*/  IMAD.X R15, R4, 0x1, R3, P2 ;  /* 0x00000001040f7824 */ /* 0x000fe400010e0603 */
[----:B------:R-:W2:Y:S04]  /*cf10*/  LDL R3, [R1+0x540] ;  /* 0x0005400001037983 */ /* 0x000ea80000100800 */
[----:B------:R4:W2:Y:S01]  /*cf20*/  @!P0 LDG.E.U8 R9, desc[UR10][R14.64] ;  /* 0x0000000a0e098981 */ /* 0x0008a2000c1e1100 */
[----:B------:R-:W-:Y:S02]  /*cf30*/  PRMT R24, RZ, 0x7610, R24 ;  /* 0x00007610ff187816 */ /* 0x000fe40000000018 */
[----:B------:R-:W-:Y:S02]  /*cf40*/  PRMT R25, RZ, 0x7610, R25 ;  /* 0x00007610ff197816 */ /* 0x000fe40000000019 */
[----:B---3--:R-:W-:-:S02]  /*cf50*/  IADD3 R12, P1, PT, R2, R11, RZ ;  /* 0x0000000b020c7210 */ /* 0x008fc40007f3e0ff */
[C---:B----4-:R-:W-:Y:S02]  /*cf60*/  IADD3 R14, P2, PT, R2.reuse, R8, RZ ;  /* 0x00000008020e7210 */ /* 0x050fe40007f5e0ff */
[----:B------:R-:W-:Y:S02]  /*cf70*/  IADD3 R16, P3, PT, R2, R7, RZ ;  /* 0x0000000702107210 */ /* 0x000fe40007f7e0ff */
[----:B------:R-:W-:Y:S01]  /*cf80*/  PRMT R26, RZ, 0x7610, R26 ;  /* 0x00007610ff1a7816 */ /* 0x000fe2000000001a */
[C---:B------:R-:W-:Y:S02]  /*cf90*/  IMAD.X R15, R4.reuse, 0x1, R10, P2 ;  /* 0x00000001040f7824 */ /* 0x040fe400010e060a */
[----:B------:R-:W-:-:S03]  /*cfa0*/  IMAD.X R13, R4, 0x1, R5, P1 ;  /* 0x00000001040d7824 */ /* 0x000fc600008e0605 */
[----:B------:R-:W3:Y:S04]  /*cfb0*/  @!P0 LDG.E.U8 R25, desc[UR10][R14.64] ;  /* 0x0000000a0e198981 */ /* 0x000ee8000c1e1100 */
[----:B------:R-:W4:Y:S04]  /*cfc0*/  @!P0 LDG.E.U8 R24, desc[UR10][R12.64] ;  /* 0x0000000a0c188981 */ /* 0x000f28000c1e1100 */
[----:B------:R-:W-:Y:S01]  /*cfd0*/  STL [R1+0x1008], R6 ;  /* 0x0010080601007387 */ /* 0x000fe20000100800 */
[----:B--2---:R-:W-:-:S05]  /*cfe0*/  IMAD.X R17, R4, 0x1, R3, P3 ;  /* 0x0000000104117824 */ /* 0x004fca00018e0603 */
[----:B------:R-:W2:Y:S04]  /*cff0*/  @!P0 LDG.E.U8 R26, desc[UR10][R16.64] ;  /* 0x0000000a101a8981 */ /* 0x000ea8000c1e1100 */
[----:B------:R-:W-:Y:S04]  /*d000*/  STL [R1+0x1034], R9 ;  /* 0x0010340901007387 */ /* 0x000fe80000100800 */
[----:B------:R0:W-:Y:S04]  /*d010*/  STL [R1+0x4], R0 ;  /* 0x0000040001007387 */ /* 0x0001e80000100800 */
[----:B0-----:R-:W2:Y:S04]  /*d020*/  LDL.LU R0, [R1+0x1044] ;  /* 0x0010440001007983 */ /* 0x001ea80000300800 */
[----:B------:R-:W2:Y:S04]  /*d030*/  LDL R9, [R1+0x554] ;  /* 0x0005540001097983 */ /* 0x000ea80000100800 */
[----:B------:R-:W2:Y:S04]  /*d040*/  LDL R8, [R1+0x564] ;  /* 0x0005640001087983 */ /* 0x000ea80000100800 */
[----:B------:R-:W2:Y:S04]  /*d050*/  LDL R7, [R1+0x574] ;  /* 0x0005740001077983 */ /* 0x000ea80000100800 */
[----:B------:R-:W2:Y:S04]  /*d060*/  LDL R6, [R1+0x550] ;  /* 0x0005500001067983 */ /* 0x000ea80000100800 */
[----:B------:R-:W2:Y:S04]  /*d070*/  LDL R5, [R1+0x560] ;  /* 0x0005600001057983 */ /* 0x000ea80000100800 */
[----:B------:R-:W2:Y:S04]  /*d080*/  LDL R3, [R1+0x570] ;  /* 0x0005700001037983 */ /* 0x000ea80000100800 */
[----:B----4-:R-:W-:Y:S04]  /*d090*/  STL [R1+0x1038], R24 ;  /* 0x0010381801007387 */ /* 0x010fe80000100800 */
[----:B---3--:R0:W-:Y:S04]  /*d0a0*/  STL [R1+0x103c], R25 ;  /* 0x00103c1901007387 */ /* 0x0081e80000100800 */
[----:B--2---:R1:W-:Y:S04]  /*d0b0*/  STL [R1+0x1040], R26 ;  /* 0x0010401a01007387 */ /* 0x0043e80000100800 */
[----:B0-----:R-:W2:Y:S04]  /*d0c0*/  LDL R25, [R1+0x53c] ;  /* 0x00053c0001197983 */ /* 0x001ea80000100800 */
[----:B------:R-:W3:Y:S04]  /*d0d0*/  LDL R24, [R1+0x54c] ;  /* 0x00054c0001187983 */ /* 0x000ee80000100800 */
[----:B-1----:R-:W4:Y:S04]  /*d0e0*/  LDL R26, [R1+0x52c] ;  /* 0x00052c00011a7983 */ /* 0x002f280000100800 */
[----:B------:R-:W4:Y:S04]  /*d0f0*/  LDL R11, [R1+0x528] ;  /* 0x00052800010b7983 */ /* 0x000f280000100800 */
[----:B------:R-:W4:Y:S01]  /*d100*/  LDL R10, [R1+0x538] ;  /* 0x00053800010a7983 */ /* 0x000f220000100800 */
[----:B------:R-:W-:-:S03]  /*d110*/  IADD3 R12, P1, PT, R2, R9, RZ ;  /* 0x00000009020c7210 */ /* 0x000fc60007f3e0ff */
[----:B------:R-:W4:Y:S01]  /*d120*/  LDL R9, [R1+0x548] ;  /* 0x0005480001097983 */ /* 0x000f220000100800 */
[C---:B------:R-:W-:Y:S02]  /*d130*/  IADD3 R14, P2, PT, R2.reuse, R8, RZ ;  /* 0x00000008020e7210 */ /* 0x040fe40007f5e0ff */
[----:B------:R-:W-:Y:S01]  /*d140*/  PRMT R18, RZ, 0x7610, R18 ;  /* 0x00007610ff127816 */ /* 0x000fe20000000012 */
[----:B------:R-:W4:Y:S01]  /*d150*/  LDL R8, [R1+0x55c] ;  /* 0x00055c0001087983 */ /* 0x000f220000100800 */
[----:B------:R-:W-:Y:S02]  /*d160*/  IADD3 R16, P3, PT, R2, R7, RZ ;  /* 0x0000000702107210 */ /* 0x000fe40007f7e0ff */
[----:B------:R-:W-:Y:S01]  /*d170*/  PRMT R19, RZ, 0x7610, R19 ;  /* 0x00007610ff137816 */ /* 0x000fe20000000013 */
[----:B------:R-:W4:Y:S01]  /*d180*/  LDL R7, [R1+0x56c] ;  /* 0x00056c0001077983 */ /* 0x000f220000100800 */
[----:B------:R-:W-:Y:S01]  /*d190*/  IMAD.X R13, R4, 0x1, R6, P1 ;  /* 0x00000001040d7824 */ /* 0x000fe200008e0606 */
[----:B------:R-:W-:-:S02]  /*d1a0*/  PRMT R20, RZ, 0x7610, R20 ;  /* 0x00007610ff147816 */ /* 0x000fc40000000014 */
[----:B------:R-:W-:Y:S01]  /*d1b0*/  PRMT R21, RZ, 0x7610, R21 ;  /* 0x00007610ff157816 */ /* 0x000fe20000000015 */
[C---:B------:R-:W-:Y:S01]  /*d1c0*/  IMAD.X R15, R4.reuse, 0x1, R5, P2 ;  /* 0x00000001040f7824 */ /* 0x040fe200010e0605 */
[----:B------:R-:W4:Y:S01]  /*d1d0*/  @!P0 LDG.E.U8 R18, desc[UR10][R12.64] ;  /* 0x0000000a0c128981 */ /* 0x000f22000c1e1100 */
[----:B------:R-:W-:-:S03]  /*d1e0*/  IMAD.X R17, R4, 0x1, R3, P3 ;  /* 0x0000000104117824 */ /* 0x000fc600018e0603 */
[----:B------:R2:W4:Y:S04]  /*d1f0*/  @!P0 LDG.E.U8 R19, desc[UR10][R14.64] ;  /* 0x0000000a0e138981 */ /* 0x000528000c1e1100 */
[----:B------:R3:W4:Y:S01]  /*d200*/  @!P0 LDG.E.U8 R20, desc[UR10][R16.64] ;  /* 0x0000000a10148981 */ /* 0x000722000c1e1100 */
[----:B------:R-:W-:Y:S02]  /*d210*/  PRMT R22, RZ, 0x7610, R22 ;  /* 0x00007610ff167816 */ /* 0x000fe40000000016 */
[----:B------:R-:W-:Y:S01]  /*d220*/  PRMT R23, RZ, 0x7610, R23 ;  /* 0x00007610ff177816 */ /* 0x000fe20000000017 */
[----:B------:R-:W4:Y:S04]  /*d230*/  LDL R6, [R1+0x57c] ;  /* 0x00057c0001067983 */ /* 0x000f280000100800 */
[----:B------:R-:W4:Y:S04]  /*d240*/  LDL R5, [R1+0x568] ;  /* 0x0005680001057983 */ /* 0x000f280000100800 */
[----:B------:R-:W4:Y:S01]  /*d250*/  LDL R3, [R1+0x578] ;  /* 0x0005780001037983 */ /* 0x000f220000100800 */
[----:B--2---:R-:W-:-:S02]  /*d260*/  IADD3 R14, P2, PT, R2, R25, RZ ;  /* 0x00000019020e7210 */ /* 0x004fc40007f5e0ff */
[C---:B---3--:R-:W-:Y:S02]  /*d270*/  IADD3 R16, P3, PT, R2.reuse, R24, RZ ;  /* 0x0000001802107210 */ /* 0x048fe40007f7e0ff */
[----:B----4-:R-:W-:-:S05]  /*d280*/  IADD3 R12, P1, PT, R2, R26, RZ ;  /* 0x0000001a020c7210 */ /* 0x010fca0007f3e0ff */
[C---:B------:R-:W-:Y:S02]  /*d290*/  IMAD.X R13, R4.reuse, 0x1, R11, P1 ;  /* 0x00000001040d7824 */ /* 0x040fe400008e060b */
[----:B------:R-:W-:-:S03]  /*d2a0*/  IMAD.X R15, R4, 0x1, R10, P2 ;  /* 0x00000001040f7824 */ /* 0x000fc600010e060a */
[----:B------:R0:W2:Y:S01]  /*d2b0*/  @!P0 LDG.E.U8 R21, desc[UR10][R12.64] ;  /* 0x0000000a0c158981 */ /* 0x0000a2000c1e1100 */
[----:B------:R-:W-:-:S03]  /*d2c0*/  IMAD.X R17, R4, 0x1, R9, P3 ;  /* 0x0000000104117824 */ /* 0x000fc600018e0609 */
[----:B------:R1:W3:Y:S04]  /*d2d0*/  @!P0 LDG.E.U8 R22, desc[UR10][R14.64] ;  /* 0x0000000a0e168981 */ /* 0x0002e8000c1e1100 */
[----:B------:R4:W3:Y:S01]  /*d2e0*/  @!P0 LDG.E.U8 R23, desc[UR10][R16.64] ;  /* 0x0000000a10178981 */ /* 0x0008e2000c1e1100 */
[C---:B0-----:R-:W-:Y:S02]  /*d2f0*/  IADD3 R12, P1, PT, R2.reuse, R8, RZ ;  /* 0x00000008020c7210 */ /* 0x041fe40007f3e0ff */
[C---:B-1----:R-:W-:Y:S02]  /*d300*/  IADD3 R14, P2, PT, R2.reuse, R7, RZ ;  /* 0x00000007020e7210 */ /* 0x042fe40007f5e0ff */
[----:B----4-:R-:W-:Y:S01]  /*d310*/  IADD3 R16, P3, PT, R2, R6, RZ ;  /* 0x0000000602107210 */ /* 0x010fe20007f7e0ff */
[----:B--2---:R-:W-:Y:S04]  /*d320*/  STL [R1+0x100c], R21 ;  /* 0x00100c1501007387 */ /* 0x004fe80000100800 */
[----:B---3--:R-:W-:Y:S04]  /*d330*/  STL [R1+0x1010], R22 ;  /* 0x0010101601007387 */ /* 0x008fe80000100800 */
[----:B------:R-:W-:Y:S04]  /*d340*/  STL [R1+0x1014], R23 ;  /* 0x0010141701007387 */ /* 0x000fe80000100800 */
[----:B------:R0:W-:Y:S04]  /*d350*/  STL [R1+0x968], R2 ;  /* 0x0009680201007387 */ /* 0x0001e80000100800 */
[----:B0-----:R-:W2:Y:S01]  /*d360*/  LDL.LU R2, [R1+0x558] ;  /* 0x0005580001027983 */ /* 0x001ea20000300800 */
[----:B------:R-:W-:Y:S01]  /*d370*/  PRMT R27, RZ, 0x7610, R27 ;  /* 0x00007610ff1b7816 */ /* 0x000fe2000000001b */
[----:B------:R-:W-:-:S02]  /*d380*/  IMAD.X R15, R4, 0x1, R5, P2 ;  /* 0x00000001040f7824 */ /* 0x000fc400010e0605 */
[C---:B------:R-:W-:Y:S01]  /*d390*/  IMAD.X R17, R4.reuse, 0x1, R3, P3 ;  /* 0x0000000104117824 */ /* 0x040fe200018e0603 */
[----:B------:R-:W-:Y:S04]  /*d3a0*/  LDS.U8 R5, [R0+UR5+0x3080] ;  /* 0x0030800500057984 */ /* 0x000fe80008000000 */
[----:B------:R-:W-:Y:S01]  /*d3b0*/  LDS.U8 R3, [R0+UR5+0x1000] ;  /* 0x0010000500037984 */ /* 0x000fe20008000000 */
[----:B--2---:R-:W-:-:S03]  /*d3c0*/  IMAD.X R13, R4, 0x1, R2, P1 ;  /* 0x00000001040d7824 */ /* 0x004fc600008e0602 */
[----:B------:R-:W-:Y:S04]  /*d3d0*/  STL [R1+0x9a0], R2 ;  /* 0x0009a00201007387 */ /* 0x000fe80000100800 */
[----:B------:R0:W2:Y:S04]  /*d3e0*/  @!P0 LDG.E.U8 R27, desc[UR10][R12.64] ;  /* 0x0000000a0c1b8981 */ /* 0x0000a8000c1e1100 */
[----:B------:R-:W1:Y:S04]  /*d3f0*/  LDS.U8 R2, [R0+UR5+0x808] ;  /* 0x0008080500027984 */ /* 0x000e680008000000 */
[----:B------:R-:W3:Y:S01]  /*d400*/  LDS.U8 R4, [R0+UR5+0x880] ;  /* 0x0008800500047984 */ /* 0x000ee20008000000 */
[----:B------:R-:W-:-:S02]  /*d410*/  PRMT R28, RZ, 0x7610, R28 ;  /* 0x00007610ff1c7816 */ /* 0x000fc4000000001c */
[----:B------:R-:W-:Y:S01]  /*d420*/  PRMT R29, RZ, 0x7610, R29 ;  /* 0x00007610ff1d7816 */ /* 0x000fe2000000001d */
[----:B0-----:R-:W-:Y:S04]  /*d430*/  LDS.U8 R13, [R0+UR5] ;  /* 0x00000005000d7984 */ /* 0x001fe80008000000 */
[----:B------:R0:W4:Y:S04]  /*d440*/  @!P0 LDG.E.U8 R28, desc[UR10][R14.64] ;  /* 0x0000000a0e1c8981 */ /* 0x000128000c1e1100 */
[----:B------:R0:W4:Y:S04]  /*d450*/  @!P0 LDG.E.U8 R29, desc[UR10][R16.64] ;  /* 0x0000000a101d8981 */ /* 0x000128000c1e1100 */
[----:B------:R-:W-:Y:S04]  /*d460*/  LDS.U8 R12, [R0+UR5+0x88] ;  /* 0x00008805000c7984 */ /* 0x000fe80008000000 */
[----:B0-----:R-:W-:Y:S04]  /*d470*/  LDS.U8 R15, [R0+UR5+0x8] ;  /* 0x00000805000f7984 */ /* 0x001fe80008000000 */
[----:B------:R-:W-:Y:S04]  /*d480*/  LDS.U8 R14, [R0+UR5+0x80] ;  /* 0x00008005000e7984 */ /* 0x000fe80008000000 */
[----:B------:R-:W-:Y:S04]  /*d490*/  LDS.U8 R17, [R0+UR5+0x800] ;  /* 0x0008000500117984 */ /* 0x000fe80008000000 */
[----:B------:R-:W-:Y:S04]  /*d4a0*/  LDS.U8 R16, [R0+UR5+0x888] ;  /* 0x0008880500107984 */ /* 0x000fe80008000000 */
[----:B--2---:R-:W-:Y:S04]  /*d4b0*/  STL [R1+0x1018], R27 ;  /* 0x0010181b01007387 */ /* 0x004fe80000100800 */
[----:B-1----:R-:W-:Y:S04]  /*d4c0*/  STL [R1+0x40], R2 ;  /* 0x0000400201007387 */ /* 0x002fe80000100800 */
[----:B------:R-:W0:Y:S04]  /*d4d0*/  LDS.U8 R2, [R0+UR5+0x1088] ;  /* 0x0010880500027984 */ /* 0x000e280008000000 */
[----:B---3--:R-:W-:Y:S04]  /*d4e0*/  STL [R1+0x3c], R4 ;  /* 0x00003c0401007387 */ /* 0x008fe80000100800 */
[----:B------:R-:W1:Y:S04]  /*d4f0*/  LDS.U8 R4, [R0+UR5+0x1008] ;  /* 0x0010080500047984 */ /* 0x000e680008000000 */
[----:B------:R-:W-:Y:S04]  /*d500*/  STL [R1+0x2a8], R3 ;  /* 0x0002a80301007387 */ /* 0x000fe80000100800 */
[----:B------:R-:W2:Y:S04]  /*d510*/  LDS.U8 R3, [R0+UR5+0x1080] ;  /* 0x0010800500037984 */ /* 0x000ea80008000000 */
[----:B0-----:R-:W-:Y:S04]  /*d520*/  STL [R1+0x2a4], R2 ;  /* 0x0002a40201007387 */ /* 0x001fe80000100800 */
[----:B------:R-:W0:Y:S04]  /*d530*/  LDS.U8 R2, [R0+UR5+0x1800] ;  /* 0x0018000500027984 */ /* 0x000e280008000000 */
[----:B-1----:R-:W-:Y:S04]  /*d540*/  STL [R1+0x2b0], R4 ;  /* 0x0002b00401007387 */ /* 0x002fe80000100800 */
[----:B------:R-:W1:Y:S04]  /*d550*/  LDS.U8 R4, [R0+UR5+0x1888] ;  /* 0x0018880500047984 */ /* 0x000e680008000000 */
[----:B--2---:R-:W-:Y:S04]  /*d560*/  STL [R1+0x2ac], R3 ;  /* 0x0002ac0301007387 */ /* 0x004fe80000100800 */
        /* <DEDUP_REMOVED lines=25> */
[----:B0-----:R0:W-:Y:S04]  /*d700*/  STL [R1+0x6b0], R2 ;  /* 0x0006b00201007387 */ /* 0x0011e80000100800 */
[----:B-1----:R-:W-:Y:S04]  /*d710*/  STL [R1+0x6ac], R4 ;  /* 0x0006ac0401007387 */ /* 0x002fe80000100800 */
[----:B------:R-:W1:Y:S04]  /*d720*/  LDS.U8 R4, [R0+UR5+0x3800] ;  /* 0x0038000500047984 */ /* 0x000e680008000000 */
[----:B--2---:R-:W-:Y:S04]  /*d730*/  STL [R1+0x6b8], R3 ;  /* 0x0006b80301007387 */ /* 0x004fe80000100800 */
[----:B------:R-:W2:Y:S01]  /*d740*/  LDS.U8 R3, [R0+UR5+0x3888] ;  /* 0x0038880500037984 */ /* 0x000ea20008000000 */
[----:B0-----:R-:W-:-:S03]  /*d750*/  LOP3.LUT R2, R0, 0x110, RZ, 0x3c, !PT ;  /* 0x0000011000027812 */ /* 0x001fc600078e3cff */
[----:B------:R-:W-:Y:S04]  /*d760*/  STL [R1+0x6b4], R5 ;  /* 0x0006b40501007387 */ /* 0x000fe80000100800 */
[----:B------:R-:W0:Y:S04]  /*d770*/  LDS.U8 R5, [R2+UR5] ;  /* 0x0000000502057984 */ /* 0x000e280008000000 */
[----:B------:R-:W-:Y:S04]  /*d780*/  LDS.U8 R6, [R2+UR5+0x2800] ;  /* 0x0028000502067984 */ /* 0x000fe80008000000 */
        /* <DEDUP_REMOVED lines=38> */
[----:B--2---:R2:W-:Y:S04]  /*d9f0*/  STL [R1+0x608], R3 ;  /* 0x0006080301007387 */ /* 0x0045e80000100800 */
[----:B--2---:R-:W2:Y:S04]  /*da00*/  LDL R3, [R1+0x84c] ;  /* 0x00084c0001037983 */ /* 0x004ea80000100800 */
[----:B0-----:R-:W-:Y:S04]  /*da10*/  STL [R1+0x620], R5 ;  /* 0x0006200501007387 */ /* 0x001fe80000100800 */
[----:B------:R-:W0:Y:S04]  /*da20*/  LDS.U8 R5, [R2+UR5+0x2888] ;  /* 0x0028880502057984 */ /* 0x000e280008000000 */
[----:B-1----:R-:W-:Y:S04]  /*da30*/  STL [R1+0x61c], R4 ;  /* 0x00061c0401007387 */ /* 0x002fe80000100800 */
[----:B------:R-:W1:Y:S04]  /*da40*/  LDS.U8 R4, [R2+UR5+0x2808] ;  /* 0x0028080502047984 */ /* 0x000e680008000000 */
[----:B------:R-:W-:Y:S04]  /*da50*/  STL [R1+0x628], R6 ;  /* 0x0006280601007387 */ /* 0x000fe80000100800 */
[----:B------:R-:W3:Y:S04]  /*da60*/  LDS.U8 R6, [R2+UR5+0x2880] ;  /* 0x0028800502067984 */ /* 0x000ee80008000000 */
[----:B0-----:R-:W-:Y:S04]  /*da70*/  STL [R1+0x624], R5 ;  /* 0x0006240501007387 */ /* 0x001fe80000100800 */
[----:B------:R-:W0:Y:S04]  /*da80*/  LDS.U8 R5, [R2+UR5+0x3000] ;  /* 0x0030000502057984 */ /* 0x000e280008000000 */
[----:B-1----:R-:W-:Y:S04]  /*da90*/  STL [R1+0x638], R4 ;  /* 0x0006380401007387 */ /* 0x002fe80000100800 */
[----:B------:R-:W1:Y:S04]  /*daa0*/  LDS.U8 R4, [R2+UR5+0x3088] ;  /* 0x0030880502047984 */ /* 0x000e680008000000 */
[----:B---3--:R-:W-:Y:S04]  /*dab0*/  STL [R1+0x634], R6 ;  /* 0x0006340601007387 */ /* 0x008fe80000100800 */
        /* <DEDUP_REMOVED lines=12> */
[----:B------:R-:W-:Y:S04]  /*db80*/  STL [R1+0x96c], R0 ;  /* 0x00096c0001007387 */ /* 0x000fe80000100800 */
[----:B------:R-:W3:Y:S04]  /*db90*/  LDS.U8 R0, [R2+UR5+0x3808] ;  /* 0x0038080502007984 */ /* 0x000ee80008000000 */
[----:B------:R-:W4:Y:S04]  /*dba0*/  LDS.U8 R2, [R2+UR5+0x3880] ;  /* 0x0038800502027984 */ /* 0x000f280008000000 */
[----:B0-----:R-:W-:Y:S04]  /*dbb0*/  STL [R1+0x6c8], R5 ;  /* 0x0006c80501007387 */ /* 0x001fe80000100800 */
[----:B-1----:R-:W-:Y:S04]  /*dbc0*/  STL [R1+0x6c4], R4 ;  /* 0x0006c40401007387 */ /* 0x002fe80000100800 */
[----:B---3--:R-:W-:Y:S04]  /*dbd0*/  STL [R1+0x748], R0 ;  /* 0x0007480001007387 */ /* 0x008fe80000100800 */
[----:B----4-:R-:W-:Y:S04]  /*dbe0*/  STL [R1+0x744], R2 ;  /* 0x0007440201007387 */ /* 0x010fe80000100800 */
[----:B--2---:R-:W0:Y:S04]  /*dbf0*/  LDS.U8 R4, [R3+UR5] ;  /* 0x0000000503047984 */ /* 0x004e280008000000 */
[----:B------:R-:W1:Y:S04]  /*dc00*/  LDS.U8 R0, [R3+UR5+0x88] ;  /* 0x0000880503007984 */ /* 0x000e680008000000 */
[----:B------:R-:W2:Y:S04]  /*dc10*/  LDS.U8 R2, [R3+UR5+0x8] ;  /* 0x0000080503027984 */ /* 0x000ea80008000000 */
[----:B------:R-:W-:Y:S04]  /*dc20*/  LDS.U8 R5, [R3+UR5+0x2088] ;  /* 0x0020880503057984 */ /* 0x000fe80008000000 */
        /* <DEDUP_REMOVED lines=59> */
[----:B0-----:R-:W-:Y:S04]  /*dfe0*/  STL [R1+0x6e8], R4 ;  /* 0x0006e80401007387 */ /* 0x001fe80000100800 */
[----:B-1----:R-:W-:Y:S04]  /*dff0*/  STL [R1+0x6e4], R0 ;  /* 0x0006e40001007387 */ /* 0x002fe80000100800 */
        /* <DEDUP_REMOVED lines=60> */
[----:B------:R-:W4:Y:S04]  /*e3c0*/  LDS.U8 R2, [R2+UR5+0x3880] ;  /* 0x0038800502027984 */ /* 0x000f280008000000 */
[----:B---3--:R-:W-:Y:S04]  /*e3d0*/  STL [R1+0x760], R5 ;  /* 0x0007600501007387 */ /* 0x008fe80000100800 */
[----:B0-----:R-:W-:Y:S04]  /*e3e0*/  STL [R1+0x75c], R3 ;  /* 0x00075c0301007387 */ /* 0x001fe80000100800 */
[----:B-1----:R-:W-:Y:S04]  /*e3f0*/  STL [R1+0x768], R4 ;  /* 0x0007680401007387 */ /* 0x002fe80000100800 */
        /* <DEDUP_REMOVED lines=64> */
[----:B-1----:R-:W-:Y:S04]  /*e800*/  STL [R1+0x708], R4 ;  /* 0x0007080401007387 */ /* 0x002fe80000100800 */
[----:B---3--:R-:W-:Y:S04]  /*e810*/  STL [R1+0x704], R0 ;  /* 0x0007040001007387 */ /* 0x008fe80000100800 */
        /* <DEDUP_REMOVED lines=35> */
[----:B0-----:R-:W3:Y:S04]  /*ea50*/  LDL R3, [R1+0x83c] ;  /* 0x00083c0001037983 */ /* 0x001ee80000100800 */
[----:B-1----:R-:W-:Y:S04]  /*ea60*/  STL [R1+0x670], R4 ;  /* 0x0006700401007387 */ /* 0x002fe80000100800 */
[----:B--2---:R-:W-:Y:S04]  /*ea70*/  STL [R1+0x66c], R0 ;  /* 0x00066c0001007387 */ /* 0x004fe80000100800 */
[----:B------:R-:W0:Y:S04]  /*ea80*/  LDS.U8 R4, [R2+UR5+0x2080] ;  /* 0x0020800502047984 */ /* 0x000e280008000000 */
        /* <DEDUP_REMOVED lines=16> */
[----:B------:R-:W-:Y:S04]  /*eb90*/  LDS.U8 R4, [R2+UR5+0x3800] ;  /* 0x0038000502047984 */ /* 0x000fe80008000000 */
[----:B-1----:R-:W-:Y:S04]  /*eba0*/  STL [R1+0x778], R0 ;  /* 0x0007780001007387 */ /* 0x002fe80000100800 */
[----:B------:R-:W0:Y:S04]  /*ebb0*/  LDS.U8 R0, [R2+UR5+0x3888] ;  /* 0x0038880502007984 */ /* 0x000e280008000000 */
[----:B--2---:R-:W-:Y:S04]  /*ebc0*/  STL [R1+0x774], R5 ;  /* 0x0007740501007387 */ /* 0x004fe80000100800 */
[----:B0-----:R-:W-:Y:S04]  /*ebd0*/  STL [R1+0x9f0], R0 ;  /* 0x0009f00001007387 */ /* 0x001fe80000100800 */
[----:B------:R-:W0:Y:S04]  /*ebe0*/  LDS.U8 R0, [R2+UR5+0x3808] ;  /* 0x0038080502007984 */ /* 0x000e280008000000 */
[----:B------:R-:W1:Y:S04]  /*ebf0*/  LDS.U8 R2, [R2+UR5+0x3880] ;  /* 0x0038800502027984 */ /* 0x000e680008000000 */
[----:B------:R-:W-:Y:S04]  /*ec00*/  STL [R1+0x780], R4 ;  /* 0x0007800401007387 */ /* 0x000fe80000100800 */
[----:B0-----:R-:W-:Y:S04]  /*ec10*/  STL [R1+0x788], R0 ;  /* 0x0007880001007387 */ /* 0x001fe80000100800 */
[----:B-1----:R-:W-:Y:S04]  /*ec20*/  STL [R1+0x784], R2 ;  /* 0x0007840201007387 */ /* 0x002fe80000100800 */
[----:B---3--:R-:W0:Y:S04]  /*ec30*/  LDS.U8 R4, [R3+UR5] ;  /* 0x0000000503047984 */ /* 0x008e280008000000 */
        /* <DEDUP_REMOVED lines=34> */
[----:B------:R-:W-:Y:S04]  /*ee60*/  LDS.U8 R4, [R3+UR5+0x2080] ;  /* 0x0020800503047984 */ /* 0x000fe80008000000 */
[----:B-1----:R-:W-:Y:S04]  /*ee70*/  STL [R1+0x48c], R0 ;  /* 0x00048c0001007387 */ /* 0x002fe80000100800 */
[----:B------:R-:W0:Y:S04]  /*ee80*/  LDS.U8 R0, [R3+UR5+0x2008] ;  /* 0x0020080503007984 */ /* 0x000e280008000000 */
[----:B------:R-:W-:Y:S04]  /*ee90*/  STL [R1+0x488], R5 ;  /* 0x0004880501007387 */ /* 0x000fe80000100800 */
[----:B------:R-:W1:Y:S04]  /*eea0*/  LDS.U8 R5, [R3+UR5+0x2800] ;  /* 0x0028000503057984 */ /* 0x000e680008000000 */
[----:B0-----:R-:W-:Y:S04]  /*eeb0*/  STL [R1+0x494], R0 ;  /* 0x0004940001007387 */ /* 0x001fe80000100800 */
[----:B------:R-:W0:Y:S04]  /*eec0*/  LDS.U8 R0, [R3+UR5+0x2888] ;  /* 0x0028880503007984 */ /* 0x000e280008000000 */
[----:B------:R-:W-:Y:S04]  /*eed0*/  STL [R1+0x490], R4 ;  /* 0x0004900401007387 */ /* 0x000fe80000100800 */
[----:B------:R-:W3:Y:S04]  /*eee0*/  LDS.U8 R4, [R3+UR5+0x2808] ;  /* 0x0028080503047984 */ /* 0x000ee80008000000 */
[----:B-1----:R-:W-:Y:S04]  /*eef0*/  STL [R1+0x49c], R5 ;  /* 0x00049c0501007387 */ /* 0x002fe80000100800 */
[----:B------:R-:W1:Y:S04]  /*ef00*/  LDS.U8 R5, [R3+UR5+0x2880] ;  /* 0x0028800503057984 */ /* 0x000e680008000000 */
[----:B0-----:R-:W-:Y:S04]  /*ef10*/  STL [R1+0x498], R0 ;  /* 0x0004980001007387 */ /* 0x001fe80000100800 */
[----:B------:R-:W0:Y:S04]  /*ef20*/  LDS.U8 R0, [R3+UR5+0x3000] ;  /* 0x0030000503007984 */ /* 0x000e280008000000 */
[----:B---3--:R-:W-:Y:S04]  /*ef30*/  STL [R1+0x4a4], R4 ;  /* 0x0004a40401007387 */ /* 0x008fe80000100800 */
        /* <DEDUP_REMOVED lines=14> */
[----:B0-----:R-:W-:Y:S04]  /*f020*/  STL [R1+0x728], R0 ;  /* 0x0007280001007387 */ /* 0x001fe80000100800 */
[----:B---3--:R-:W-:Y:S04]  /*f030*/  STL [R1+0x724], R4 ;  /* 0x0007240401007387 */ /* 0x008fe80000100800 */
[----:B--2---:R-:W0:Y:S04]  /*f040*/  LDS.U8 R3, [R2+UR5] ;  /* 0x0000000502037984 */ /* 0x004e280008000000 */
[----:B------:R-:W1:Y:S04]  /*f050*/  LDS.U8 R0, [R2+UR5+0x88] ;  /* 0x0000880502007984 */ /* 0x000e680008000000 */
[----:B------:R-:W2:Y:S04]  /*f060*/  LDS.U8 R4, [R2+UR5+0x8] ;  /* 0x0000080502047984 */ /* 0x000ea80008000000 */
[----:B------:R-:W-:Y:S04]  /*f070*/  LDS.U8 R22, [R2+UR5+0x2880] ;  /* 0x0028800502167984 */ /* 0x000fe80008000000 */
        /* <DEDUP_REMOVED lines=42> */
[----:B------:R-:W2:Y:S04]  /*f320*/  LDL.LU R26, [R1+0x1bc] ;  /* 0x0001bc00011a7983 */ /* 0x000ea80000300800 */
[----:B0-----:R0:W-:Y:S04]  /*f330*/  STL [R1+0x69c], R3 ;  /* 0x00069c0301007387 */ /* 0x0011e80000100800 */
[----:B------:R-:W3:Y:S04]  /*f340*/  LDL.LU R25, [R1+0x188] ;  /* 0x0001880001197983 */ /* 0x000ee80000300800 */
[----:B-1----:R1:W-:Y:S04]  /*f350*/  STL [R1+0x6a8], R0 ;  /* 0x0006a80001007387 */ /* 0x0023e80000100800 */
[----:B------:R-:W4:Y:S04]  /*f360*/  LDL.LU R24, [R1+0x180] ;  /* 0x0001800001187983 */ /* 0x000f280000300800 */
[----:B------:R-:W4:Y:S04]  /*f370*/  LDL.LU R9, [R1+0x178] ;  /* 0x0001780001097983 */ /* 0x000f280000300800 */
[----:B------:R-:W4:Y:S04]  /*f380*/  LDL.LU R8, [R1+0x170] ;  /* 0x0001700001087983 */ /* 0x000f280000300800 */
[----:B0-----:R-:W4:Y:S04]  /*f390*/  LDL.LU R3, [R1+0x168] ;  /* 0x0001680001037983 */ /* 0x001f280000300800 */
[----:B------:R-:W4:Y:S04]  /*f3a0*/  LDL.LU R7, [R1+0x160] ;  /* 0x0001600001077983 */ /* 0x000f280000300800 */
[----:B------:R-:W4:Y:S04]  /*f3b0*/  LDL.LU R5, [R1+0x158] ;  /* 0x0001580001057983 */ /* 0x000f280000300800 */
[----:B------:R-:W4:Y:S04]  /*f3c0*/  LDL.LU R10, [R1+0x150] ;  /* 0x00015000010a7983 */ /* 0x000f280000300800 */
[----:B------:R-:W4:Y:S04]  /*f3d0*/  LDL.LU R4, [R1+0x148] ;  /* 0x0001480001047983 */ /* 0x000f280000300800 */
[----:B-1----:R-:W4:Y:S04]  /*f3e0*/  LDL.LU R0, [R1+0x58] ;  /* 0x0000580001007983 */ /* 0x002f280000300800 */
[----:B------:R-:W4:Y:S04]  /*f3f0*/  LDL.LU R23, [R1+0x50] ;  /* 0x0000500001177983 */ /* 0x000f280000300800 */
[----:B------:R-:W4:Y:S04]  /*f400*/  LDL.LU R21, [R1+0x48] ;  /* 0x0000480001157983 */ /* 0x000f280000300800 */
[----:B------:R-:W4:Y:S04]  /*f410*/  LDL.LU R6, [R1+0x38] ;  /* 0x0000380001067983 */ /* 0x000f280000300800 */
[----:B------:R-:W4:Y:S04]  /*f420*/  LDL.LU R11, [R1+0x30] ;  /* 0x00003000010b7983 */ /* 0x000f280000300800 */
[----:B------:R-:W-:Y:S04]  /*f430*/  STL [R1+0x6a4], R22 ;  /* 0x0006a41601007387 */ /* 0x000fe80000100800 */
[----:B------:R-:W0:Y:S04]  /*f440*/  LDS.U8 R22, [R2+UR5+0x3088] ;  /* 0x0030880502167984 */ /* 0x000e280008000000 */
[----:B------:R-:W-:Y:S04]  /*f450*/  STL [R1+0x790], R27 ;  /* 0x0007901b01007387 */ /* 0x000fe80000100800 */
[----:B------:R-:W1:Y:S04]  /*f460*/  LDS.U8 R27, [R2+UR5+0x3008] ;  /* 0x00300805021b7984 */ /* 0x000e680008000000 */
[----:B0-----:R-:W-:Y:S04]  /*f470*/  STL [R1+0x78c], R22 ;  /* 0x00078c1601007387 */ /* 0x001fe80000100800 */
[----:B------:R-:W0:Y:S04]  /*f480*/  LDS.U8 R22, [R2+UR5+0x3080] ;  /* 0x0030800502167984 */ /* 0x000e280008000000 */
[----:B-1----:R-:W-:Y:S04]  /*f490*/  STL [R1+0x798], R27 ;  /* 0x0007981b01007387 */ /* 0x002fe80000100800 */
[----:B0-----:R-:W-:Y:S04]  /*f4a0*/  STL [R1+0x794], R22 ;  /* 0x0007941601007387 */ /* 0x001fe80000100800 */
[----:B------:R-:W0:Y:S04]  /*f4b0*/  LDS.U8 R22, [R2+UR5+0x3800] ;  /* 0x0038000502167984 */ /* 0x000e280008000000 */
[----:B0-----:R-:W-:Y:S04]  /*f4c0*/  STL [R1+0x7a0], R22 ;  /* 0x0007a01601007387 */ /* 0x001fe80000100800 */
[----:B------:R-:W0:Y:S01]  /*f4d0*/  LDS.U8 R22, [R2+UR5+0x3888] ;  /* 0x0038880502167984 */ /* 0x000e220008000000 */
[----:B------:R-:W1:Y:S03]  /*f4e0*/  S2R R27, SR_TID.X ;  /* 0x00000000001b7919 */ /* 0x000e660000002100 */
[----:B0-----:R-:W-:Y:S04]  /*f4f0*/  STL [R1+0x79c], R22 ;  /* 0x00079c1601007387 */ /* 0x001fe80000100800 */
[----:B------:R-:W0:Y:S04]  /*f500*/  LDS.U8 R22, [R2+UR5+0x3808] ;  /* 0x0038080502167984 */ /* 0x000e280008000000 */
[----:B------:R-:W1:Y:S04]  /*f510*/  LDS.U8 R2, [R2+UR5+0x3880] ;  /* 0x0038800502027984 */ /* 0x000e680008000000 */
[----:B0-----:R0:W-:Y:S04]  /*f520*/  STL [R1+0x7a8], R22 ;  /* 0x0007a81601007387 */ /* 0x0011e80000100800 */
[----:B-1----:R1:W-:Y:S01]  /*f530*/  STL [R1+0x9a4], R2 ;  /* 0x0009a40201007387 */ /* 0x0023e20000100800 */
[----:B0-----:R-:W-:-:S04]  /*f540*/  LOP3.LUT R22, R27, 0x180, RZ, 0xc0, !PT ;  /* 0x000001801b167812 */ /* 0x001fc800078ec0ff */
[----:B------:R-:W-:Y:S01]  /*f550*/  SHF.R.U32.HI R22, RZ, 0x3, R22 ;  /* 0x00000003ff167819 */ /* 0x000fe20000011616 */
[----:B-1----:R-:W4:Y:S03]  /*f560*/  LDL.LU R2, [R1+0x140] ;  /* 0x0001400001027983 */ /* 0x002f260000300800 */
[----:B------:R-:W-:Y:S01]  /*f570*/  LOP3.LUT R22, R22, 0x1ff, R27, 0x78, !PT ;  /* 0x000001ff16167812 */ /* 0x000fe200078e781b */
[----:B------:R-:W-:Y:S06]  /*f580*/  BAR.SYNC.DEFER_BLOCKING 0x0 ;  /* 0x0000000000007b1d */ /* 0x000fec0000010000 */
[----:B--2---:R0:W-:Y:S04]  /*f590*/  STS.U8 [R22+UR5], R26 ;  /* 0x0000001a16007988 */ /* 0x0041e80008000005 */
[----:B---3--:R1:W-:Y:S04]  /*f5a0*/  STS.U8 [R22+UR5+0x400], R25 ;  /* 0x0004001916007988 */ /* 0x0083e80008000005 */
[----:B----4-:R2:W-:Y:S04]  /*f5b0*/  STS.U8 [R22+UR5+0x800], R24 ;  /* 0x0008001816007988 */ /* 0x0105e80008000005 */
[----:B0-----:R-:W3:Y:S04]  /*f5c0*/  LDL.LU R26, [R1+0x1040] ;  /* 0x00104000011a7983 */ /* 0x001ee80000300800 */
[----:B-1----:R-:W4:Y:S04]  /*f5d0*/  LDL.LU R25, [R1+0x103c] ;  /* 0x00103c0001197983 */ /* 0x002f280000300800 */
[----:B--2---:R-:W2:Y:S04]  /*f5e0*/  LDL.LU R24, [R1+0x1038] ;  /* 0x0010380001187983 */ /* 0x004ea80000300800 */
[----:B------:R0:W-:Y:S04]  /*f5f0*/  STS.U8 [R22+UR5+0xc00], R9 ;  /* 0x000c000916007988 */ /* 0x0001e80008000005 */
[----:B------:R1:W-:Y:S04]  /*f600*/  STS.U8 [R22+UR5+0x1000], R8 ;  /* 0x0010000816007988 */ /* 0x0003e80008000005 */
[----:B------:R1:W-:Y:S04]  /*f610*/  STS.U8 [R22+UR5+0x1400], R3 ;  /* 0x0014000316007988 */ /* 0x0003e80008000005 */
[----:B0-----:R-:W2:Y:S04]  /*f620*/  LDL.LU R9, [R1+0x1034] ;  /* 0x0010340001097983 */ /* 0x001ea80000300800 */
[----:B-1----:R-:W2:Y:S04]  /*f630*/  LDL.LU R8, [R1+0x1030] ;  /* 0x0010300001087983 */ /* 0x002ea80000300800 */
[----:B------:R-:W2:Y:S04]  /*f640*/  LDL.LU R3, [R1+0x102c] ;  /* 0x00102c0001037983 */ /* 0x000ea80000300800 */
[----:B------:R0:W-:Y:S04]  /*f650*/  STS.U8 [R22+UR5+0x1800], R7 ;  /* 0x0018000716007988 */ /* 0x0001e80008000005 */
[----:B0-----:R-:W2:Y:S04]  /*f660*/  LDL.LU R7, [R1+0x1028] ;  /* 0x0010280001077983 */ /* 0x001ea80000300800 */
[----:B------:R0:W-:Y:S04]  /*f670*/  STS.U8 [R22+UR5+0x1c00], R5 ;  /* 0x001c000516007988 */ /* 0x0001e80008000005 */
[----:B------:R1:W-:Y:S04]  /*f680*/  STS.U8 [R22+UR5+0x2000], R10 ;  /* 0x0020000a16007988 */ /* 0x0003e80008000005 */
[----:B------:R1:W-:Y:S04]  /*f690*/  STS.U8 [R22+UR5+0x2400], R4 ;  /* 0x0024000416007988 */ /* 0x0003e80008000005 */
[----:B0-----:R-:W2:Y:S04]  /*f6a0*/  LDL.LU R5, [R1+0x1024] ;  /* 0x0010240001057983 */ /* 0x001ea80000300800 */
[----:B-1----:R-:W2:Y:S04]  /*f6b0*/  LDL.LU R10, [R1+0x1020] ;  /* 0x00102000010a7983 */ /* 0x002ea80000300800 */
[----:B------:R-:W2:Y:S04]  /*f6c0*/  LDL.LU R4, [R1+0x101c] ;  /* 0x00101c0001047983 */ /* 0x000ea80000300800 */
[----:B------:R-:W-:Y:S04]  /*f6d0*/  STS.U8 [R22+UR5+0x2800], R2 ;  /* 0x0028000216007988 */ /* 0x000fe80008000005 */
[----:B------:R-:W-:Y:S04]  /*f6e0*/  STS.U8 [R22+UR5+0x2c00], R0 ;  /* 0x002c000016007988 */ /* 0x000fe80008000005 */
[----:B------:R0:W-:Y:S04]  /*f6f0*/  STS.U8 [R22+UR5+0x3000], R23 ;  /* 0x0030001716007988 */ /* 0x0001e80008000005 */
[----:B------:R-:W-:Y:S04]  /*f700*/  STS.U8 [R22+UR5+0x3400], R21 ;  /* 0x0034001516007988 */ /* 0x000fe80008000005 */
[----:B------:R-:W-:Y:S04]  /*f710*/  STS.U8 [R22+UR5+0x3800], R6 ;  /* 0x0038000616007988 */ /* 0x000fe80008000005 */
[----:B------:R-:W-:Y:S04]  /*f720*/  STS.U8 [R22+UR5+0x3c00], R11 ;  /* 0x003c000b16007988 */ /* 0x000fe80008000005 */
[----:B------:R-:W-:Y:S04]  /*f730*/  STS.U8 [R22+UR5+0x4000], R20 ;  /* 0x0040001416007988 */ /* 0x000fe80008000005 */
[----:B------:R-:W-:Y:S04]  /*f740*/  STS.U8 [R22+UR5+0x4400], R19 ;  /* 0x0044001316007988 */ /* 0x000fe80008000005 */
[----:B------:R-:W-:Y:S04]  /*f750*/  STS.U8 [R22+UR5+0x4800], R18 ;  /* 0x0048001216007988 */ /* 0x000fe80008000005 */
[----:B0-----:R-:W2:Y:S04]  /*f760*/  LDL.LU R23, [R1+0x20] ;  /* 0x0000200001177983 */ /* 0x001ea80000300800 */
[----:B---3--:R-:W-:Y:S04]  /*f770*/  STS.U8 [R22+UR5+0x4c00], R26 ;  /* 0x004c001a16007988 */ /* 0x008fe80008000005 */
[----:B----4-:R0:W-:Y:S04]  /*f780*/  STS.U8 [R22+UR5+0x5000], R25 ;  /* 0x0050001916007988 */ /* 0x0101e80008000005 */
[----:B--2---:R1:W-:Y:S04]  /*f790*/  STS.U8 [R22+UR5+0x5400], R24 ;  /* 0x0054001816007988 */ /* 0x0043e80008000005 */
[----:B0-----:R-:W2:Y:S04]  /*f7a0*/  LDL.LU R25, [R1+0x18c] ;  /* 0x00018c0001197983 */ /* 0x001ea80000300800 */
[----:B-1----:R-:W3:Y:S04]  /*f7b0*/  LDL.LU R24, [R1+0x28] ;  /* 0x0000280001187983 */ /* 0x002ee80000300800 */
[----:B------:R-:W4:Y:S04]  /*f7c0*/  LDL.LU R26, [R1+0x184] ;  /* 0x00018400011a7983 */ /* 0x000f280000300800 */
[----:B------:R-:W-:Y:S04]  /*f7d0*/  STS.U8 [R22+UR5+0x5800], R9 ;  /* 0x0058000916007988 */ /* 0x000fe80008000005 */
[----:B------:R-:W2:Y:S04]  /*f7e0*/  LDL.LU R18, [R1+0x17c] ;  /* 0x00017c0001127983 */ /* 0x000ea80000300800 */
[----:B------:R-:W-:Y:S04]  /*f7f0*/  STS.U8 [R22+UR5+0x5c00], R8 ;  /* 0x005c000816007988 */ /* 0x000fe80008000005 */
[----:B------:R-:W2:Y:S04]  /*f800*/  LDL.LU R2, [R1+0x174] ;  /* 0x0001740001027983 */ /* 0x000ea80000300800 */
[----:B------:R0:W-:Y:S04]  /*f810*/  STS.U8 [R22+UR5+0x6000], R3 ;  /* 0x0060000316007988 */ /* 0x0001e80008000005 */
[----:B0-----:R-:W2:Y:S04]  /*f820*/  LDL.LU R3, [R1+0x18] ;  /* 0x0000180001037983 */ /* 0x001ea80000300800 */
[----:B------:R-:W3:Y:S04]  /*f830*/  LDL.LU R21, [R1+0x16c] ;  /* 0x00016c0001157983 */ /* 0x000ee80000300800 */
[----:B------:R-:W4:Y:S04]  /*f840*/  LDL.LU R6, [R1+0x164] ;  /* 0x0001640001067983 */ /* 0x000f280000300800 */
[----:B------:R-:W4:Y:S04]  /*f850*/  LDL.LU R11, [R1+0x15c] ;  /* 0x00015c00010b7983 */ /* 0x000f280000300800 */
[----:B------:R0:W-:Y:S04]  /*f860*/  STS.U8 [R22+UR5+0x6400], R7 ;  /* 0x0064000716007988 */ /* 0x0001e80008000005 */
[----:B------:R-:W4:Y:S04]  /*f870*/  LDL.LU R9, [R1+0x154] ;  /* 0x0001540001097983 */ /* 0x000f280000300800 */
[----:B0-----:R-:W4:Y:S04]  /*f880*/  LDL.LU R7, [R1+0x14c] ;  /* 0x00014c0001077983 */ /* 0x001f280000300800 */
[----:B------:R-:W4:Y:S04]  /*f890*/  LDL.LU R8, [R1+0x144] ;  /* 0x0001440001087983 */ /* 0x000f280000300800 */
[----:B------:R-:W4:Y:S04]  /*f8a0*/  LDL.LU R19, [R1+0x4c] ;  /* 0x00004c0001137983 */ /* 0x000f280000300800 */
[----:B------:R-:W4:Y:S04]  /*f8b0*/  LDL.LU R0, [R1+0x44] ;  /* 0x0000440001007983 */ /* 0x000f280000300800 */
[----:B------:R0:W-:Y:S04]  /*f8c0*/  STS.U8 [R22+UR5+0x6800], R5 ;  /* 0x0068000516007988 */ /* 0x0001e80008000005 */
[----:B------:R1:W-:Y:S04]  /*f8d0*/  STS.U8 [R22+UR5+0x6c00], R10 ;  /* 0x006c000a16007988 */ /* 0x0003e80008000005 */
[----:B------:R1:W-:Y:S04]  /*f8e0*/  STS.U8 [R22+UR5+0x7000], R4 ;  /* 0x0070000416007988 */ /* 0x0003e80008000005 */
[----:B0-----:R-:W4:Y:S04]  /*f8f0*/  LDL.LU R5, [R1+0x34] ;  /* 0x0000340001057983 */ /* 0x001f280000300800 */
[----:B-1----:R-:W4:Y:S04]  /*f900*/  LDL.LU R10, [R1+0x54] ;  /* 0x00005400010a7983 */ /* 0x002f280000300800 */
[----:B------:R-:W4:Y:S01]  /*f910*/  LDL.LU R4, [R1+0x5c] ;  /* 0x00005c0001047983 */ /* 0x000f220000300800 */
[----:B------:R-:W-:-:S04]  /*f920*/  LOP3.LUT R20, R27, 0x180, RZ, 0xc0, !PT ;  /* 0x000001801b147812 */ /* 0x000fc800078ec0ff */
[----:B------:R-:W-:-:S04]  /*f930*/  SHF.R.U32.HI R20, RZ, 0x3, R20 ;  /* 0x00000003ff147819 */ /* 0x000fc80000011614 */
[----:B------:R-:W-:Y:S02]  /*f940*/  LOP3.LUT R20, R20, 0x1ff, R27, 0x78, !PT ;  /* 0x000001ff14147812 */ /* 0x000fe400078e781b */
[----:B------:R-:W4:Y:S02]  /*f950*/  LDL.LU R27, [R1+0x1018] ;  /* 0x00101800011b7983 */ /* 0x000f240000300800 */
[----:B------:R-:W-:Y:S02]  /*f960*/  LOP3.LUT R20, R20, 0x40, RZ, 0x3c, !PT ;  /* 0x0000004014147812 */ /* 0x000fe400078e3cff */
[----:B------:R0:W-:Y:S04]  /*f970*/  STS.U8 [R22+UR5+0x7400], R23 ;  /* 0x0074001716007988 */ /* 0x0001e80008000005 */
[----:B0-----:R-:W4:Y:S04]  /*f980*/  LDL.LU R23, [R1+0x1014] ;  /* 0x0010140001177983 */ /* 0x001f280000300800 */
[----:B--2---:R0:W-:Y:S04]  /*f990*/  STS.U8 [R22+UR5+0x7800], R3 ;  /* 0x0078000316007988 */ /* 0x0041e80008000005 */
[----:B---3--:R1:W-:Y:S04]  /*f9a0*/  STS.U8 [R22+UR5+0x7c00], R24 ;  /* 0x007c001816007988 */ /* 0x0083e80008000005 */
[----:B------:R2:W-:Y:S04]  /*f9b0*/  STS.U8 [R20+UR5+0x200], R25 ;  /* 0x0002001914007988 */ /* 0x0005e80008000005 */
[----:B0-----:R-:W3:Y:S04]  /*f9c0*/  LDL.LU R3, [R1+0x4] ;  /* 0x0000040001037983 */ /* 0x001ee80000300800 */
[----:B-1----:R-:W3:Y:S04]  /*f9d0*/  LDL.LU R22, [R1+0x1010] ;  /* 0x0010100001167983 */ /* 0x002ee80000300800 */
[----:B------:R-:W3:Y:S04]  /*f9e0*/  LDL.LU R24, [R1+0x14] ;  /* 0x0000140001187983 */ /* 0x000ee80000300800 */
[----:B--2---:R-:W2:Y:S04]  /*f9f0*/  LDL.LU R25, [R1+0xc] ;  /* 0x00000c0001197983 */ /* 0x004ea80000300800 */
[----:B----4-:R0:W-:Y:S04]  /*fa00*/  STS.U8 [R20+UR5+0x600], R26 ;  /* 0x0006001a14007988 */ /* 0x0101e80008000005 */
[----:B------:R1:W-:Y:S04]  /*fa10*/  STS.U8 [R20+UR5+0xa00], R18 ;  /* 0x000a001214007988 */ /* 0x0003e80008000005 */
[----:B------:R4:W-:Y:S04]  /*fa20*/  STS.U8 [R20+UR5+0xe00], R2 ;  /* 0x000e000214007988 */ /* 0x0009e80008000005 */
[----:B0-----:R-:W2:Y:S04]  /*fa30*/  LDL.LU R26, [R1+0x1c] ;  /* 0x00001c00011a7983 */ /* 0x001ea80000300800 */
[----:B-1----:R-:W2:Y:S04]  /*fa40*/  LDL.LU R18, [R1+0x2c] ;  /* 0x00002c0001127983 */ /* 0x002ea80000300800 */
[----:B----4-:R-:W4:Y:S04]  /*fa50*/  LDL.LU R2, [R1+0x24] ;  /* 0x0000240001027983 */ /* 0x010f280000300800 */
[----:B------:R0:W-:Y:S04]  /*fa60*/  STS.U8 [R20+UR5+0x1200], R21 ;  /* 0x0012001514007988 */ /* 0x0001e80008000005 */
[----:B------:R1:W-:Y:S04]  /*fa70*/  STS.U8 [R20+UR5+0x1600], R6 ;  /* 0x0016000614007988 */ /* 0x0003e80008000005 */
[----:B------:R1:W-:Y:S04]  /*fa80*/  STS.U8 [R20+UR5+0x1a00], R11 ;  /* 0x001a000b14007988 */ /* 0x0003e80008000005 */
[----:B0-----:R-:W2:Y:S04]  /*fa90*/  LDL.LU R21, [R1+0x100c] ;  /* 0x00100c0001157983 */ /* 0x001ea80000300800 */
[----:B-1----:R-:W4:Y:S04]  /*faa0*/  LDL.LU R6, [R1+0x1008] ;  /* 0x0010080001067983 */ /* 0x002f280000300800 */
[----:B------:R-:W4:Y:S04]  /*fab0*/  LDL.LU R11, [R1+0x1004] ;  /* 0x00100400010b7983 */ /* 0x000f280000300800 */
[----:B------:R0:W-:Y:S04]  /*fac0*/  STS.U8 [R20+UR5+0x1e00], R9 ;  /* 0x001e000914007988 */ /* 0x0001e80008000005 */
[----:B------:R1:W-:Y:S04]  /*fad0*/  STS.U8 [R20+UR5+0x2200], R7 ;  /* 0x0022000714007988 */ /* 0x0003e80008000005 */
[----:B------:R1:W-:Y:S04]  /*fae0*/  STS.U8 [R20+UR5+0x2600], R8 ;  /* 0x0026000814007988 */ /* 0x0003e80008000005 */
[----:B0-----:R-:W4:Y:S04]  /*faf0*/  LDL.LU R9, [R1+0x1000] ;  /* 0x0010000001097983 */ /* 0x001f280000300800 */
[----:B-1----:R-:W4:Y:S04]  /*fb00*/  LDL.LU R7, [R1+0xffc] ;  /* 0x000ffc0001077983 */ /* 0x002f280000300800 */
[----:B------:R-:W4:Y:S04]  /*fb10*/  LDL.LU R8, [R1+0xff8] ;  /* 0x000ff80001087983 */ /* 0x000f280000300800 */
[----:B------:R-:W-:Y:S04]  /*fb20*/  STS.U8 [R20+UR5+0x2a00], R4 ;  /* 0x002a000414007988 */ /* 0x000fe80008000005 */
[----:B------:R-:W-:Y:S04]  /*fb30*/  STS.U8 [R20+UR5+0x2e00], R10 ;  /* 0x002e000a14007988 */ /* 0x000fe80008000005 */
[----:B------:R0:W-:Y:S04]  /*fb40*/  STS.U8 [R20+UR5+0x3200], R19 ;  /* 0x0032001314007988 */ /* 0x0001e80008000005 */
[----:B------:R1:W-:Y:S04]  /*fb50*/  STS.U8 [R20+UR5+0x3600], R0 ;  /* 0x0036000014007988 */ /* 0x0003e80008000005 */
[----:B0-----:R-:W4:Y:S04]  /*fb60*/  LDL.LU R19, [R1+0x40] ;  /* 0x0000400001137983 */ /* 0x001f280000300800 */
[----:B-1----:R-:W4:Y:S04]  /*fb70*/  LDL.LU R0, [R1+0x3c] ;  /* 0x00003c0001007983 */ /* 0x002f280000300800 */
[----:B------:R-:W4:Y:S04]  /*fb80*/  LDL R10, [R1+0x424] ;  /* 0x00042400010a7983 */ /* 0x000f280000100800 */
[----:B------:R-:W-:Y:S04]  /*fb90*/  STS.U8 [R20+UR5+0x3a00], R5 ;  /* 0x003a000514007988 */ /* 0x000fe80008000005 */
[----:B------:R-:W-:Y:S04]  /*fba0*/  STS.U8 [R20+UR5+0x3e00], R29 ;  /* 0x003e001d14007988 */ /* 0x000fe80008000005 */
[----:B------:R-:W-:Y:S04]  /*fbb0*/  STS.U8 [R20+UR5+0x4200], R28 ;  /* 0x0042001c14007988 */ /* 0x000fe80008000005 */
[----:B------:R-:W-:Y:S04]  /*fbc0*/  STS.U8 [R20+UR5+0x4600], R27 ;  /* 0x0046001b14007988 */ /* 0x000fe80008000005 */
[----:B------:R-:W-:Y:S04]  /*fbd0*/  STS.U8 [R20+UR5+0x4a00], R23 ;  /* 0x004a001714007988 */ /* 0x000fe80008000005 */
[----:B---3--:R-:W-:Y:S04]  /*fbe0*/  STS.U8 [R20+UR5+0x4e00], R22 ;  /* 0x004e001614007988 */ /* 0x008fe80008000005 */
[----:B--2---:R-:W-:Y:S04]  /*fbf0*/  STS.U8 [R20+UR5+0x5200], R21 ;  /* 0x0052001514007988 */ /* 0x004fe80008000005 */
[----:B------:R-:W-:Y:S04]  /*fc00*/  STS.U8 [R20+UR5+0x5600], R3 ;  /* 0x0056000314007988 */ /* 0x000fe80008000005 */
[----:B----4-:R-:W-:Y:S04]  /*fc10*/  STS.U8 [R20+UR5+0x5a00], R6 ;  /* 0x005a000614007988 */ /* 0x010fe80008000005 */
[----:B------:R-:W-:Y:S04]  /*fc20*/  STS.U8 [R20+UR5+0x5e00], R11 ;  /* 0x005e000b14007988 */ /* 0x000fe80008000005 */
[----:B------:R-:W-:Y:S04]  /*fc30*/  STS.U8 [R20+UR5+0x6200], R24 ;  /* 0x0062001814007988 */ /* 0x000fe80008000005 */
[----:B------:R-:W-:Y:S04]  /*fc40*/  STS.U8 [R20+UR5+0x6600], R25 ;  /* 0x0066001914007988 */ /* 0x000fe80008000005 */
[----:B------:R-:W-:Y:S04]  /*fc50*/  STS.U8 [R20+UR5+0x6a00], R9 ;  /* 0x006a000914007988 */ /* 0x000fe80008000005 */
[----:B------:R-:W-:Y:S04]  /*fc60*/  STS.U8 [R20+UR5+0x6e00], R7 ;  /* 0x006e000714007988 */ /* 0x000fe80008000005 */
[----:B------:R-:W-:Y:S04]  /*fc70*/  STS.U8 [R20+UR5+0x7200], R8 ;  /* 0x0072000814007988 */ /* 0x000fe80008000005 */
[----:B------:R-:W-:Y:S04]  /*fc80*/  STS.U8 [R20+UR5+0x7600], R26 ;  /* 0x0076001a14007988 */ /* 0x000fe80008000005 */
[----:B------:R-:W-:Y:S04]  /*fc90*/  STS.U8 [R20+UR5+0x7a00], R18 ;  /* 0x007a001214007988 */ /* 0x000fe80008000005 */
[----:B------:R-:W-:Y:S01]  /*fca0*/  STS.U8 [R20+UR5+0x7e00], R2 ;  /* 0x007e000214007988 */ /* 0x000fe20008000005 */
[----:B------:R-:W-:Y:S06]  /*fcb0*/  BAR.SYNC.DEFER_BLOCKING 0x0 ;  /* 0x0000000000007b1d */ /* 0x000fec0000010000 */
[----:B------:R-:W0:Y:S04]  /*fcc0*/  LDSM.16.M88.4 R4, [R10+UR5] ;  /* 0x000000050a04783b */ /* 0x000e280008000200 */
[----:B------:R-:W1:Y:S04]  /*fcd0*/  LDSM.16.M88.4 R24, [R10+UR5+0x2000] ;  /* 0x002000050a18783b */ /* 0x000e680008000200 */
[----:B0-----:R0:W-:Y:S01]  /*fce0*/  STL.64 [R1+0x140], R4 ;  /* 0x0001400401007387 */ /* 0x0011e20000100a00 */
[----:B------:R-:W-:-:S03]  /*fcf0*/  IMAD.MOV.U32 R8, RZ, RZ, R5 ;  /* 0x000000ffff087224 */ /* 0x000fc600078e0005 */
[----:B------:R2:W-:Y:S01]  /*fd00*/  STL.64 [R1+0x148], R6 ;  /* 0x0001480601007387 */ /* 0x0005e20000100a00 */
[----:B0-----:R-:W-:Y:S02]  /*fd10*/  IMAD R5, R14, 0x100, R15 ;  /* 0x000001000e057824 */ /* 0x001fe400078e020f */
[----:B--2---:R-:W-:Y:S02]  /*fd20*/  IMAD R6, R12, 0x100, R13 ;  /* 0x000001000c067824 */ /* 0x004fe400078e020d */
[----:B------:R-:W0:Y:S01]  /*fd30*/  LDSM.16.M88.4 R12, [R10+UR5+0x4000] ;  /* 0x004000050a0c783b */ /* 0x000e220008000200 */
[----:B-1----:R-:W-:Y:S02]  /*fd40*/  IMAD.MOV.U32 R2, RZ, RZ, R27 ;  /* 0x000000ffff027224 */ /* 0x002fe400078e001b */
[----:B------:R-:W-:Y:S01]  /*fd50*/  IMAD.MOV.U32 R20, RZ, RZ, R4 ;  /* 0x000000ffff147224 */ /* 0x000fe200078e0004 */
[----:B------:R-:W-:Y:S01]  /*fd60*/  STL.64 [R1+0x150], R24 ;  /* 0x0001501801007387 */ /* 0x000fe20000100a00 */
[----:B------:R-:W-:-:S03]  /*fd70*/  IMAD R4, R16, 0x100, R17 ;  /* 0x0000010010047824 */ /* 0x000fc600078e0211 */
[----:B------:R-:W-:Y:S01]  /*fd80*/  STL.64 [R1+0x158], R26 ;  /* 0x0001581a01007387 */ /* 0x000fe20000100a00 */
[----:B------:R-:W-:-:S03]  /*fd90*/  IMAD R3, R0, 0x100, R19 ;  /* 0x0000010000037824 */ /* 0x000fc600078e0213 */
[----:B------:R1:W-:Y:S04]  /*fda0*/  STL [R1+0xeb0], R2 ;  /* 0x000eb00201007387 */ /* 0x0003e80000100800 */
[----:B------:R-:W2:Y:S04]  /*fdb0*/  LDL.LU.64 R16, [R1+0x1a0] ;  /* 0x0001a00001107983 */ /* 0x000ea80000300a00 */
[----:B------:R-:W2:Y:S04]  /*fdc0*/  LDL.LU.64 R18, [R1+0x1a8] ;  /* 0x0001a80001127983 */ /* 0x000ea80000300a00 */
[----:B0-----:R-:W-:Y:S01]  /*fdd0*/  STL [R1+0x164], R13 ;  /* 0x0001640d01007387 */ /* 0x001fe20000100800 */
[----:B------:R-:W-:-:S02]  /*fde0*/  IMAD.MOV.U32 R9, RZ, RZ, R13 ;  /* 0x000000ffff097224 */ /* 0x000fc400078e000d */
[----:B-1----:R-:W-:Y:S01]  /*fdf0*/  IMAD.MOV.U32 R2, RZ, RZ, R12 ;  /* 0x000000ffff027224 */ /* 0x002fe200078e000c */
[----:B------:R-:W-:Y:S01]  /*fe00*/  STL.64 [R1+0x168], R14 ;  /* 0x0001680e01007387 */ /* 0x000fe20000100a00 */
[----:B------:R-:W-:-:S03]  /*fe10*/  IMAD.MOV.U32 R0, RZ, RZ, R14 ;  /* 0x000000ffff007224 */ /* 0x000fc600078e000e */
[----:B------:R-:W0:Y:S04]  /*fe20*/  LDSM.16.M88.4 R12, [R10+UR5+0x6000] ;  /* 0x006000050a0c783b */ /* 0x000e280008000200 */
[----:B------:R1:W-:Y:S01]  /*fe30*/  STL [R1+0xeb4], R0 ;  /* 0x000eb40001007387 */ /* 0x0003e20000100800 */
[----:B------:R-:W-:-:S03]  /*fe40*/  IMAD.MOV.U32 R7, RZ, RZ, R24 ;  /* 0x000000ffff077224 */ /* 0x000fc600078e0018 */
[----:B-1----:R-:W3:Y:S04]  /*fe50*/  LDL.LU R0, [R1+0x154] ;  /* 0x0001540001007983 */ /* 0x002ee80000300800 */
[----:B0-----:R-:W-:Y:S04]  /*fe60*/  STL.64 [R1+0x170], R12 ;  /* 0x0001700c01007387 */ /* 0x001fe80000100a00 */
[----:B------:R0:W-:Y:S04]  /*fe70*/  STL.64 [R1+0x178], R14 ;  /* 0x0001780e01007387 */ /* 0x0001e80000100a00 */
[----:B------:R-:W4:Y:S04]  /*fe80*/  LDL.LU.64 R24, [R1+0x190] ;  /* 0x0001900001187983 */ /* 0x000f280000300a00 */
[----:B------:R-:W4:Y:S01]  /*fe90*/  LDL.LU.64 R26, [R1+0x198] ;  /* 0x00019800011a7983 */ /* 0x000f220000300a00 */
[----:B0-----:R-:W-:-:S02]  /*fea0*/  F2FP.F16.E5M2.UNPACK_B R14, R4 ;  /* 0x00000004ff0e723e */ /* 0x001fc400020004ff */
[----:B------:R-:W-:Y:S02]  /*feb0*/  F2FP.F16.E5M2.UNPACK_B R4, R20 ;  /* 0x00000014ff04723e */ /* 0x000fe400020004ff */
[----:B------:R-:W4:Y:S04]  /*fec0*/  LDL.LU.64 R20, [R1+0x130] ;  /* 0x0001300001147983 */ /* 0x000f280000300a00 */
[----:B------:R-:W4:Y:S01]  /*fed0*/  LDL.LU.64 R22, [R1+0x138] ;  /* 0x0001380001167983 */ /* 0x000f220000300a00 */
[----:B------:R-:W-:Y:S01]  /*fee0*/  IMAD.MOV.U32 R11, RZ, RZ, R13 ;  /* 0x000000ffff0b7224 */ /* 0x000fe200078e000d */
[----:B------:R-:W-:Y:S01]  /*fef0*/  F2FP.F16.E5M2.UNPACK_B R13, R5 ;  /* 0x00000005ff0d723e */ /* 0x000fe200020004ff */
[----:B------:R-:W-:Y:S01]  /*ff00*/  IMAD.MOV.U32 R10, RZ, RZ, R12 ;  /* 0x000000ffff0a7224 */ /* 0x000fe200078e000c */
[----:B------:R-:W-:-:S02]  /*ff10*/  F2FP.F16.E5M2.UNPACK_B R12, R6 ;  /* 0x00000006ff0c723e */ /* 0x000fc400020004ff */
[----:B------:R-:W-:Y:S02]  /*ff20*/  F2FP.F16.E5M2.UNPACK_B R15, R3 ;  /* 0x00000003ff0f723e */ /* 0x000fe400020004ff */
[----:B------:R-:W-:Y:S01]  /*ff30*/  F2FP.F16.E5M2.UNPACK_B R5, R8 ;  /* 0x00000008ff05723e */ /* 0x000fe200020004ff */
[----:B------:R-:W4:Y:S01]  /*ff40*/  LDL.LU R3, [R1+0x1c4] ;  /* 0x0001c40001037983 */ /* 0x000f220000300800 */
[----:B------:R-:W-:-:S03]  /*ff50*/  F2FP.F16.E5M2.UNPACK_B R6, R7 ;  /* 0x00000007ff06723e */ /* 0x000fc600020004ff */
[----:B------:R-:W4:Y:S04]  /*ff60*/  LDL.LU R28, [R1+0x1e0] ;  /* 0x0001e000011c7983 */ /* 0x000f280000300800 */
[----:B------:R-:W4:Y:S01]  /*ff70*/  LDL.LU R29, [R1+0x1dc] ;  /* 0x0001dc00011d7983 */ /* 0x000f220000300800 */
[----:B------:R-:W-:Y:S02]  /*ff80*/  F2FP.F16.E5M2.UNPACK_B R8, R2 ;  /* 0x00000002ff08723e */ /* 0x000fe400020004ff */
[----:B------:R-:W-:Y:S01]  /*ff90*/  F2FP.F16.E5M2.UNPACK_B R9, R9 ;  /* 0x00000009ff09723e */ /* 0x000fe200020004ff */
[----:B--2---:R-:W-:-:S15]  /*ffa0*/  HMMA.16816.F32 R16, R12, R4, R16 ;  /* 0x000000040c10723c */ /* 0x004fde0000001810 */
[----:B------:R-:W-:-:S04]  /*ffb0*/  NOP ;  /* 0x0000000000007918 */ /* 0x000fc80000000000 */
[----:B------:R-:W-:Y:S04]  /*ffc0*/  STL.64 [R1+0xf70], R18 ;  /* 0x000f701201007387 */ /* 0x000fe80000100a00 */
[----:B------:R4:W-:Y:S01]  /*ffd0*/  STL.64 [R1+0xf68], R16 ;  /* 0x000f681001007387 */ /* 0x0009e20000100a00 */
[----:B---3--:R-:W-:-:S03]  /*ffe0*/  F2FP.F16.E5M2.UNPACK_B R7, R0 ;  /* 0x00000000ff07723e */ /* 0x008fc600020004ff */
[----:B------:R-:W-:Y:S04]  /*fff0*/  STL [R1+0xf78], R0 ;  /* 0x000f780001007387 */ /* 0x000fe80000100800 */
[----:B----4-:R-:W-:Y:S01]  /*10000*/  HMMA.16816.F32 R16, R12, R6, R24 ;  /* 0x000000060c10723c */ /* 0x010fe20000001818 */
[----:B------:R-:W2:Y:S04]  /*10010*/  LDL.LU.64 R24, [R1+0x120] ;  /* 0x0001200001187983 */ /* 0x000ea80000300a00 */
[----:B------:R-:W2:-:S14]  /*10020*/  LDL.LU.64 R26, [R1+0x128] ;  /* 0x00012800011a7983 */ /* 0x000e9c0000300a00 */
[----:B------:R-:W-:Y:S04]  /*10030*/  STL.64 [R1], R16 ;  /* 0x0000001001007387 */ /* 0x000fe80000100a00 */
[----:B------:R0:W-:Y:S02]  /*10040*/  STL.64 [R1+0x8], R18 ;  /* 0x0000081201007387 */ /* 0x0001e40000100a00 */
[----:B0-----:R-:W-:Y:S02]  /*10050*/  HMMA.16816.F32 R16, R12, R8, R20 ;  /* 0x000000080c10723c */ /* 0x001fe40000001814 */
[----:B------:R0:W-:Y:S04]  /*10060*/  STL [R1+0xfb0], R2 ;  /* 0x000fb00201007387 */ /* 0x0001e80000100800 */
[----:B0-----:R-:W3:-:S13]  /*10070*/  LDL.LU R2, [R1+0x1d4] ;  /* 0x0001d40001027983 */ /* 0x001eda0000300800 */
[----:B------:R-:W-:Y:S04]  /*10080*/  STL.64 [R1+0x40], R16 ;  /* 0x0000401001007387 */ /* 0x000fe80000100a00 */
[----:B------:R-:W-:Y:S04]  /*10090*/  STL [R1+0x48], R18 ;  /* 0x0000481201007387 */ /* 0x000fe80000100800 */
[----:B------:R-:W4:Y:S04]  /*100a0*/  LDL.LU.64 R20, [R1+0xf0] ;  /* 0x0000f00001147983 */ /* 0x000f280000300a00 */
[----:B------:R-:W3:Y:S01]  /*100b0*/  LDL.LU.64 R22, [R1+0xf8] ;  /* 0x0000f80001167983 */ /* 0x000ee20000300a00 */
[----:B------:R-:W-:Y:S01]  /*100c0*/  F2FP.F16.E5M2.UNPACK_B R10, R10 ;  /* 0x0000000aff0a723e */ /* 0x000fe200020004ff */
[----:B------:R-:W-:Y:S01]  /*100d0*/  IMAD.MOV.U32 R0, RZ, RZ, R19 ;  /* 0x000000ffff007224 */ /* 0x000fe200078e0013 */
[----:B------:R-:W-:-:S07]  /*100e0*/  F2FP.F16.E5M2.UNPACK_B R11, R11 ;  /* 0x0000000bff0b723e */ /* 0x000fce00020004ff */
[----:B--2---:R-:W-:Y:S01]  /*100f0*/  HMMA.16816.F32 R24, R12, R10, R24 ;  /* 0x0000000a0c18723c */ /* 0x004fe20000001818 */
[----:B---3--:R-:W-:Y:S04]  /*10100*/  STL.64 [R1+0xff0], R22 ;  /* 0x000ff01601007387 */ /* 0x008fe80000100a00 */
[----:B----4-:R0:W-:Y:S04]  /*10110*/  STL.64 [R1+0xfe8], R20 ;  /* 0x000fe81401007387 */ /* 0x0101e80000100a00 */
[----:B0-----:R-:W2:Y:S04]  /*10120*/  LDL.LU.64 R20, [R1+0x110] ;  /* 0x0001100001147983 */ /* 0x001ea80000300a00 */
[----:B------:R-:W2:Y:S04]  /*10130*/  LDL.LU.64 R22, [R1+0x118] ;  /* 0x0001180001167983 */ /* 0x000ea80000300a00 */
[----:B------:R-:W3:Y:S04]  /*10140*/  LDL.LU.64 R16, [R1+0xe0] ;  /* 0x0000e00001107983 */ /* 0x000ee80000300a00 */
[----:B------:R-:W3:Y:S04]  /*10150*/  LDL.LU.64 R18, [R1+0xe8] ;  /* 0x0000e80001127983 */ /* 0x000ee80000300a00 */
[----:B------:R0:W-:Y:S04]  /*10160*/  STL [R1+0xfb4], R0 ;  /* 0x000fb40001007387 */ /* 0x0001e80000100800 */
[----:B0-----:R-:W4:Y:S04]  /*10170*/  LDL.LU R0, [R1+0x1d8] ;  /* 0x0001d80001007983 */ /* 0x001f280000300800 */
[----:B------:R-:W2:Y:S04]  /*10180*/  LDL.LU R13, [R1+0x1c8] ;  /* 0x0001c800010d7983 */ /* 0x000ea80000300800 */
[----:B------:R-:W3:Y:S04]  /*10190*/  LDL.LU R14, [R1+0x1d0] ;  /* 0x0001d000010e7983 */ /* 0x000ee80000300800 */
[----:B------:R-:W3:Y:S04]  /*101a0*/  LDL.LU R15, [R1+0x1cc] ;  /* 0x0001cc00010f7983 */ /* 0x000ee80000300800 */
[----:B------:R-:W-:Y:S04]  /*101b0*/  STL.64 [R1+0xf50], R26 ;  /* 0x000f501a01007387 */ /* 0x000fe80000100a00 */
[----:B------:R0:W-:Y:S04]  /*101c0*/  STL.64 [R1+0xf48], R24 ;  /* 0x000f481801007387 */ /* 0x0001e80000100a00 */
[----:B0-----:R-:W4:Y:S04]  /*101d0*/  LDL.LU.64 R24, [R1+0x100] ;  /* 0x0001000001187983 */ /* 0x001f280000300a00 */
[----:B------:R-:W4:Y:S01]  /*101e0*/  LDL.LU.64 R26, [R1+0x108] ;  /* 0x00010800011a7983 */ /* 0x000f220000300a00 */
[----:B--2---:R-:W-:-:S02]  /*101f0*/  IMAD R3, R3, 0x100, R13 ;  /* 0x0000010003037824 */ /* 0x004fc400078e020d */
[----:B---3--:R-:W-:Y:S02]  /*10200*/  IMAD R13, R15, 0x100, R14 ;  /* 0x000001000f0d7824 */ /* 0x008fe400078e020e */
[----:B----4-:R-:W-:Y:S02]  /*10210*/  IMAD R14, R2, 0x100, R0 ;  /* 0x00000100020e7824 */ /* 0x010fe400078e0200 */
[----:B------:R-:W-:Y:S01]  /*10220*/  IMAD R15, R29, 0x100, R28 ;  /* 0x000001001d0f7824 */ /* 0x000fe200078e021c */
[----:B------:R-:W-:Y:S02]  /*10230*/  F2FP.F16.E5M2.UNPACK_B R12, R3 ;  /* 0x00000003ff0c723e */ /* 0x000fe400020004ff */
[----:B------:R-:W-:Y:S02]  /*10240*/  F2FP.F16.E5M2.UNPACK_B R13, R13 ;  /* 0x0000000dff0d723e */ /* 0x000fe400020004ff */
[----:B------:R-:W-:Y:S02]  /*10250*/  F2FP.F16.E5M2.UNPACK_B R14, R14 ;  /* 0x0000000eff0e723e */ /* 0x000fe400020004ff */
[----:B------:R-:W-:-:S07]  /*10260*/  F2FP.F16.E5M2.UNPACK_B R15, R15 ;  /* 0x0000000fff0f723e */ /* 0x000fce00020004ff */
[----:B------:R-:W-:-:S15]  /*10270*/  HMMA.16816.F32 R20, R12, R4, R20 ;  /* 0x000000040c14723c */ /* 0x000fde0000001814 */
[----:B------:R-:W-:-:S04]  /*10280*/  NOP ;  /* 0x0000000000007918 */ /* 0x000fc80000000000 */
[----:B------:R-:W-:Y:S04]  /*10290*/  STL.64 [R1+0x30], R20 ;  /* 0x0000301401007387 */ /* 0x000fe80000100a00 */
[----:B------:R0:W-:Y:S04]  /*102a0*/  STL.64 [R1+0x38], R22 ;  /* 0x0000381601007387 */ /* 0x0001e80000100a00 */
[----:B0-----:R-:W2:Y:S04]  /*102b0*/  LDL.LU.64 R22, [R1+0xff0] ;  /* 0x000ff00001167983 */ /* 0x001ea80000300a00 */
[----:B------:R-:W2:Y:S01]  /*102c0*/  LDL.LU.64 R20, [R1+0xfe8] ;  /* 0x000fe80001147983 */ /* 0x000ea20000300a00 */
[----:B------:R-:W-:-:S15]  /*102d0*/  HMMA.16816.F32 R24, R12, R6, R24 ;  /* 0x000000060c18723c */ /* 0x000fde0000001818 */
[----:B------:R-:W-:-:S04]  /*102e0*/  NOP ;  /* 0x0000000000007918 */ /* 0x000fc80000000000 */
[----:B------:R-:W-:Y:S04]  /*102f0*/  STL.64 [R1+0x20], R24 ;  /* 0x0000201801007387 */ /* 0x000fe80000100a00 */
[----:B------:R2:W-:Y:S04]  /*10300*/  STL.64 [R1+0x28], R26 ;  /* 0x0000281a01007387 */ /* 0x0005e80000100a00 */
[----:B------:R-:W3:Y:S01]  /*10310*/  LDL.LU R3, [R1+0x1e4] ;  /* 0x0001e40001037983 */ /* 0x000ee20000300800 */
[C---:B--2---:R-:W-:Y:S08]  /*10320*/  HMMA.16816.F32 R24, R12.reuse, R8, R20 ;  /* 0x000000080c18723c */ /* 0x044ff00000001814 */
[----:B------:R-:W-:Y:S11]  /*10330*/  HMMA.16816.F32 R20, R12, R10, R16 ;  /* 0x0000000a0c14723c */ /* 0x000ff60000001810 */
[----:B------:R-:W-:Y:S04]  /*10340*/  STL.64 [R1+0x10], R24 ;  /* 0x0000101801007387 */ /* 0x000fe80000100a00 */
[----:B------:R-:W-:Y:S04]  /*10350*/  STL.64 [R1+0x18], R26 ;  /* 0x0000181a01007387 */ /* 0x000fe80000100a00 */
[----:B------:R-:W2:Y:S04]  /*10360*/  LDL.LU R13, [R1+0x1ec] ;  /* 0x0001ec00010d7983 */ /* 0x000ea80000300800 */
[----:B------:R-:W4:Y:S04]  /*10370*/  LDL.LU R14, [R1+0x1f4] ;  /* 0x0001f400010e7983 */ /* 0x000f280000300800 */
[----:B------:R-:W2:Y:S04]  /*10380*/  LDL.LU R12, [R1+0x200] ;  /* 0x00020000010c7983 */ /* 0x000ea80000300800 */
[----:B------:R-:W2:Y:S04]  /*10390*/  LDL.LU R15, [R1+0x1fc] ;  /* 0x0001fc00010f7983 */ /* 0x000ea80000300800 */
[----:B------:R0:W-:Y:S04]  /*103a0*/  STL.64 [R1+0xfd0], R10 ;  /* 0x000fd00a01007387 */ /* 0x0001e80000100a00 */
[----:B0-----:R-:W2:Y:S04]  /*103b0*/  LDL.LU R10, [R1+0x1f0] ;  /* 0x0001f000010a7983 */ /* 0x001ea80000300800 */
[----:B------:R-:W4:Y:S04]  /*103c0*/  LDL.LU R11, [R1+0x1f8] ;  /* 0x0001f800010b7983 */ /* 0x000f280000300800 */
[----:B------:R0:W-:Y:S04]  /*103d0*/  STL.64 [R1+0xfc8], R8 ;  /* 0x000fc80801007387 */ /* 0x0001e80000100a00 */
[----:B0-----:R-:W3:Y:S04]  /*103e0*/  LDL.LU R9, [R1+0x1e8] ;  /* 0x0001e80001097983 */ /* 0x001ee80000300800 */
[----:B------:R-:W2:Y:S04]  /*103f0*/  LDL.LU R0, [R1+0x208] ;  /* 0x0002080001007983 */ /* 0x000ea80000300800 */
[----:B------:R-:W2:Y:S04]  /*10400*/  LDL.LU R2, [R1+0x210] ;  /* 0x0002100001027983 */ /* 0x000ea80000300800 */
[----:B------:R-:W2:Y:S04]  /*10410*/  LDL.LU R28, [R1+0x20c] ;  /* 0x00020c00011c7983 */ /* 0x000ea80000300800 */
[----:B------:R-:W2:Y:S04]  /*10420*/  LDL.LU R29, [R1+0x214] ;  /* 0x00021400011d7983 */ /* 0x000ea80000300800 */
[----:B------:R-:W2:Y:S04]  /*10430*/  LDL.LU R16, [R1+0x228] ;  /* 0x0002280001107983 */ /* 0x000ea80000300800 */
[----:B------:R-:W2:Y:S04]  /*10440*/  LDL.LU R17, [R1+0x224] ;  /* 0x0002240001117983 */ /* 0x000ea80000300800 */
[----:B------:R-:W2:Y:S04]  /*10450*/  LDL.LU R18, [R1+0x230] ;  /* 0x0002300001127983 */ /* 0x000ea80000300800 */
[----:B------:R-:W2:Y:S04]  /*10460*/  LDL.LU R19, [R1+0x22c] ;  /* 0x00022c0001137983 */ /* 0x000ea80000300800 */
[----:B--2---:R-:W-:Y:S04]  /*10470*/  STL.64 [R1+0xf88], R18 ;  /* 0x000f881201007387 */ /* 0x004fe80000100a00 */
[----:B------:R-:W-:Y:S04]  /*10480*/  STL.64 [R1+0xf80], R16 ;  /* 0x000f801001007387 */ /* 0x000fe80000100a00 */
[----:B------:R-:W2:Y:S04]  /*10490*/  LDL.LU R24, [R1+0x238] ;  /* 0x0002380001187983 */ /* 0x000ea80000300800 */
[----:B------:R-:W2:Y:S04]  /*104a0*/  LDL.LU R25, [R1+0x234] ;  /* 0x0002340001197983 */ /* 0x000ea80000300800 */
[----:B------:R-:W2:Y:S04]  /*104b0*/  LDL.LU R26, [R1+0x240] ;  /* 0x00024000011a7983 */ /* 0x000ea80000300800 */
[----:B------:R-:W2:Y:S04]  /*104c0*/  LDL.LU R27, [R1+0x23c] ;  /* 0x00023c00011b7983 */ /* 0x000ea80000300800 */
[----:B--2---:R-:W-:Y:S04]  /*104d0*/  STL.64 [R1+0xf98], R26 ;  /* 0x000f981a01007387 */ /* 0x004fe80000100a00 */
[----:B------:R-:W-:Y:S04]  /*104e0*/  STL.64 [R1+0xf90], R24 ;  /* 0x000f901801007387 */ /* 0x000fe80000100a00 */
[----:B------:R0:W-:Y:S04]  /*104f0*/  STL [R1+0xf20], R21 ;  /* 0x000f201501007387 */ /* 0x0001e80000100800 */
[----:B0-----:R-:W2:Y:S04]  /*10500*/  LDL.LU R21, [R1+0x21c] ;  /* 0x00021c0001157983 */ /* 0x001ea80000300800 */
[----:B------:R0:W-:Y:S04]  /*10510*/  STL [R1+0xf1c], R22 ;  /* 0x000f1c1601007387 */ /* 0x0001e80000100800 */
[----:B0-----:R-:W2:Y:S04]  /*10520*/  LDL.LU R22, [R1+0x220] ;  /* 0x0002200001167983 */ /* 0x001ea80000300800 */
[----:B------:R0:W-:Y:S04]  /*10530*/  STL [R1+0xf18], R23 ;  /* 0x000f181701007387 */ /* 0x0001e80000100800 */
[----:B0-----:R-:W2:Y:S01]  /*10540*/  LDL.LU R23, [R1+0x218] ;  /* 0x0002180001177983 */ /* 0x001ea20000300800 */
[----:B---3--:R-:W-:-:S02]  /*10550*/  IMAD R3, R3, 0x100, R9 ;  /* 0x0000010003037824 */ /* 0x008fc400078e0209 */
[----:B------:R-:W-:Y:S02]  /*10560*/  IMAD R13, R13, 0x100, R10 ;  /* 0x000001000d0d7824 */ /* 0x000fe400078e020a */
[----:B----4-:R-:W-:Y:S01]  /*10570*/  IMAD R14, R14, 0x100, R11 ;  /* 0x000001000e0e7824 */ /* 0x010fe200078e020b */
[----:B--2---:R-:W-:Y:S04]  /*10580*/  STL.64 [R1+0xfc0], R22 ;  /* 0x000fc01601007387 */ /* 0x004fe80000100a00 */
[----:B------:R-:W-:Y:S04]  /*10590*/  STL.64 [R1+0xfb8], R20 ;  /* 0x000fb81401007387 */ /* 0x000fe80000100a00 */
[----:B------:R-:W2:Y:S04]  /*105a0*/  LDL.LU.64 R8, [R1+0x70] ;  /* 0x0000700001087983 */ /* 0x000ea80000300a00 */
[----:B------:R-:W3:Y:S01]  /*105b0*/  LDL.LU.64 R10, [R1+0x78] ;  /* 0x00007800010a7983 */ /* 0x000ee20000300a00 */
[----:B------:R-:W-:Y:S01]  /*105c0*/  IMAD R15, R15, 0x100, R12 ;  /* 0x000001000f0f7824 */ /* 0x000fe200078e020c */
[----:B------:R-:W-:-:S02]  /*105d0*/  F2FP.F16.E5M2.UNPACK_B R12, R3 ;  /* 0x00000003ff0c723e */ /* 0x000fc400020004ff */
[----:B------:R-:W-:Y:S01]  /*105e0*/  F2FP.F16.E5M2.UNPACK_B R13, R13 ;  /* 0x0000000dff0d723e */ /* 0x000fe200020004ff */
[----:B---3--:R-:W-:Y:S04]  /*105f0*/  STL.64 [R1+0xfe0], R10 ;  /* 0x000fe00a01007387 */ /* 0x008fe80000100a00 */
[----:B--2---:R0:W-:Y:S04]  /*10600*/  STL.64 [R1+0xfd8], R8 ;  /* 0x000fd80801007387 */ /* 0x0041e80000100a00 */
[----:B0-----:R-:W2:Y:S04]  /*10610*/  LDL.LU.64 R8, [R1+0xd0] ;  /* 0x0000d00001087983 */ /* 0x001ea80000300a00 */
[----:B------:R-:W2:Y:S04]  /*10620*/  LDL.LU.64 R10, [R1+0xd8] ;  /* 0x0000d800010a7983 */ /* 0x000ea80000300a00 */
[----:B------:R-:W3:Y:S04]  /*10630*/  LDL.LU.64 R20, [R1+0xa0] ;  /* 0x0000a00001147983 */ /* 0x000ee80000300a00 */
[----:B------:R-:W3:Y:S04]  /*10640*/  LDL.LU.64 R22, [R1+0xa8] ;  /* 0x0000a80001167983 */ /* 0x000ee80000300a00 */
[----:B------:R-:W4:Y:S04]  /*10650*/  LDL.LU.64 R24, [R1+0xc0] ;  /* 0x0000c00001187983 */ /* 0x000f280000300a00 */
[----:B------:R-:W3:Y:S01]  /*10660*/  LDL.LU.64 R26, [R1+0xc8] ;  /* 0x0000c800011a7983 */ /* 0x000ee20000300a00 */
[----:B------:R-:W-:-:S02]  /*10670*/  F2FP.F16.E5M2.UNPACK_B R14, R14 ;  /* 0x0000000eff0e723e */ /* 0x000fc400020004ff */
[----:B------:R-:W-:-:S07]  /*10680*/  F2FP.F16.E5M2.UNPACK_B R15, R15 ;  /* 0x0000000fff0f723e */ /* 0x000fce00020004ff */
[C---:B--2---:R-:W-:Y:S01]  /*10690*/  HMMA.16816.F32 R8, R12.reuse, R4, R8 ;  /* 0x000000040c08723c */ /* 0x044fe20000001808 */
[----:B---3--:R-:W-:Y:S04]  /*106a0*/  STL.64 [R1+0xfa8], R26 ;  /* 0x000fa81a01007387 */ /* 0x008fe80000100a00 */
[----:B----4-:R0:W-:Y:S04]  /*106b0*/  STL.64 [R1+0xfa0], R24 ;  /* 0x000fa01801007387 */ /* 0x0101e80000100a00 */
[----:B0-----:R-:W2:Y:S04]  /*106c0*/  LDL.LU.64 R24, [R1+0x90] ;  /* 0x0000900001187983 */ /* 0x001ea80000300a00 */
[----:B------:R-:W2:Y:S04]  /*106d0*/  LDL.LU.64 R26, [R1+0x98] ;  /* 0x00009800011a7983 */ /* 0x000ea80000300a00 */
[----:B------:R-:W3:Y:S04]  /*106e0*/  LDL.LU.64 R16, [R1+0xb0] ;  /* 0x0000b00001107983 */ /* 0x000ee80000300a00 */
[----:B------:R-:W3:Y:S04]  /*106f0*/  LDL.LU.64 R18, [R1+0xb8] ;  /* 0x0000b80001127983 */ /* 0x000ee80000300a00 */
[----:B------:R-:W4:Y:S04]  /*10700*/  LDL.LU R3, [R1+0x204] ;  /* 0x0002040001037983 */ /* 0x000f280000300800 */
[----:B------:R-:W-:Y:S04]  /*10710*/  STL.64 [R1+0x50], R8 ;  /* 0x0000500801007387 */ /* 0x000fe80000100a00 */
[----:B------:R0:W-:Y:S04]  /*10720*/  STL.64 [R1+0x58], R10 ;  /* 0x0000580a01007387 */ /* 0x0001e80000100a00 */
[----:B0-----:R-:W2:Y:S04]  /*10730*/  LDL.LU.64 R10, [R1+0xfe0] ;  /* 0x000fe000010a7983 */ /* 0x001ea80000300a00 */
[----:B------:R-:W2:Y:S02]  /*10740*/  LDL.LU.64 R8, [R1+0xfd8] ;  /* 0x000fd80001087983 */ /* 0x000ea40000300a00 */
[----:B--2---:R-:W-:-:S15]  /*10750*/  HMMA.16816.F32 R8, R12, R6, R8 ;  /* 0x000000060c08723c */ /* 0x004fde0000001808 */
[----:B------:R-:W-:-:S04]  /*10760*/  NOP ;  /* 0x0000000000007918 */ /* 0x000fc80000000000 */
[----:B------:R-:W-:Y:S04]  /*10770*/  STL.64 [R1+0x70], R8 ;  /* 0x0000700801007387 */ /* 0x000fe80000100a00 */
[----:B------:R0:W-:Y:S04]  /*10780*/  STL.64 [R1+0x78], R10 ;  /* 0x0000780a01007387 */ /* 0x0001e80000100a00 */
[----:B0-----:R-:W2:Y:S04]  /*10790*/  LDL.LU.64 R10, [R1+0xfd0] ;  /* 0x000fd000010a7983 */ /* 0x001ea80000300a00 */
[----:B------:R-:W2:Y:S01]  /*107a0*/  LDL.LU.64 R8, [R1+0xfc8] ;  /* 0x000fc80001087983 */ /* 0x000ea20000300a00 */
[----:B----4-:R-:W-:-:S02]  /*107b0*/  IMAD R3, R3, 0x100, R0 ;  /* 0x0000010003037824 */ /* 0x010fc400078e0200 */
[----:B------:R-:W-:Y:S01]  /*107c0*/  IMAD R28, R28, 0x100, R2 ;  /* 0x000001001c1c7824 */ /* 0x000fe200078e0202 */
[----:B--2---:R-:W-:-:S15]  /*107d0*/  HMMA.16816.F32 R20, R12, R8, R20 ;  /* 0x000000080c14723c */ /* 0x004fde0000001814 */
[----:B------:R-:W-:-:S04]  /*107e0*/  NOP ;  /* 0x0000000000007918 */ /* 0x000fc80000000000 */
[----:B------:R-:W-:Y:S04]  /*107f0*/  STL.64 [R1+0xa0], R20 ;  /* 0x0000a01401007387 */ /* 0x000fe80000100a00 */
[----:B------:R0:W-:Y:S01]  /*10800*/  STL.64 [R1+0xa8], R22 ;  /* 0x0000a81601007387 */ /* 0x0001e20000100a00 */
[----:B------:R-:W-:Y:S03]  /*10810*/  HMMA.16816.F32 R12, R12, R10, R24 ;  /* 0x0000000a0c0c723c */ /* 0x000fe60000001818 */
[----:B0-----:R-:W2:Y:S04]  /*10820*/  LDL.LU.64 R22, [R1+0xfc0] ;  /* 0x000fc00001167983 */ /* 0x001ea80000300a00 */
[----:B------:R-:W4:Y:S04]  /*10830*/  LDL.LU.64 R20, [R1+0xfb8] ;  /* 0x000fb80001147983 */ /* 0x000f280000300a00 */
[----:B------:R-:W3:Y:S04]  /*10840*/  LDL.LU R0, [R1+0xfb4] ;  /* 0x000fb40001007983 */ /* 0x000ee80000300800 */
[----:B------:R-:W3:Y:S04]  /*10850*/  LDL.LU R2, [R1+0xfb0] ;  /* 0x000fb00001027983 */ /* 0x000ee80000300800 */
[----:B------:R-:W3:Y:S04]  /*10860*/  LDL.LU.64 R26, [R1+0xfa8] ;  /* 0x000fa800011a7983 */ /* 0x000ee80000300a00 */
[----:B------:R-:W3:Y:S04]  /*10870*/  LDL.LU.64 R24, [R1+0xfa0] ;  /* 0x000fa00001187983 */ /* 0x000ee80000300a00 */
[----:B------:R0:W-:Y:S04]  /*10880*/  STL.64 [R1+0x90], R12 ;  /* 0x0000900c01007387 */ /* 0x0001e80000100a00 */
[----:B------:R1:W-:Y:S01]  /*10890*/  STL.64 [R1+0x98], R14 ;  /* 0x0000980e01007387 */ /* 0x0003e20000100a00 */
[----:B0-----:R-:W-:-:S02]  /*108a0*/  F2FP.F16.E5M2.UNPACK_B R12, R3 ;  /* 0x00000003ff0c723e */ /* 0x001fc400020004ff */
[----:B------:R-:W-:Y:S01]  /*108b0*/  F2FP.F16.E5M2.UNPACK_B R13, R28 ;  /* 0x0000001cff0d723e */ /* 0x000fe200020004ff */
[----:B--2---:R-:W-:Y:S02]  /*108c0*/  IMAD R29, R29, 0x100, R23 ;  /* 0x000001001d1d7824 */ /* 0x004fe400078e0217 */
[----:B----4-:R-:W-:-:S03]  /*108d0*/  IMAD R21, R21, 0x100, R22 ;  /* 0x0000010015157824 */ /* 0x010fc600078e0216 */
[----:B-1----:R-:W-:Y:S02]  /*108e0*/  F2FP.F16.E5M2.UNPACK_B R14, R29 ;  /* 0x0000001dff0e723e */ /* 0x002fe400020004ff */
[----:B------:R-:W-:-:S07]  /*108f0*/  F2FP.F16.E5M2.UNPACK_B R15, R21 ;  /* 0x00000015ff0f723e */ /* 0x000fce00020004ff */
[C---:B---3--:R-:W-:Y:S08]  /*10900*/  HMMA.16816.F32 R24, R12.reuse, R4, R24 ;  /* 0x000000040c18723c */ /* 0x048ff00000001818 */
[C---:B------:R-:W-:Y:S11]  /*10910*/  HMMA.16816.F32 R4, R12.reuse, R6, R16 ;  /* 0x000000060c04723c */ /* 0x040ff60000001810 */
[----:B------:R-:W-:Y:S04]  /*10920*/  STL.64 [R1+0xd0], R24 ;  /* 0x0000d01801007387 */ /* 0x000fe80000100a00 */
[----:B------:R0:W-:Y:S04]  /*10930*/  STL.64 [R1+0xd8], R26 ;  /* 0x0000d81a01007387 */ /* 0x0001e80000100a00 */
[----:B0-----:R-:W2:Y:S04]  /*10940*/  LDL.LU.64 R26, [R1+0xf98] ;  /* 0x000f9800011a7983 */ /* 0x001ea80000300a00 */
[----:B------:R-:W3:Y:S04]  /*10950*/  LDL.LU.64 R24, [R1+0xf90] ;  /* 0x000f900001187983 */ /* 0x000ee80000300a00 */
[----:B------:R-:W4:Y:S04]  /*10960*/  LDL.LU.64 R18, [R1+0xf88] ;  /* 0x000f880001127983 */ /* 0x000f280000300a00 */
[----:B------:R-:W2:Y:S04]  /*10970*/  LDL.LU.64 R16, [R1+0xf80] ;  /* 0x000f800001107983 */ /* 0x000ea80000300a00 */
[----:B------:R0:W-:Y:S04]  /*10980*/  STL.64 [R1+0xc0], R4 ;  /* 0x0000c00401007387 */ /* 0x0001e80000100a00 */
[----:B------:R1:W-:Y:S04]  /*10990*/  STL.64 [R1+0xc8], R6 ;  /* 0x0000c80601007387 */ /* 0x0003e80000100a00 */
[----:B0-----:R-:W2:Y:S04]  /*109a0*/  LDL.LU.64 R4, [R1+0x80] ;  /* 0x0000800001047983 */ /* 0x001ea80000300a00 */
[----:B-1----:R-:W2:Y:S01]  /*109b0*/  LDL.LU.64 R6, [R1+0x88] ;  /* 0x0000880001067983 */ /* 0x002ea20000300a00 */
[----:B---3--:R-:W-:Y:S01]  /*109c0*/  IMAD R3, R25, 0x100, R24 ;  /* 0x0000010019037824 */ /* 0x008fe200078e0218 */
[----:B--2---:R-:W-:Y:S01]  /*109d0*/  HMMA.16816.F32 R4, R12, R8, R4 ;  /* 0x000000080c04723c */ /* 0x004fe20000001804 */
[----:B------:R-:W-:-:S02]  /*109e0*/  IMAD R8, R17, 0x100, R16 ;  /* 0x0000010011087824 */ /* 0x000fc400078e0210 */
[----:B----4-:R-:W-:-:S15]  /*109f0*/  IMAD R9, R19, 0x100, R18 ;  /* 0x0000010013097824 */ /* 0x010fde00078e0212 */
[----:B------:R-:W-:Y:S01]  /*10a00*/  NOP ;  /* 0x0000000000007918 */ /* 0x000fe20000000000 */
[----:B------:R0:W-:Y:S04]  /*10a10*/  STL.64 [R1+0xb0], R4 ;  /* 0x0000b00401007387 */ /* 0x0001e80000100a00 */
[----:B------:R1:W-:Y:S04]  /*10a20*/  STL.64 [R1+0xb8], R6 ;  /* 0x0000b80601007387 */ /* 0x0003e80000100a00 */
[----:B------:R-:W2:Y:S04]  /*10a30*/  LDL.LU.64 R16, [R1+0x60] ;  /* 0x0000600001107983 */ /* 0x000ea80000300a00 */
[----:B------:R-:W2:Y:S01]  /*10a40*/  LDL.LU.64 R18, [R1+0x68] ;  /* 0x0000680001127983 */ /* 0x000ea20000300a00 */
[----:B0-----:R-:W-:-:S03]  /*10a50*/  IMAD R4, R27, 0x100, R26 ;  /* 0x000001001b047824 */ /* 0x001fc600078e021a */
[----:B-1----:R-:W3:Y:S04]  /*10a60*/  LDL.LU R6, [R1+0x144] ;  /* 0x0001440001067983 */ /* 0x002ee80000300800 */
[----:B------:R-:W4:Y:S04]  /*10a70*/  LDL.LU R7, [R1+0x150] ;  /* 0x0001500001077983 */ /* 0x000f280000300800 */
[----:B------:R-:W3:Y:S04]  /*10a80*/  LDL.LU R24, [R1+0x40] ;  /* 0x0000400001187983 */ /* 0x000ee80000300800 */
[----:B------:R-:W3:Y:S04]  /*10a90*/  LDL.LU R25, [R1+0x44] ;  /* 0x0000440001197983 */ /* 0x000ee80000300800 */
[----:B------:R-:W3:Y:S01]  /*10aa0*/  LDL.LU R26, [R1+0x48] ;  /* 0x00004800011a7983 */ /* 0x000ee20000300800 */
[----:B------:R-:W-:-:S03]  /*10ab0*/  IMAD.MOV.U32 R27, RZ, RZ, R0 ;  /* 0x000000ffff1b7224 */ /* 0x000fc600078e0000 */
[----:B------:R-:W4:Y:S01]  /*10ac0*/  LDL.LU R0, [R1+0xf78] ;  /* 0x000f780001007983 */ /* 0x000f220000300800 */
[----:B--2---:R-:W-:Y:S03]  /*10ad0*/  HMMA.16816.F32 R12, R12, R10, R16 ;  /* 0x0000000a0c0c723c */ /* 0x004fe60000001810 */
[----:B---3--:R-:W-:Y:S04]  /*10ae0*/  STL.64 [R1+0xf60], R26 ;  /* 0x000f601a01007387 */ /* 0x008fe80000100a00 */
[----:B------:R0:W-:-:S12]  /*10af0*/  STL.64 [R1+0xf58], R24 ;  /* 0x000f581801007387 */ /* 0x0001d80000100a00 */
[----:B------:R-:W-:Y:S01]  /*10b00*/  IMAD.MOV.U32 R29, RZ, RZ, R14 ;  /* 0x000000ffff1d7224 */ /* 0x000fe200078e000e */
[----:B0-----:R-:W2:Y:S04]  /*10b10*/  LDL.LU R24, [R1] ;  /* 0x0000000001187983 */ /* 0x001ea80000300800 */
[----:B------:R-:W2:Y:S04]  /*10b20*/  LDL.LU R25, [R1+0x4] ;  /* 0x0000040001197983 */ /* 0x000ea80000300800 */
[----:B------:R-:W2:Y:S04]  /*10b30*/  LDL.LU R26, [R1+0x8] ;  /* 0x00000800011a7983 */ /* 0x000ea80000300800 */
[----:B------:R-:W2:Y:S04]  /*10b40*/  LDL.LU R27, [R1+0xc] ;  /* 0x00000c00011b7983 */ /* 0x000ea80000300800 */
[----:B------:R-:W3:Y:S04]  /*10b50*/  LDL.LU R5, [R1+0x174] ;  /* 0x0001740001057983 */ /* 0x000ee80000300800 */
[----:B------:R-:W3:Y:S04]  /*10b60*/  LDL.LU R23, [R1+0x254] ;  /* 0x0002540001177983 */ /* 0x000ee80000300800 */
[----:B------:R-:W3:Y:S04]  /*10b70*/  LDL.LU R22, [R1+0x260] ;  /* 0x0002600001167983 */ /* 0x000ee80000300800 */
[----:B------:R-:W3:Y:S04]  /*10b80*/  LDL.LU R21, [R1+0x25c] ;  /* 0x00025c0001157983 */ /* 0x000ee80000300800 */
[----:B------:R-:W3:Y:S04]  /*10b90*/  LDL.LU.64 R18, [R1+0xf70] ;  /* 0x000f700001127983 */ /* 0x000ee80000300a00 */
[----:B------:R-:W3:Y:S04]  /*10ba0*/  LDL.LU.64 R16, [R1+0xf68] ;  /* 0x000f680001107983 */ /* 0x000ee80000300a00 */
[----:B------:R0:W-:Y:S04]  /*10bb0*/  STL.64 [R1+0x80], R12 ;  /* 0x0000800c01007387 */ /* 0x0001e80000100a00 */
[----:B------:R-:W3:Y:S01]  /*10bc0*/  LDL.LU R14, [R1+0x140] ;  /* 0x00014000010e7983 */ /* 0x000ee20000300800 */
[----:B------:R-:W-:-:S02]  /*10bd0*/  F2FP.F16.E5M2.UNPACK_B R8, R8 ;  /* 0x00000008ff08723e */ /* 0x000fc400020004ff */
[----:B------:R-:W-:Y:S02]  /*10be0*/  F2FP.F16.E5M2.UNPACK_B R9, R9 ;  /* 0x00000009ff09723e */ /* 0x000fe400020004ff */
[----:B------:R-:W-:Y:S02]  /*10bf0*/  F2FP.F16.E5M2.UNPACK_B R10, R3 ;  /* 0x00000003ff0a723e */ /* 0x000fe400020004ff */
[----:B------:R-:W-:Y:S02]  /*10c00*/  F2FP.F16.E5M2.UNPACK_B R11, R4 ;  /* 0x00000004ff0b723e */ /* 0x000fe400020004ff */
[----:B0-----:R-:W-:Y:S02]  /*10c10*/  F2FP.F16.E5M2.UNPACK_B R13, R6.H1 ;  /* 0x00000006ff0d723e */ /* 0x001fe400030004ff */
[----:B----4-:R-:W-:Y:S02]  /*10c20*/  F2FP.F16.E5M2.UNPACK_B R6, R7.H1 ;  /* 0x00000007ff06723e */ /* 0x010fe400030004ff */
[----:B------:R-:W-:Y:S01]  /*10c30*/  F2FP.F16.E5M2.UNPACK_B R7, R0.H1 ;  /* 0x00000000ff07723e */ /* 0x000fe200030004ff */
[----:B------:R-:W-:-:S02]  /*10c40*/  IMAD.MOV.U32 R28, RZ, RZ, R15 ;  /* 0x000000ffff1c7224 */ /* 0x000fc400078e000f */
[----:B------:R-:W4:Y:S04]  /*10c50*/  LDL.LU R15, [R1+0x164] ;  /* 0x00016400010f7983 */ /* 0x000f280000300800 */
[----:B------:R0:W-:Y:S04]  /*10c60*/  STL [R1+0xec4], R28 ;  /* 0x000ec41c01007387 */ /* 0x0001e80000100800 */
[----:B------:R1:W-:Y:S04]  /*10c70*/  STL [R1+0xec0], R29 ;  /* 0x000ec01d01007387 */ /* 0x0003e80000100800 */
[----:B------:R-:W4:Y:S04]  /*10c80*/  LDL.LU R3, [R1+0x244] ;  /* 0x0002440001037983 */ /* 0x000f280000300800 */
[----:B------:R-:W4:Y:S01]  /*10c90*/  LDL.LU R4, [R1+0x170] ;  /* 0x0001700001047983 */ /* 0x000f220000300800 */
[----:B--2---:R-:W-:Y:S01]  /*10ca0*/  HMMA.16816.F32 R24, R8, R6, R24 ;  /* 0x000000060818723c */ /* 0x004fe20000001818 */
[----:B---3--:R-:W-:-:S07]  /*10cb0*/  F2FP.F16.E5M2.UNPACK_B R12, R14.H1 ;  /* 0x0000000eff0c723e */ /* 0x008fce00030004ff */
[----:B------:R-:W-:Y:S01]  /*10cc0*/  HMMA.16816.F32 R16, R8, R12, R16 ;  /* 0x0000000c0810723c */ /* 0x000fe20000001810 */
[----:B------:R-:W-:-:S10]  /*10cd0*/  F2FP.F16.E5M2.UNPACK_B R14, R2.H1 ;  /* 0x00000002ff0e723e */ /* 0x000fd400030004ff */
[----:B------:R-:W-:Y:S02]  /*10ce0*/  IMAD.MOV.U32 R2, RZ, RZ, R26 ;  /* 0x000000ffff027224 */ /* 0x000fe400078e001a */
[----:B------:R-:W-:Y:S02]  /*10cf0*/  IMAD.MOV.U32 R0, RZ, RZ, R27 ;  /* 0x000000ffff007224 */ /* 0x000fe400078e001b */
[----:B0-----:R-:W-:Y:S02]  /*10d00*/  IMAD.MOV.U32 R28, RZ, RZ, R24 ;  /* 0x000000ffff1c7224 */ /* 0x001fe400078e0018 */
[----:B-1----:R-:W-:Y:S02]  /*10d10*/  IMAD.MOV.U32 R29, RZ, RZ, R25 ;  /* 0x000000ffff1d7224 */ /* 0x002fe400078e0019 */
[----:B------:R0:W-:Y:S04]  /*10d20*/  STL.64 [R1+0x100], R16 ;  /* 0x0001001001007387 */ /* 0x0001e80000100a00 */
[----:B------:R1:W-:Y:S04]  /*10d30*/  STL.64 [R1+0x108], R18 ;  /* 0x0001081201007387 */ /* 0x0003e80000100a00 */
[----:B0-----:R-:W2:Y:S04]  /*10d40*/  LDL.LU R16, [R1+0x248] ;  /* 0x0002480001107983 */ /* 0x001ea80000300800 */
[----:B------:R-:W3:Y:S04]  /*10d50*/  LDL.LU R17, [R1+0x250] ;  /* 0x0002500001117983 */ /* 0x000ee80000300800 */
[----:B-1----:R-:W3:Y:S04]  /*10d60*/  LDL.LU R18, [R1+0x24c] ;  /* 0x00024c0001127983 */ /* 0x002ee80000300800 */
[----:B------:R-:W2:Y:S04]  /*10d70*/  LDL.LU R19, [R1+0x258] ;  /* 0x0002580001137983 */ /* 0x000ea80000300800 */
[----:B------:R-:W2:Y:S04]  /*10d80*/  LDL.LU.64 R26, [R1+0xf60] ;  /* 0x000f6000011a7983 */ /* 0x000ea80000300a00 */
[----:B------:R-:W2:Y:S01]  /*10d90*/  LDL.LU.64 R24, [R1+0xf58] ;  /* 0x000f580001187983 */ /* 0x000ea20000300a00 */
[----:B----4-:R-:W-:-:S03]  /*10da0*/  F2FP.F16.E5M2.UNPACK_B R15, R15.H1 ;  /* 0x0000000fff0f723e */ /* 0x010fc600030004ff */
[----:B------:R-:W-:Y:S04]  /*10db0*/  STL [R1+0xed4], R0 ;  /* 0x000ed40001007387 */ /* 0x000fe80000100800 */
[----:B------:R-:W-:Y:S04]  /*10dc0*/  STL [R1+0xed0], R2 ;  /* 0x000ed00201007387 */ /* 0x000fe80000100800 */
[----:B------:R-:W-:Y:S04]  /*10dd0*/  STL [R1+0xecc], R29 ;  /* 0x000ecc1d01007387 */ /* 0x000fe80000100800 */
[----:B------:R-:W-:Y:S01]  /*10de0*/  STL [R1+0xec8], R28 ;  /* 0x000ec81c01007387 */ /* 0x000fe20000100800 */
[----:B--2---:R-:W-:-:S15]  /*10df0*/  HMMA.16816.F32 R24, R8, R14, R24 ;  /* 0x0000000e0818723c */ /* 0x004fde0000001818 */
[----:B------:R-:W-:-:S04]  /*10e00*/  NOP ;  /* 0x0000000000007918 */ /* 0x000fc80000000000 */
[----:B------:R-:W-:Y:S04]  /*10e10*/  STL.64 [R1+0x130], R24 ;  /* 0x0001301801007387 */ /* 0x000fe80000100a00 */
[----:B------:R0:W-:Y:S04]  /*10e20*/  STL.64 [R1+0x138], R26 ;  /* 0x0001381a01007387 */ /* 0x0001e80000100a00 */
[----:B0-----:R-:W2:Y:S04]  /*10e30*/  LDL.LU.64 R26, [R1+0xf50] ;  /* 0x000f5000011a7983 */ /* 0x001ea80000300a00 */
[----:B------:R-:W2:Y:S01]  /*10e40*/  LDL.LU.64 R24, [R1+0xf48] ;  /* 0x000f480001187983 */ /* 0x000ea20000300a00 */
[----:B------:R-:W-:-:S02]  /*10e50*/  F2FP.F16.E5M2.UNPACK_B R4, R4.H1 ;  /* 0x00000004ff04723e */ /* 0x000fc400030004ff */
[----:B------:R-:W-:Y:S01]  /*10e60*/  F2FP.F16.E5M2.UNPACK_B R5, R5.H1 ;  /* 0x00000005ff05723e */ /* 0x000fe200030004ff */
[----:B------:R-:W-:Y:S04]  /*10e70*/  STL.64 [R1+0xf40], R6 ;  /* 0x000f400601007387 */ /* 0x000fe80000100a00 */
[----:B------:R0:W-:Y:S01]  /*10e80*/  STL.64 [R1+0xf38], R4 ;  /* 0x000f380401007387 */ /* 0x0001e20000100a00 */
[----:B------:R-:W-:Y:S02]  /*10e90*/  IMAD R3, R3, 0x100, R16 ;  /* 0x0000010003037824 */ /* 0x000fe400078e0210 */
[----:B---3--:R-:W-:Y:S02]  /*10ea0*/  IMAD R16, R18, 0x100, R17 ;  /* 0x0000010012107824 */ /* 0x008fe400078e0211 */
[----:B------:R-:W-:-:S02]  /*10eb0*/  IMAD R18, R21, 0x100, R22 ;  /* 0x0000010015127824 */ /* 0x000fc400078e0216 */
[----:B------:R-:W-:Y:S01]  /*10ec0*/  IMAD R17, R23, 0x100, R19 ;  /* 0x0000010017117824 */ /* 0x000fe200078e0213 */
[----:B--2---:R-:W-:Y:S01]  /*10ed0*/  HMMA.16816.F32 R8, R8, R4, R24 ;  /* 0x000000040808723c */ /* 0x004fe20000001818 */
[----:B0-----:R-:W2:Y:S04]  /*10ee0*/  LDL.LU R4, [R1+0x30] ;  /* 0x0000300001047983 */ /* 0x001ea80000300800 */
[----:B------:R-:W2:Y:S04]  /*10ef0*/  LDL.LU R5, [R1+0x34] ;  /* 0x0000340001057983 */ /* 0x000ea80000300800 */
[----:B------:R-:W2:Y:S04]  /*10f00*/  LDL.LU R6, [R1+0x38] ;  /* 0x0000380001067983 */ /* 0x000ea80000300800 */
[----:B------:R-:W2:Y:S04]  /*10f10*/  LDL.LU R7, [R1+0x3c] ;  /* 0x00003c0001077983 */ /* 0x000ea80000300800 */
[----:B------:R-:W3:Y:S04]  /*10f20*/  LDL.LU R24, [R1+0x20] ;  /* 0x0000200001187983 */ /* 0x000ee80000300800 */
[----:B------:R-:W3:Y:S04]  /*10f30*/  LDL.LU R25, [R1+0x24] ;  /* 0x0000240001197983 */ /* 0x000ee80000300800 */
[----:B------:R-:W3:Y:S04]  /*10f40*/  LDL.LU R26, [R1+0x28] ;  /* 0x00002800011a7983 */ /* 0x000ee80000300800 */
[----:B------:R-:W3:Y:S04]  /*10f50*/  LDL.LU R27, [R1+0x2c] ;  /* 0x00002c00011b7983 */ /* 0x000ee80000300800 */
[----:B------:R-:W4:Y:S04]  /*10f60*/  LDL.LU R21, [R1+0x268] ;  /* 0x0002680001157983 */ /* 0x000f280000300800 */
[----:B------:R-:W3:Y:S04]  /*10f70*/  LDL.LU R22, [R1+0x270] ;  /* 0x0002700001167983 */ /* 0x000ee80000300800 */
[----:B------:R-:W3:Y:S01]  /*10f80*/  LDL.LU R23, [R1+0x278] ;  /* 0x0002780001177983 */ /* 0x000ee20000300800 */
[----:B------:R-:W-:Y:S01]  /*10f90*/  IMAD.MOV.U32 R0, RZ, RZ, R8 ;  /* 0x000000ffff007224 */ /* 0x000fe200078e0008 */
[----:B------:R-:W-:Y:S01]  /*10fa0*/  F2FP.F16.E5M2.UNPACK_B R8, R3 ;  /* 0x00000003ff08723e */ /* 0x000fe200020004ff */
[----:B------:R-:W-:Y:S01]  /*10fb0*/  IMAD.MOV.U32 R2, RZ, RZ, R9 ;  /* 0x000000ffff027224 */ /* 0x000fe200078e0009 */
[----:B------:R-:W-:Y:S01]  /*10fc0*/  F2FP.F16.E5M2.UNPACK_B R9, R16 ;  /* 0x00000010ff09723e */ /* 0x000fe200020004ff */
[----:B------:R-:W-:Y:S01]  /*10fd0*/  IMAD.MOV.U32 R29, RZ, RZ, R10 ;  /* 0x000000ffff1d7224 */ /* 0x000fe200078e000a */
[----:B------:R-:W-:Y:S01]  /*10fe0*/  F2FP.F16.E5M2.UNPACK_B R10, R17 ;  /* 0x00000011ff0a723e */ /* 0x000fe200020004ff */
[----:B------:R-:W-:Y:S01]  /*10ff0*/  IMAD.MOV.U32 R28, RZ, RZ, R11 ;  /* 0x000000ffff1c7224 */ /* 0x000fe200078e000b */
[----:B------:R-:W-:-:S07]  /*11000*/  F2FP.F16.E5M2.UNPACK_B R11, R18 ;  /* 0x00000012ff0b723e */ /* 0x000fce00020004ff */
[C---:B--2---:R-:W-:Y:S01]  /*11010*/  HMMA.16816.F32 R4, R8.reuse, R12, R4 ;  /* 0x0000000c0804723c */ /* 0x044fe20000001804 */
[----:B---3--:R-:W-:Y:S04]  /*11020*/  STL.64 [R1+0xf30], R22 ;  /* 0x000f301601007387 */ /* 0x008fe80000100a00 */
[----:B----4-:R0:W-:Y:S04]  /*11030*/  STL.64 [R1+0xf28], R20 ;  /* 0x000f281401007387 */ /* 0x0101e80000100a00 */
[----:B0-----:R-:W2:Y:S04]  /*11040*/  LDL.LU R20, [R1+0x10] ;  /* 0x0000100001147983 */ /* 0x001ea80000300800 */
[----:B------:R-:W2:Y:S04]  /*11050*/  LDL.LU R21, [R1+0x14] ;  /* 0x0000140001157983 */ /* 0x000ea80000300800 */
[----:B------:R-:W2:Y:S04]  /*11060*/  LDL.LU R22, [R1+0x18] ;  /* 0x0000180001167983 */ /* 0x000ea80000300800 */
[----:B------:R-:W2:Y:S04]  /*11070*/  LDL.LU R23, [R1+0x1c] ;  /* 0x00001c0001177983 */ /* 0x000ea80000300800 */
[----:B------:R-:W3:Y:S04]  /*11080*/  LDL.LU R19, [R1+0x27c] ;  /* 0x00027c0001137983 */ /* 0x000ee80000300800 */
[----:B------:R0:W-:Y:S04]  /*11090*/  STL [R1+0xee0], R29 ;  /* 0x000ee01d01007387 */ /* 0x0001e80000100800 */
[----:B0-----:R-:W4:Y:S04]  /*110a0*/  LDL.LU R29, [R1+0x288] ;  /* 0x00028800011d7983 */ /* 0x001f280000300800 */
[----:B------:R0:W-:Y:S04]  /*110b0*/  STL [R1+0xedc], R2 ;  /* 0x000edc0201007387 */ /* 0x0001e80000100800 */
[----:B0-----:R-:W2:Y:S04]  /*110c0*/  LDL.LU R2, [R1+0x290] ;  /* 0x0002900001027983 */ /* 0x001ea80000300800 */
[----:B------:R0:W-:Y:S04]  /*110d0*/  STL [R1+0xed8], R0 ;  /* 0x000ed80001007387 */ /* 0x0001e80000100800 */
[----:B0-----:R-:W2:Y:S04]  /*110e0*/  LDL.LU R0, [R1+0x298] ;  /* 0x0002980001007983 */ /* 0x001ea80000300800 */
[----:B------:R-:W2:Y:S04]  /*110f0*/  LDL.LU R3, [R1+0x264] ;  /* 0x0002640001037983 */ /* 0x000ea80000300800 */
[----:B------:R-:W2:Y:S04]  /*11100*/  LDL.LU R16, [R1+0x26c] ;  /* 0x00026c0001107983 */ /* 0x000ea80000300800 */
[----:B------:R-:W2:Y:S04]  /*11110*/  LDL.LU R17, [R1+0x274] ;  /* 0x0002740001117983 */ /* 0x000ea80000300800 */
[----:B------:R-:W3:Y:S04]  /*11120*/  LDL.LU R18, [R1+0x280] ;  /* 0x0002800001127983 */ /* 0x000ee80000300800 */
[----:B------:R-:W-:Y:S04]  /*11130*/  STL.64 [R1+0x110], R4 ;  /* 0x0001100401007387 */ /* 0x000fe80000100a00 */
[----:B------:R0:W-:Y:S04]  /*11140*/  STL.64 [R1+0x118], R6 ;  /* 0x0001180601007387 */ /* 0x0001e80000100a00 */
[----:B0-----:R-:W2:Y:S04]  /*11150*/  LDL.LU.64 R6, [R1+0xf40] ;  /* 0x000f400001067983 */ /* 0x001ea80000300a00 */
[----:B------:R-:W3:Y:S01]  /*11160*/  LDL.LU.64 R4, [R1+0xf38] ;  /* 0x000f380001047983 */ /* 0x000ee20000300a00 */
[----:B--2---:R-:W-:-:S15]  /*11170*/  HMMA.16816.F32 R24, R8, R6, R24 ;  /* 0x000000060818723c */ /* 0x004fde0000001818 */
[----:B------:R-:W-:-:S04]  /*11180*/  NOP ;  /* 0x0000000000007918 */ /* 0x000fc80000000000 */
[----:B------:R0:W-:Y:S04]  /*11190*/  STL.64 [R1+0xe0], R24 ;  /* 0x0000e01801007387 */ /* 0x0001e80000100a00 */
[----:B------:R1:W-:Y:S04]  /*111a0*/  STL.64 [R1+0xe8], R26 ;  /* 0x0000e81a01007387 */ /* 0x0003e80000100a00 */
[----:B0-----:R-:W2:Y:S04]  /*111b0*/  LDL.LU R24, [R1+0xb0] ;  /* 0x0000b00001187983 */ /* 0x001ea80000300800 */
[----:B------:R-:W2:Y:S04]  /*111c0*/  LDL.LU R25, [R1+0xb4] ;  /* 0x0000b40001197983 */ /* 0x000ea80000300800 */
[----:B-1----:R-:W2:Y:S04]  /*111d0*/  LDL.LU R26, [R1+0xb8] ;  /* 0x0000b800011a7983 */ /* 0x002ea80000300800 */
[----:B------:R-:W2:Y:S04]  /*111e0*/  LDL.LU R27, [R1+0xbc] ;  /* 0x0000bc00011b7983 */ /* 0x000ea80000300800 */
[----:B--2---:R-:W-:Y:S04]  /*111f0*/  STL.64 [R1+0xef0], R26 ;  /* 0x000ef01a01007387 */ /* 0x004fe80000100a00 */
[----:B------:R0:W-:Y:S04]  /*11200*/  STL.64 [R1+0xee8], R24 ;  /* 0x000ee81801007387 */ /* 0x0001e80000100a00 */
[----:B0-----:R-:W2:Y:S04]  /*11210*/  LDL.LU R24, [R1+0xa0] ;  /* 0x0000a00001187983 */ /* 0x001ea80000300800 */
[----:B------:R-:W2:Y:S04]  /*11220*/  LDL.LU R25, [R1+0xa4] ;  /* 0x0000a40001197983 */ /* 0x000ea80000300800 */
[----:B------:R-:W2:Y:S04]  /*11230*/  LDL.LU R26, [R1+0xa8] ;  /* 0x0000a800011a7983 */ /* 0x000ea80000300800 */
[----:B------:R-:W2:Y:S01]  /*11240*/  LDL.LU R27, [R1+0xac] ;  /* 0x0000ac00011b7983 */ /* 0x000ea20000300800 */
[----:B------:R-:W-:Y:S03]  /*11250*/  HMMA.16816.F32 R20, R8, R14, R20 ;  /* 0x0000000e0814723c */ /* 0x000fe60000001814 */
[----:B--2---:R-:W-:Y:S04]  /*11260*/  STL.64 [R1+0xf00], R26 ;  /* 0x000f001a01007387 */ /* 0x004fe80000100a00 */
[----:B------:R0:W-:Y:S04]  /*11270*/  STL.64 [R1+0xef8], R24 ;  /* 0x000ef81801007387 */ /* 0x0001e80000100a00 */
[----:B0-----:R-:W2:Y:S04]  /*11280*/  LDL.LU R24, [R1+0x70] ;  /* 0x0000700001187983 */ /* 0x001ea80000300800 */
[----:B------:R-:W2:Y:S04]  /*11290*/  LDL.LU R25, [R1+0x74] ;  /* 0x0000740001197983 */ /* 0x000ea80000300800 */
[----:B------:R-:W2:Y:S04]  /*112a0*/  LDL.LU R26, [R1+0x78] ;  /* 0x00007800011a7983 */ /* 0x000ea80000300800 */
[----:B------:R-:W2:Y:S04]  /*112b0*/  LDL.LU R27, [R1+0x7c] ;  /* 0x00007c00011b7983 */ /* 0x000ea80000300800 */
[----:B--2---:R-:W-:Y:S04]  /*112c0*/  STL.64 [R1+0xf10], R26 ;  /* 0x000f101a01007387 */ /* 0x004fe80000100a00 */
[----:B------:R0:W-:Y:S04]  /*112d0*/  STL.64 [R1+0xf08], R24 ;  /* 0x000f081801007387 */ /* 0x0001e80000100a00 */
[----:B0-----:R-:W2:Y:S04]  /*112e0*/  LDL.LU R24, [R1+0x50] ;  /* 0x0000500001187983 */ /* 0x001ea80000300800 */
[----:B------:R-:W2:Y:S04]  /*112f0*/  LDL.LU R25, [R1+0x54] ;  /* 0x0000540001197983 */ /* 0x000ea80000300800 */
[----:B------:R-:W2:Y:S04]  /*11300*/  LDL.LU R26, [R1+0x58] ;  /* 0x00005800011a7983 */ /* 0x000ea80000300800 */
[----:B------:R-:W2:Y:S04]  /*11310*/  LDL.LU R27, [R1+0x5c] ;  /* 0x00005c00011b7983 */ /* 0x000ea80000300800 */
[----:B------:R-:W-:Y:S04]  /*11320*/  STL.64 [R1+0x60], R20 ;  /* 0x0000601401007387 */ /* 0x000fe80000100a00 */
[----:B------:R0:W-:Y:S04]  /*11330*/  STL.64 [R1+0x68], R22 ;  /* 0x0000681601007387 */ /* 0x0001e80000100a00 */
[----:B0-----:R-:W2:Y:S04]  /*11340*/  LDL.LU.64 R22, [R1+0xf30] ;  /* 0x000f300001167983 */ /* 0x001ea80000300a00 */
[----:B------:R-:W3:Y:S01]  /*11350*/  LDL.LU.64 R20, [R1+0xf28] ;  /* 0x000f280001147983 */ /* 0x000ee20000300a00 */
[----:B--2---:R-:W-:-:S02]  /*11360*/  IMAD R16, R16, 0x100, R22 ;  /* 0x0000010010107824 */ /* 0x004fc400078e0216 */
[----:B------:R-:W-:Y:S02]  /*11370*/  IMAD R17, R17, 0x100, R23 ;  /* 0x0000010011117824 */ /* 0x000fe400078e0217 */
[----:B---3--:R-:W-:Y:S02]  /*11380*/  IMAD R3, R3, 0x100, R21 ;  /* 0x0000010003037824 */ /* 0x008fe400078e0215 */
[----:B------:R-:W2:Y:S04]  /*11390*/  LDL.LU R21, [R1+0xf20] ;  /* 0x000f200001157983 */ /* 0x000ea80000300800 */
[----:B------:R-:W2:Y:S04]  /*113a0*/  LDL.LU R22, [R1+0xf1c] ;  /* 0x000f1c0001167983 */ /* 0x000ea80000300800 */
[----:B------:R-:W2:Y:S01]  /*113b0*/  LDL.LU R23, [R1+0xf18] ;  /* 0x000f180001177983 */ /* 0x000ea20000300800 */
[----:B------:R-:W-:Y:S01]  /*113c0*/  IMAD R18, R19, 0x100, R18 ;  /* 0x0000010013127824 */ /* 0x000fe200078e0212 */
[----:B--2---:R-:W-:Y:S02]  /*113d0*/  HMMA.16816.F32 R8, R8, R4, R20 ;  /* 0x000000040808723c */ /* 0x004fe40000001814 */
[----:B------:R-:W4:Y:S04]  /*113e0*/  LDL.LU R20, [R1+0x284] ;  /* 0x0002840001147983 */ /* 0x000f280000300800 */
[----:B------:R-:W2:-:S13]  /*113f0*/  LDL.LU R21, [R1+0x28c] ;  /* 0x00028c0001157983 */ /* 0x000e9a0000300800 */
[----:B------:R0:W-:Y:S04]  /*11400*/  STL.64 [R1+0x20], R8 ;  /* 0x0000200801007387 */ /* 0x0001e80000100a00 */
[----:B------:R1:W-:Y:S04]  /*11410*/  STL.64 [R1+0x28], R10 ;  /* 0x0000280a01007387 */ /* 0x0003e80000100a00 */
[----:B------:R-:W3:Y:S01]  /*11420*/  LDL.LU R22, [R1+0x294] ;  /* 0x0002940001167983 */ /* 0x000ee20000300800 */
[----:B0-----:R-:W-:-:S03]  /*11430*/  F2FP.F16.E5M2.UNPACK_B R8, R3 ;  /* 0x00000003ff08723e */ /* 0x001fc600020004ff */
[----:B------:R-:W2:Y:S01]  /*11440*/  LDL.LU R23, [R1+0x29c] ;  /* 0x00029c0001177983 */ /* 0x000ea20000300800 */
[----:B------:R-:W-:Y:S02]  /*11450*/  F2FP.F16.E5M2.UNPACK_B R9, R16 ;  /* 0x00000010ff09723e */ /* 0x000fe400020004ff */
[----:B-1----:R-:W-:Y:S01]  /*11460*/  F2FP.F16.E5M2.UNPACK_B R10, R17 ;  /* 0x00000011ff0a723e */ /* 0x002fe200020004ff */
[----:B------:R-:W2:Y:S01]  /*11470*/  LDL.LU R3, [R1+0x2a0] ;  /* 0x0002a00001037983 */ /* 0x000ea20000300800 */
[----:B------:R-:W-:-:S03]  /*11480*/  F2FP.F16.E5M2.UNPACK_B R11, R18 ;  /* 0x00000012ff0b723e */ /* 0x000fc600020004ff */
[----:B------:R-:W2:Y:S04]  /*11490*/  LDL.LU R16, [R1+0x90] ;  /* 0x0000900001107983 */ /* 0x000ea80000300800 */
[C---:B------:R-:W-:Y:S01]  /*114a0*/  HMMA.16816.F32 R24, R8.reuse, R12, R24 ;  /* 0x0000000c0818723c */ /* 0x040fe20000001818 */
[----:B------:R-:W2:Y:S04]  /*114b0*/  LDL.LU R17, [R1+0x94] ;  /* 0x0000940001117983 */ /* 0x000ea80000300800 */
[----:B------:R-:W2:Y:S04]  /*114c0*/  LDL.LU R18, [R1+0x98] ;  /* 0x0000980001127983 */ /* 0x000ea80000300800 */
[----:B------:R-:W2:Y:S10]  /*114d0*/  LDL.LU R19, [R1+0x9c] ;  /* 0x00009c0001137983 */ /* 0x000eb40000300800 */
        /* <DEDUP_REMOVED lines=10> */
[----:B------:R-:W-:Y:S01]  /*11580*/  HMMA.16816.F32 R16, R8, R4, R16 ;  /* 0x000000040810723c */ /* 0x000fe20000001810 */
[----:B----4-:R-:W-:-:S02]  /*11590*/  IMAD R20, R20, 0x100, R29 ;  /* 0x0000010014147824 */ /* 0x010fc400078e021d */
[----:B------:R-:W-:Y:S02]  /*115a0*/  IMAD R21, R21, 0x100, R2 ;  /* 0x0000010015157824 */ /* 0x000fe400078e0202 */
[----:B---3--:R-:W-:-:S03]  /*115b0*/  IMAD R22, R22, 0x100, R0 ;  /* 0x0000010016167824 */ /* 0x008fc600078e0200 */
[----:B--2---:R-:W-:-:S15]  /*115c0*/  HMMA.16816.F32 R24, R8, R14, R24 ;  /* 0x0000000e0818723c */ /* 0x004fde0000001818 */
[----:B------:R-:W-:-:S04]  /*115d0*/  NOP ;  /* 0x0000000000007918 */ /* 0x000fc80000000000 */
[----:B------:R-:W-:Y:S04]  /*115e0*/  STL.64 [R1+0x30], R24 ;  /* 0x0000301801007387 */ /* 0x000fe80000100a00 */
[----:B------:R0:W-:Y:S04]  /*115f0*/  STL.64 [R1+0x38], R26 ;  /* 0x0000381a01007387 */ /* 0x0001e80000100a00 */
[----:B0-----:R-:W2:Y:S04]  /*11600*/  LDL.LU.64 R26, [R1+0xef0] ;  /* 0x000ef000011a7983 */ /* 0x001ea80000300a00 */
[----:B------:R-:W2:Y:S04]  /*11610*/  LDL.LU.64 R24, [R1+0xee8] ;  /* 0x000ee80001187983 */ /* 0x000ea80000300a00 */
[----:B------:R-:W3:Y:S04]  /*11620*/  LDL.LU R29, [R1+0xee0] ;  /* 0x000ee000011d7983 */ /* 0x000ee80000300800 */
[----:B------:R-:W4:Y:S04]  /*11630*/  LDL.LU R2, [R1+0xedc] ;  /* 0x000edc0001027983 */ /* 0x000f280000300800 */
[----:B------:R-:W2:Y:S04]  /*11640*/  LDL.LU R0, [R1+0xed8] ;  /* 0x000ed80001007983 */ /* 0x000ea80000300800 */
[----:B------:R-:W2:Y:S04]  /*11650*/  LDL.LU R8, [R1+0xc0] ;  /* 0x0000c00001087983 */ /* 0x000ea80000300800 */
[----:B------:R-:W2:Y:S04]  /*11660*/  LDL.LU R9, [R1+0xc4] ;  /* 0x0000c40001097983 */ /* 0x000ea80000300800 */
[----:B------:R-:W2:Y:S04]  /*11670*/  LDL.LU R10, [R1+0xc8] ;  /* 0x0000c800010a7983 */ /* 0x000ea80000300800 */
[----:B------:R-:W2:Y:S04]  /*11680*/  LDL.LU R11, [R1+0xcc] ;  /* 0x0000cc00010b7983 */ /* 0x000ea80000300800 */
[----:B------:R-:W-:Y:S04]  /*11690*/  STL [R1+0xebc], R4 ;  /* 0x000ebc0401007387 */ /* 0x000fe80000100800 */
[----:B------:R-:W-:Y:S04]  /*116a0*/  STL [R1+0xeb8], R5 ;  /* 0x000eb80501007387 */ /* 0x000fe80000100800 */
[----:B------:R0:W-:Y:S04]  /*116b0*/  STL [R1+0xdf8], R16 ;  /* 0x000df81001007387 */ /* 0x0001e80000100800 */
[----:B------:R1:W-:Y:S04]  /*116c0*/  STL [R1+0xdf4], R17 ;  /* 0x000df41101007387 */ /* 0x0003e80000100800 */
[----:B------:R1:W-:Y:S04]  /*116d0*/  STL [R1+0xdf0], R18 ;  /* 0x000df01201007387 */ /* 0x0003e80000100800 */
[----:B------:R1:W-:Y:S04]  /*116e0*/  STL [R1+0xdec], R19 ;  /* 0x000dec1301007387 */ /* 0x0003e80000100800 */
[----:B0-----:R-:W3:Y:S04]  /*116f0*/  LDL.LU R16, [R1+0xd0] ;  /* 0x0000d00001107983 */ /* 0x001ee80000300800 */
[----:B-1----:R-:W3:Y:S04]  /*11700*/  LDL.LU R17, [R1+0xd4] ;  /* 0x0000d40001117983 */ /* 0x002ee80000300800 */
[----:B------:R-:W3:Y:S04]  /*11710*/  LDL.LU R18, [R1+0xd8] ;  /* 0x0000d80001127983 */ /* 0x000ee80000300800 */
[----:B------:R-:W3:Y:S01]  /*11720*/  LDL.LU R19, [R1+0xdc] ;  /* 0x0000dc0001137983 */ /* 0x000ee20000300800 */
[----:B------:R-:W-:Y:S01]  /*11730*/  IMAD R23, R23, 0x100, R3 ;  /* 0x0000010017177824 */ /* 0x000fe200078e0203 */
[----:B------:R-:W-:-:S02]  /*11740*/  F2FP.F16.E5M2.UNPACK_B R20, R20 ;  /* 0x00000014ff14723e */ /* 0x000fc400020004ff */
[----:B------:R-:W-:Y:S02]  /*11750*/  F2FP.F16.E5M2.UNPACK_B R21, R21 ;  /* 0x00000015ff15723e */ /* 0x000fe400020004ff */
[----:B------:R-:W-:Y:S02]  /*11760*/  F2FP.F16.E5M2.UNPACK_B R22, R22 ;  /* 0x00000016ff16723e */ /* 0x000fe400020004ff */
[----:B------:R-:W-:-:S07]  /*11770*/  F2FP.F16.E5M2.UNPACK_B R23, R23 ;  /* 0x00000017ff17723e */ /* 0x000fce00020004ff */
[C---:B--2---:R-:W-:Y:S08]  /*11780*/  HMMA.16816.F32 R4, R20.reuse, R6, R8 ;  /* 0x000000061404723c */ /* 0x044ff00000001808 */
[----:B---3--:R-:W-:-:S15]  /*11790*/  HMMA.16816.F32 R16, R20, R12, R16 ;  /* 0x0000000c1410723c */ /* 0x008fde0000001810 */
[----:B------:R-:W-:-:S04]  /*117a0*/  NOP ;  /* 0x0000000000007918 */ /* 0x000fc80000000000 */
[----:B------:R0:W-:Y:S04]  /*117b0*/  STL.64 [R1+0x10], R16 ;  /* 0x0000101001007387 */ /* 0x0001e80000100a00 */
[----:B------:R1:W-:Y:S04]  /*117c0*/  STL.64 [R1+0x18], R18 ;  /* 0x0000181201007387 */ /* 0x0003e80000100a00 */
[----:B------:R-:W-:Y:S01]  /*117d0*/  STL.64 [R1], R4 ;  /* 0x0000000401007387 */ /* 0x000fe20000100a00 */
[----:B0-----:R-:W-:-:S03]  /*117e0*/  IMAD.MOV.U32 R16, RZ, RZ, R0 ;  /* 0x000000ffff107224 */ /* 0x001fc600078e0000 */
[----:B------:R-:W-:Y:S01]  /*117f0*/  STL.64 [R1+0x8], R6 ;  /* 0x0000080601007387 */ /* 0x000fe20000100a00 */
[----:B----4-:R-:W-:Y:S02]  /*11800*/  IMAD.MOV.U32 R17, RZ, RZ, R2 ;  /* 0x000000ffff117224 */ /* 0x010fe400078e0002 */
[----:B-1----:R-:W-:Y:S01]  /*11810*/  IMAD.MOV.U32 R18, RZ, RZ, R29 ;  /* 0x000000ffff127224 */ /* 0x002fe200078e001d */
[----:B------:R-:W2:Y:S01]  /*11820*/  LDL.LU R0, [R1+0xed4] ;  /* 0x000ed40001007983 */ /* 0x000ea20000300800 */
[----:B------:R-:W-:-:S03]  /*11830*/  IMAD.MOV.U32 R19, RZ, RZ, R28 ;  /* 0x000000ffff137224 */ /* 0x000fc600078e001c */
[----:B------:R-:W3:Y:S04]  /*11840*/  LDL.LU R2, [R1+0xed0] ;  /* 0x000ed00001027983 */ /* 0x000ee80000300800 */
[----:B------:R-:W4:Y:S04]  /*11850*/  LDL.LU R29, [R1+0xecc] ;  /* 0x000ecc00011d7983 */ /* 0x000f280000300800 */
[----:B------:R-:W2:Y:S04]  /*11860*/  LDL.LU R28, [R1+0xec8] ;  /* 0x000ec800011c7983 */ /* 0x000ea80000300800 */
[----:B------:R-:W-:Y:S04]  /*11870*/  STL.64 [R1+0xe78], R18 ;  /* 0x000e781201007387 */ /* 0x000fe80000100a00 */
[----:B------:R0:W-:Y:S04]  /*11880*/  STL.64 [R1+0xe70], R16 ;  /* 0x000e701001007387 */ /* 0x0001e80000100a00 */
[----:B0-----:R-:W2:Y:S04]  /*11890*/  LDL.LU R16, [R1+0x130] ;  /* 0x0001300001107983 */ /* 0x001ea80000300800 */
[----:B------:R-:W2:Y:S04]  /*118a0*/  LDL.LU R17, [R1+0x134] ;  /* 0x0001340001117983 */ /* 0x000ea80000300800 */
[----:B------:R-:W2:Y:S04]  /*118b0*/  LDL.LU R18, [R1+0x138] ;  /* 0x0001380001127983 */ /* 0x000ea80000300800 */
[----:B------:R-:W2:Y:S01]  /*118c0*/  LDL.LU R19, [R1+0x13c] ;  /* 0x00013c0001137983 */ /* 0x000ea20000300800 */
[----:B------:R-:W-:Y:S03]  /*118d0*/  HMMA.16816.F32 R24, R20, R14, R24 ;  /* 0x0000000e1418723c */ /* 0x000fe60000001818 */
[----:B--2---:R-:W-:Y:S04]  /*118e0*/  STL.64 [R1+0xe88], R18 ;  /* 0x000e881201007387 */ /* 0x004fe80000100a00 */
[----:B------:R0:W-:Y:S02]  /*118f0*/  STL.64 [R1+0xe80], R16 ;  /* 0x000e801001007387 */ /* 0x0001e40000100a00 */
[----:B0-----:R-:W-:-:S02]  /*11900*/  IMAD.MOV.U32 R16, RZ, RZ, R28 ;  /* 0x000000ffff107224 */ /* 0x001fc400078e001c */
[----:B------:R-:W2:Y:S01]  /*11910*/  LDL.LU R28, [R1+0xec4] ;  /* 0x000ec400011c7983 */ /* 0x000ea20000300800 */
[----:B----4-:R-:W-:-:S03]  /*11920*/  IMAD.MOV.U32 R17, RZ, RZ, R29 ;  /* 0x000000ffff117224 */ /* 0x010fc600078e001d */
[----:B------:R-:W4:Y:S01]  /*11930*/  LDL.LU R29, [R1+0xec0] ;  /* 0x000ec000011d7983 */ /* 0x000f220000300800 */
[----:B------:R-:W-:-:S03]  /*11940*/  IMAD.MOV.U32 R19, RZ, RZ, R0 ;  /* 0x000000ffff137224 */ /* 0x000fc600078e0000 */
[----:B------:R-:W2:Y:S01]  /*11950*/  LDL.LU R4, [R1+0x2a8] ;  /* 0x0002a80001047983 */ /* 0x000ea20000300800 */
[----:B---3--:R-:W-:-:S03]  /*11960*/  IMAD.MOV.U32 R18, RZ, RZ, R2 ;  /* 0x000000ffff127224 */ /* 0x008fc600078e0002 */
[----:B------:R-:W2:Y:S04]  /*11970*/  LDL.LU R12, [R1+0x2a4] ;  /* 0x0002a400010c7983 */ /* 0x000ea80000300800 */
[----:B------:R-:W3:Y:S04]  /*11980*/  LDL.LU R5, [R1+0x2b0] ;  /* 0x0002b00001057983 */ /* 0x000ee80000300800 */
[----:B------:R-:W3:Y:S04]  /*11990*/  LDL.LU R13, [R1+0x2ac] ;  /* 0x0002ac00010d7983 */ /* 0x000ee80000300800 */
[----:B------:R-:W4:Y:S04]  /*119a0*/  LDL.LU R0, [R1+0x2b8] ;  /* 0x0002b80001007983 */ /* 0x000f280000300800 */
[----:B------:R-:W4:Y:S04]  /*119b0*/  LDL.LU R14, [R1+0x2b4] ;  /* 0x0002b400010e7983 */ /* 0x000f280000300800 */
[----:B------:R-:W4:Y:S04]  /*119c0*/  LDL.LU R2, [R1+0x2c0] ;  /* 0x0002c00001027983 */ /* 0x000f280000300800 */
[----:B------:R-:W4:Y:S04]  /*119d0*/  LDL.LU R15, [R1+0x2bc] ;  /* 0x0002bc00010f7983 */ /* 0x000f280000300800 */
[----:B------:R-:W4:Y:S04]  /*119e0*/  LDL R6, [R1+0x148] ;  /* 0x0001480001067983 */ /* 0x000f280000100800 */
[----:B------:R-:W4:Y:S04]  /*119f0*/  LDL R7, [R1+0x14c] ;  /* 0x00014c0001077983 */ /* 0x000f280000100800 */
[----:B------:R-:W4:Y:S04]  /*11a00*/  LDL R8, [R1+0x158] ;  /* 0x0001580001087983 */ /* 0x000f280000100800 */
[----:B------:R-:W-:Y:S04]  /*11a10*/  STL.64 [R1+0xe98], R18 ;  /* 0x000e981201007387 */ /* 0x000fe80000100a00 */
[----:B------:R0:W-:Y:S04]  /*11a20*/  STL.64 [R1+0xe90], R16 ;  /* 0x000e901001007387 */ /* 0x0001e80000100a00 */
[----:B0-----:R-:W4:Y:S04]  /*11a30*/  LDL.LU R16, [R1+0x100] ;  /* 0x0001000001107983 */ /* 0x001f280000300800 */
[----:B------:R-:W4:Y:S04]  /*11a40*/  LDL.LU R17, [R1+0x104] ;  /* 0x0001040001117983 */ /* 0x000f280000300800 */
[----:B------:R-:W4:Y:S04]  /*11a50*/  LDL.LU R18, [R1+0x108] ;  /* 0x0001080001127983 */ /* 0x000f280000300800 */
[----:B------:R-:W4:Y:S01]  /*11a60*/  LDL.LU R19, [R1+0x10c] ;  /* 0x00010c0001137983 */ /* 0x000f220000300800 */
[----:B--2---:R-:W-:-:S02]  /*11a70*/  IMAD R12, R12, 0x100, R4 ;  /* 0x000001000c0c7824 */ /* 0x004fc400078e0204 */
[----:B---3--:R-:W-:Y:S01]  /*11a80*/  IMAD R13, R13, 0x100, R5 ;  /* 0x000001000d0d7824 */ /* 0x008fe200078e0205 */
[----:B----4-:R0:W-:Y:S04]  /*11a90*/  STL.64 [R1+0xea8], R18 ;  /* 0x000ea81201007387 */ /* 0x0101e80000100a00 */
[----:B------:R1:W-:Y:S01]  /*11aa0*/  STL.64 [R1+0xea0], R16 ;  /* 0x000ea01001007387 */ /* 0x0003e20000100a00 */
[----:B0-----:R-:W-:-:S03]  /*11ab0*/  IMAD.MOV.U32 R19, RZ, RZ, R28 ;  /* 0x000000ffff137224 */ /* 0x001fc600078e001c */
[----:B-1----:R-:W2:Y:S01]  /*11ac0*/  LDL.LU R16, [R1+0x80] ;  /* 0x0000800001107983 */ /* 0x002ea20000300800 */
[----:B------:R-:W-:-:S03]  /*11ad0*/  IMAD.MOV.U32 R18, RZ, RZ, R29 ;  /* 0x000000ffff127224 */ /* 0x000fc600078e001d */
[----:B------:R-:W2:Y:S04]  /*11ae0*/  LDL.LU R17, [R1+0x84] ;  /* 0x0000840001117983 */ /* 0x000ea80000300800 */
[----:B------:R-:W3:Y:S04]  /*11af0*/  LDL R9, [R1+0x16c] ;  /* 0x00016c0001097983 */ /* 0x000ee80000100800 */
[----:B------:R-:W4:Y:S04]  /*11b00*/  LDL R10, [R1+0x178] ;  /* 0x00017800010a7983 */ /* 0x000f280000100800 */
[----:B------:R-:W2:Y:S04]  /*11b10*/  LDL R11, [R1+0x17c] ;  /* 0x00017c00010b7983 */ /* 0x000ea80000100800 */
[----:B------:R-:W2:Y:S04]  /*11b20*/  LDL.LU R3, [R1+0x2c4] ;  /* 0x0002c40001037983 */ /* 0x000ea80000300800 */
[----:B------:R-:W2:Y:S04]  /*11b30*/  LDL.LU R28, [R1+0x2cc] ;  /* 0x0002cc00011c7983 */ /* 0x000ea80000300800 */
[----:B------:R-:W2:Y:S04]  /*11b40*/  LDL.LU R29, [R1+0x2d4] ;  /* 0x0002d400011d7983 */ /* 0x000ea80000300800 */
[----:B------:R0:W-:Y:S04]  /*11b50*/  STL.64 [R1+0xdd0], R26 ;  /* 0x000dd01a01007387 */ /* 0x0001e80000100a00 */
[----:B0-----:R-:W2:Y:S04]  /*11b60*/  LDL.LU R26, [R1+0x2e0] ;  /* 0x0002e000011a7983 */ /* 0x001ea80000300800 */
[----:B------:R-:W2:Y:S04]  /*11b70*/  LDL.LU R27, [R1+0x2dc] ;  /* 0x0002dc00011b7983 */ /* 0x000ea80000300800 */
[----:B------:R0:W-:Y:S04]  /*11b80*/  STL.64 [R1+0xdc8], R24 ;  /* 0x000dc81801007387 */ /* 0x0001e80000100a00 */
[----:B0-----:R-:W2:Y:S04]  /*11b90*/  LDL.LU R24, [R1+0x2d0] ;  /* 0x0002d00001187983 */ /* 0x001ea80000300800 */
[----:B------:R-:W2:Y:S04]  /*11ba0*/  LDL.LU R25, [R1+0x2d8] ;  /* 0x0002d80001197983 */ /* 0x000ea80000300800 */
[----:B------:R-:W2:Y:S04]  /*11bb0*/  LDL.LU R4, [R1+0xebc] ;  /* 0x000ebc0001047983 */ /* 0x000ea80000300800 */
[----:B------:R-:W2:Y:S01]  /*11bc0*/  LDL.LU R5, [R1+0xeb8] ;  /* 0x000eb80001057983 */ /* 0x000ea20000300800 */
[----:B------:R-:W-:-:S02]  /*11bd0*/  IMAD R14, R14, 0x100, R0 ;  /* 0x000001000e0e7824 */ /* 0x000fc400078e0200 */
[----:B------:R-:W-:Y:S01]  /*11be0*/  IMAD R15, R15, 0x100, R2 ;  /* 0x000001000f0f7824 */ /* 0x000fe200078e0202 */
[----:B------:R-:W3:Y:S04]  /*11bf0*/  LDL.LU R0, [R1+0xeb4] ;  /* 0x000eb40001007983 */ /* 0x000ee80000300800 */
[----:B------:R-:W3:Y:S01]  /*11c00*/  LDL.LU R2, [R1+0xeb0] ;  /* 0x000eb00001027983 */ /* 0x000ee20000300800 */
[----:B--2---:R-:W-:Y:S03]  /*11c10*/  HMMA.16816.F32 R20, R20, R4, R16 ;  /* 0x000000041414723c */ /* 0x004fe60000001810 */
[----:B------:R-:W2:Y:S04]  /*11c20*/  LDL.LU.64 R18, [R1+0xea8] ;  /* 0x000ea80001127983 */ /* 0x000ea80000300a00 */
[----:B------:R-:W2:Y:S01]  /*11c30*/  LDL.LU.64 R16, [R1+0xea0] ;  /* 0x000ea00001107983 */ /* 0x000ea20000300a00 */
[----:B------:R-:W-:-:S02]  /*11c40*/  F2FP.F16.E5M2.UNPACK_B R12, R12 ;  /* 0x0000000cff0c723e */ /* 0x000fc400020004ff */
[----:B------:R-:W-:Y:S02]  /*11c50*/  F2FP.F16.E5M2.UNPACK_B R13, R13 ;  /* 0x0000000dff0d723e */ /* 0x000fe400020004ff */
[----:B------:R-:W-:Y:S02]  /*11c60*/  F2FP.F16.E5M2.UNPACK_B R14, R14 ;  /* 0x0000000eff0e723e */ /* 0x000fe400020004ff */
[----:B------:R-:W-:Y:S02]  /*11c70*/  F2FP.F16.E5M2.UNPACK_B R15, R15 ;  /* 0x0000000fff0f723e */ /* 0x000fe400020004ff */
[----:B------:R-:W-:Y:S02]  /*11c80*/  F2FP.F16.E5M2.UNPACK_B R4, R6 ;  /* 0x00000006ff04723e */ /* 0x000fe400020004ff */
[----:B------:R-:W-:Y:S01]  /*11c90*/  F2FP.F16.E5M2.UNPACK_B R5, R7 ;  /* 0x00000007ff05723e */ /* 0x000fe200020004ff */
[----:B------:R0:W-:Y:S04]  /*11ca0*/  STL.64 [R1+0xde0], R22 ;  /* 0x000de01601007387 */ /* 0x0001e80000100a00 */
[----:B0-----:R-:W3:Y:S04]  /*11cb0*/  LDL.LU R23, [R1+0x2c8] ;  /* 0x0002c80001177983 */ /* 0x001ee80000300800 */
[----:B------:R-:W-:Y:S01]  /*11cc0*/  STL.64 [R1+0xdd8], R20 ;  /* 0x000dd81401007387 */ /* 0x000fe20000100a00 */
[----:B--2---:R-:W-:-:S15]  /*11cd0*/  HMMA.16816.F32 R16, R12, R4, R16 ;  /* 0x000000040c10723c */ /* 0x004fde0000001810 */
[----:B------:R-:W-:-:S04]  /*11ce0*/  NOP ;  /* 0x0000000000007918 */ /* 0x000fc80000000000 */
[----:B------:R-:W-:Y:S04]  /*11cf0*/  STL.64 [R1+0x70], R16 ;  /* 0x0000701001007387 */ /* 0x000fe80000100a00 */
[----:B------:R0:W-:Y:S04]  /*11d00*/  STL.64 [R1+0x78], R18 ;  /* 0x0000781201007387 */ /* 0x0001e80000100a00 */
[----:B0-----:R-:W2:Y:S04]  /*11d10*/  LDL.LU.64 R18, [R1+0xe98] ;  /* 0x000e980001127983 */ /* 0x001ea80000300a00 */
[----:B------:R-:W2:Y:S01]  /*11d20*/  LDL.LU.64 R16, [R1+0xe90] ;  /* 0x000e900001107983 */ /* 0x000ea20000300a00 */
[----:B------:R-:W-:-:S02]  /*11d30*/  F2FP.F16.E5M2.UNPACK_B R6, R8 ;  /* 0x00000008ff06723e */ /* 0x000fc400020004ff */
[----:B---3--:R-:W-:Y:S02]  /*11d40*/  F2FP.F16.E5M2.UNPACK_B R7, R2 ;  /* 0x00000002ff07723e */ /* 0x008fe400020004ff */
[----:B------:R-:W-:-:S05]  /*11d50*/  F2FP.F16.E5M2.UNPACK_B R8, R0 ;  /* 0x00000000ff08723e */ /* 0x000fca00020004ff */
[----:B--2---:R-:W-:-:S15]  /*11d60*/  HMMA.16816.F32 R16, R12, R6, R16 ;  /* 0x000000060c10723c */ /* 0x004fde0000001810 */
[----:B------:R-:W-:-:S04]  /*11d70*/  NOP ;  /* 0x0000000000007918 */ /* 0x000fc80000000000 */
[----:B------:R-:W-:Y:S01]  /*11d80*/  IMAD.MOV.U32 R2, RZ, RZ, R18 ;  /* 0x000000ffff027224 */ /* 0x000fe200078e0012 */
[----:B------:R0:W-:Y:S01]  /*11d90*/  STL.64 [R1+0x90], R16 ;  /* 0x0000901001007387 */ /* 0x0001e20000100a00 */
[----:B------:R-:W-:-:S03]  /*11da0*/  IMAD.MOV.U32 R0, RZ, RZ, R19 ;  /* 0x000000ffff007224 */ /* 0x000fc600078e0013 */
[----:B------:R-:W2:Y:S04]  /*11db0*/  LDL.LU.64 R18, [R1+0xe88] ;  /* 0x000e880001127983 */ /* 0x000ea80000300a00 */
[----:B0-----:R-:W2:Y:S01]  /*11dc0*/  LDL.LU.64 R16, [R1+0xe80] ;  /* 0x000e800001107983 */ /* 0x001ea20000300a00 */
[----:B------:R-:W-:-:S03]  /*11dd0*/  F2FP.F16.E5M2.UNPACK_B R9, R9 ;  /* 0x00000009ff09723e */ /* 0x000fc600020004ff */
        /* <DEDUP_REMOVED lines=8> */
[----:B----4-:R-:W-:-:S02]  /*11e60*/  F2FP.F16.E5M2.UNPACK_B R10, R10 ;  /* 0x0000000aff0a723e */ /* 0x010fc400020004ff */
[----:B------:R-:W-:-:S03]  /*11e70*/  F2FP.F16.E5M2.UNPACK_B R11, R11 ;  /* 0x0000000bff0b723e */ /* 0x000fc600020004ff */
[----:B------:R-:W-:Y:S04]  /*11e80*/  STL [R1+0xe44], R10 ;  /* 0x000e440a01007387 */ /* 0x000fe80000100800 */
[----:B------:R-:W-:Y:S01]  /*11e90*/  STL [R1+0xe40], R11 ;  /* 0x000e400b01007387 */ /* 0x000fe20000100800 */
[----:B--2---:R-:W-:-:S15]  /*11ea0*/  HMMA.16816.F32 R12, R12, R10, R16 ;  /* 0x0000000a0c0c723c */ /* 0x004fde0000001810 */
[----:B------:R-:W-:-:S04]  /*11eb0*/  NOP ;  /* 0x0000000000007918 */ /* 0x000fc80000000000 */
[----:B------:R-:W-:Y:S04]  /*11ec0*/  STL.64 [R1+0xc0], R12 ;  /* 0x0000c00c01007387 */ /* 0x000fe80000100a00 */
[----:B------:R-:W-:Y:S04]  /*11ed0*/  STL.64 [R1+0xc8], R14 ;  /* 0x0000c80e01007387 */ /* 0x000fe80000100a00 */
[----:B------:R-:W2:Y:S04]  /*11ee0*/  LDL.LU R16, [R1+0x308] ;  /* 0x0003080001107983 */ /* 0x000ea80000300800 */
[----:B------:R-:W2:Y:S04]  /*11ef0*/  LDL.LU R17, [R1+0x310] ;  /* 0x0003100001117983 */ /* 0x000ea80000300800 */
[----:B------:R-:W3:Y:S04]  /*11f00*/  LDL.LU R18, [R1+0x318] ;  /* 0x0003180001127983 */ /* 0x000ee80000300800 */
[----:B------:R-:W3:Y:S01]  /*11f10*/  LDL.LU R19, [R1+0x320] ;  /* 0x0003200001137983 */ /* 0x000ee20000300800 */
[----:B------:R-:W-:-:S03]  /*11f20*/  IMAD R3, R3, 0x100, R23 ;  /* 0x0000010003037824 */ /* 0x000fc600078e0217 */
[----:B---3--:R-:W-:Y:S04]  /*11f30*/  STL.64 [R1+0xe08], R18 ;  /* 0x000e081201007387 */ /* 0x008fe80000100a00 */
[----:B--2---:R0:W-:Y:S04]  /*11f40*/  STL.64 [R1+0xe00], R16 ;  /* 0x000e001001007387 */ /* 0x0041e80000100a00 */
[----:B0-----:R-:W2:Y:S04]  /*11f50*/  LDL.LU R16, [R1+0x30] ;  /* 0x0000300001107983 */ /* 0x001ea80000300800 */
[----:B------:R-:W2:Y:S04]  /*11f60*/  LDL.LU R17, [R1+0x34] ;  /* 0x0000340001117983 */ /* 0x000ea80000300800 */
[----:B------:R-:W3:Y:S04]  /*11f70*/  LDL.LU R18, [R1+0x38] ;  /* 0x0000380001127983 */ /* 0x000ee80000300800 */
[----:B------:R-:W3:Y:S04]  /*11f80*/  LDL.LU R19, [R1+0x3c] ;  /* 0x00003c0001137983 */ /* 0x000ee80000300800 */
[----:B------:R-:W4:Y:S04]  /*11f90*/  LDL.LU R20, [R1+0x60] ;  /* 0x0000600001147983 */ /* 0x000f280000300800 */
[----:B------:R-:W4:Y:S04]  /*11fa0*/  LDL.LU R21, [R1+0x64] ;  /* 0x0000640001157983 */ /* 0x000f280000300800 */
[----:B------:R-:W2:Y:S04]  /*11fb0*/  LDL.LU R22, [R1+0x68] ;  /* 0x0000680001167983 */ /* 0x000ea80000300800 */
[----:B------:R-:W2:Y:S04]  /*11fc0*/  LDL.LU R23, [R1+0x6c] ;  /* 0x00006c0001177983 */ /* 0x000ea80000300800 */
[----:B--2---:R-:W-:Y:S04]  /*11fd0*/  STL.64 [R1+0xe58], R22 ;  /* 0x000e581601007387 */ /* 0x004fe80000100a00 */
[----:B----4-:R0:W-:Y:S04]  /*11fe0*/  STL.64 [R1+0xe50], R20 ;  /* 0x000e501401007387 */ /* 0x0101e80000100a00 */
[----:B0-----:R-:W2:Y:S04]  /*11ff0*/  LDL.LU R20, [R1+0xe0] ;  /* 0x0000e00001147983 */ /* 0x001ea80000300800 */
[----:B------:R-:W2:Y:S04]  /*12000*/  LDL.LU R21, [R1+0xe4] ;  /* 0x0000e40001157983 */ /* 0x000ea80000300800 */
[----:B------:R-:W4:Y:S04]  /*12010*/  LDL.LU R22, [R1+0xe8] ;  /* 0x0000e80001167983 */ /* 0x000f280000300800 */
[----:B------:R-:W4:Y:S01]  /*12020*/  LDL.LU R23, [R1+0xec] ;  /* 0x0000ec0001177983 */ /* 0x000f220000300800 */
[----:B------:R-:W-:-:S02]  /*12030*/  IMAD R0, R27, 0x100, R26 ;  /* 0x000001001b007824 */ /* 0x000fc400078e021a */
[----:B------:R-:W-:Y:S02]  /*12040*/  IMAD R28, R28, 0x100, R24 ;  /* 0x000001001c1c7824 */ /* 0x000fe400078e0218 */
[----:B------:R-:W-:-:S03]  /*12050*/  IMAD R29, R29, 0x100, R25 ;  /* 0x000001001d1d7824 */ /* 0x000fc600078e0219 */
[----:B------:R-:W-:Y:S02]  /*12060*/  F2FP.F16.E5M2.UNPACK_B R13, R28 ;  /* 0x0000001cff0d723e */ /* 0x000fe400020004ff */
[----:B------:R-:W-:Y:S01]  /*12070*/  F2FP.F16.E5M2.UNPACK_B R14, R29 ;  /* 0x0000001dff0e723e */ /* 0x000fe200020004ff */
[----:B----4-:R-:W-:Y:S04]  /*12080*/  STL.64 [R1+0xe68], R22 ;  /* 0x000e681601007387 */ /* 0x010fe80000100a00 */
[----:B--2---:R0:W-:Y:S04]  /*12090*/  STL.64 [R1+0xe60], R20 ;  /* 0x000e601401007387 */ /* 0x0041e80000100a00 */
[----:B0-----:R-:W2:Y:S04]  /*120a0*/  LDL.LU R20, [R1+0x110] ;  /* 0x0001100001147983 */ /* 0x001ea80000300800 */
[----:B------:R-:W2:Y:S04]  /*120b0*/  LDL.LU R21, [R1+0x114] ;  /* 0x0001140001157983 */ /* 0x000ea80000300800 */
[----:B------:R-:W2:Y:S04]  /*120c0*/  LDL.LU R22, [R1+0x118] ;  /* 0x0001180001167983 */ /* 0x000ea80000300800 */
[----:B------:R-:W2:Y:S04]  /*120d0*/  LDL.LU R23, [R1+0x11c] ;  /* 0x00011c0001177983 */ /* 0x000ea80000300800 */
[----:B------:R-:W4:Y:S04]  /*120e0*/  LDL.LU R26, [R1+0x2e8] ;  /* 0x0002e800011a7983 */ /* 0x000f280000300800 */
[----:B------:R-:W4:Y:S04]  /*120f0*/  LDL.LU R27, [R1+0x2e4] ;  /* 0x0002e400011b7983 */ /* 0x000f280000300800 */
[----:B---3--:R-:W-:Y:S04]  /*12100*/  STL.64 [R1+0xe18], R18 ;  /* 0x000e181201007387 */ /* 0x008fe80000100a00 */
[----:B------:R0:W-:Y:S04]  /*12110*/  STL.64 [R1+0xe10], R16 ;  /* 0x000e101001007387 */ /* 0x0001e80000100a00 */
[----:B0-----:R-:W3:Y:S04]  /*12120*/  LDL.LU R16, [R1+0x40] ;  /* 0x0000400001107983 */ /* 0x001ee80000300800 */
[----:B------:R-:W3:Y:S04]  /*12130*/  LDL.LU R17, [R1+0x44] ;  /* 0x0000440001117983 */ /* 0x000ee80000300800 */
[----:B------:R-:W2:Y:S04]  /*12140*/  LDL.LU R18, [R1+0x48] ;  /* 0x0000480001127983 */ /* 0x000ea80000300800 */
[----:B------:R-:W2:Y:S04]  /*12150*/  LDL.LU R19, [R1+0x4c] ;  /* 0x00004c0001137983 */ /* 0x000ea80000300800 */
[----:B------:R-:W2:Y:S04]  /*12160*/  LDL.LU R28, [R1+0x2ec] ;  /* 0x0002ec00011c7983 */ /* 0x000ea80000300800 */
[----:B------:R-:W2:Y:S04]  /*12170*/  LDL.LU R29, [R1+0x2f4] ;  /* 0x0002f400011d7983 */ /* 0x000ea80000300800 */
[----:B--2---:R0:W-:Y:S04]  /*12180*/  STL [R1+0xe4c], R29 ;  /* 0x000e4c1d01007387 */ /* 0x0041e80000100800 */
[----:B0-----:R-:W2:Y:S04]  /*12190*/  LDL.LU R29, [R1+0x2f0] ;  /* 0x0002f000011d7983 */ /* 0x001ea80000300800 */
[----:B------:R-:W2:Y:S01]  /*121a0*/  LDL.LU R10, [R1+0x300] ;  /* 0x00030000010a7983 */ /* 0x000ea20000300800 */
[----:B------:R-:W-:-:S02]  /*121b0*/  F2FP.F16.E5M2.UNPACK_B R12, R3 ;  /* 0x00000003ff0c723e */ /* 0x000fc400020004ff */
[----:B------:R-:W-:Y:S01]  /*121c0*/  F2FP.F16.E5M2.UNPACK_B R15, R0 ;  /* 0x00000000ff0f723e */ /* 0x000fe200020004ff */
[----:B--2---:R0:W-:Y:S04]  /*121d0*/  STL [R1+0xe48], R10 ;  /* 0x000e480a01007387 */ /* 0x0041e80000100800 */
[----:B0-----:R-:W2:Y:S04]  /*121e0*/  LDL.LU R10, [R1+0x2f8] ;  /* 0x0002f800010a7983 */ /* 0x001ea80000300800 */
[----:B------:R-:W2:Y:S04]  /*121f0*/  LDL.LU R11, [R1+0x2fc] ;  /* 0x0002fc00010b7983 */ /* 0x000ea80000300800 */
[----:B------:R-:W-:Y:S04]  /*12200*/  STL.64 [R1+0xe28], R18 ;  /* 0x000e281201007387 */ /* 0x000fe80000100a00 */
[----:B---3--:R0:W-:Y:S04]  /*12210*/  STL.64 [R1+0xe20], R16 ;  /* 0x000e201001007387 */ /* 0x0081e80000100a00 */
[----:B0-----:R-:W3:Y:S04]  /*12220*/  LDL.LU R16, [R1+0x50] ;  /* 0x0000500001107983 */ /* 0x001ee80000300800 */
[----:B------:R-:W3:Y:S04]  /*12230*/  LDL.LU R17, [R1+0x54] ;  /* 0x0000540001117983 */ /* 0x000ee80000300800 */
[----:B------:R-:W2:Y:S04]  /*12240*/  LDL.LU R18, [R1+0x58] ;  /* 0x0000580001127983 */ /* 0x000ea80000300800 */
[----:B------:R-:W2:Y:S01]  /*12250*/  LDL.LU R19, [R1+0x5c] ;  /* 0x00005c0001137983 */ /* 0x000ea20000300800 */
[C---:B------:R-:W-:Y:S03]  /*12260*/  HMMA.16816.F32 R20, R12.reuse, R4, R20 ;  /* 0x000000040c14723c */ /* 0x040fe60000001814 */
[----:B--2---:R-:W-:Y:S04]  /*12270*/  STL.64 [R1+0xe38], R18 ;  /* 0x000e381201007387 */ /* 0x004fe80000100a00 */
[----:B---3--:R0:W-:Y:S04]  /*12280*/  STL.64 [R1+0xe30], R16 ;  /* 0x000e301001007387 */ /* 0x0081e80000100a00 */
[----:B0-----:R-:W2:Y:S04]  /*12290*/  LDL.LU R16, [R1+0x20] ;  /* 0x0000200001107983 */ /* 0x001ea80000300800 */
[----:B------:R-:W2:Y:S04]  /*122a0*/  LDL.LU R17, [R1+0x24] ;  /* 0x0000240001117983 */ /* 0x000ea80000300800 */
[----:B------:R-:W2:Y:S04]  /*122b0*/  LDL.LU R18, [R1+0x28] ;  /* 0x0000280001127983 */ /* 0x000ea80000300800 */
[----:B------:R-:W2:Y:S04]  /*122c0*/  LDL.LU R19, [R1+0x2c] ;  /* 0x00002c0001137983 */ /* 0x000ea80000300800 */
[----:B------:R-:W-:Y:S04]  /*122d0*/  STL.64 [R1+0xf0], R20 ;  /* 0x0000f01401007387 */ /* 0x000fe80000100a00 */
[----:B------:R0:W-:Y:S04]  /*122e0*/  STL.64 [R1+0xf8], R22 ;  /* 0x0000f81601007387 */ /* 0x0001e80000100a00 */
[----:B0-----:R-:W3:Y:S04]  /*122f0*/  LDL.LU.64 R22, [R1+0xe68] ;  /* 0x000e680001167983 */ /* 0x001ee80000300a00 */
[----:B------:R-:W3:Y:S02]  /*12300*/  LDL.LU.64 R20, [R1+0xe60] ;  /* 0x000e600001147983 */ /* 0x000ee40000300a00 */
[----:B---3--:R-:W-:-:S15]  /*12310*/  HMMA.16816.F32 R20, R12, R6, R20 ;  /* 0x000000060c14723c */ /* 0x008fde0000001814 */
[----:B------:R-:W-:-:S04]  /*12320*/  NOP ;  /* 0x0000000000007918 */ /* 0x000fc80000000000 */
[----:B------:R-:W-:Y:S04]  /*12330*/  STL.64 [R1+0xd0], R20 ;  /* 0x0000d01401007387 */ /* 0x000fe80000100a00 */
[----:B------:R0:W-:Y:S04]  /*12340*/  STL.64 [R1+0xd8], R22 ;  /* 0x0000d81601007387 */ /* 0x0001e80000100a00 */
[----:B0-----:R-:W3:Y:S04]  /*12350*/  LDL.LU.64 R22, [R1+0xe58] ;  /* 0x000e580001167983 */ /* 0x001ee80000300a00 */
[----:B------:R-:W3:Y:S01]  /*12360*/  LDL.LU.64 R20, [R1+0xe50] ;  /* 0x000e500001147983 */ /* 0x000ee20000300a00 */
[----:B----4-:R-:W-:-:S02]  /*12370*/  IMAD R3, R27, 0x100, R26 ;  /* 0x000001001b037824 */ /* 0x010fc400078e021a */
[----:B------:R-:W-:Y:S01]  /*12380*/  IMAD R28, R28, 0x100, R29 ;  /* 0x000001001c1c7824 */ /* 0x000fe200078e021d */
[----:B---3--:R-:W-:-:S15]  /*12390*/  HMMA.16816.F32 R20, R12, R8, R20 ;  /* 0x000000080c14723c */ /* 0x008fde0000001814 */
[----:B------:R-:W-:-:S04]  /*123a0*/  NOP ;  /* 0x0000000000007918 */ /* 0x000fc80000000000 */
[----:B------:R-:W-:Y:S01]  /*123b0*/  IMAD.MOV.U32 R0, RZ, RZ, R22 ;  /* 0x000000ffff007224 */ /* 0x000fe200078e0016 */
[----:B------:R-:W-:Y:S04]  /*123c0*/  STL.64 [R1+0xb0], R20 ;  /* 0x0000b01401007387 */ /* 0x000fe80000100a00 */
[----:B------:R0:W-:Y:S01]  /*123d0*/  STL [R1+0xde8], R0 ;  /* 0x000de80001007387 */ /* 0x0001e20000100800 */
[----:B------:R-:W-:-:S03]  /*123e0*/  IMAD.MOV.U32 R2, RZ, RZ, R23 ;  /* 0x000000ffff027224 */ /* 0x000fc600078e0017 */
[----:B0-----:R-:W3:Y:S04]  /*123f0*/  LDL.LU R0, [R1+0x31c] ;  /* 0x00031c0001007983 */ /* 0x001ee80000300800 */
[----:B------:R-:W4:Y:S04]  /*12400*/  LDL.LU R20, [R1+0x10] ;  /* 0x0000100001147983 */ /* 0x000f280000300800 */
[----:B------:R-:W4:Y:S04]  /*12410*/  LDL.LU R21, [R1+0x14] ;  /* 0x0000140001157983 */ /* 0x000f280000300800 */
[----:B------:R-:W4:Y:S04]  /*12420*/  LDL.LU R22, [R1+0x18] ;  /* 0x0000180001167983 */ /* 0x000f280000300800 */
[----:B------:R-:W4:Y:S04]  /*12430*/  LDL.LU R23, [R1+0x1c] ;  /* 0x00001c0001177983 */ /* 0x000f280000300800 */
[----:B------:R-:W2:Y:S04]  /*12440*/  LDL.LU R24, [R1] ;  /* 0x0000000001187983 */ /* 0x000ea80000300800 */
[----:B------:R-:W2:Y:S04]  /*12450*/  LDL.LU R25, [R1+0x4] ;  /* 0x0000040001197983 */ /* 0x000ea80000300800 */
[----:B------:R-:W2:Y:S04]  /*12460*/  LDL.LU R26, [R1+0x8] ;  /* 0x00000800011a7983 */ /* 0x000ea80000300800 */
[----:B------:R-:W2:Y:S04]  /*12470*/  LDL.LU R27, [R1+0xc] ;  /* 0x00000c00011b7983 */ /* 0x000ea80000300800 */
[----:B------:R-:W2:Y:S02]  /*12480*/  LDL.LU R29, [R1+0xe4c] ;  /* 0x000e4c00011d7983 */ /* 0x000ea40000300800 */
[----:B--2---:R-:W-:-:S02]  /*12490*/  IMAD R29, R29, 0x100, R10 ;  /* 0x000001001d1d7824 */ /* 0x004fc400078e020a */
[----:B------:R-:W2:Y:S02]  /*124a0*/  LDL.LU R10, [R1+0xe48] ;  /* 0x000e4800010a7983 */ /* 0x000ea40000300800 */
[----:B--2---:R-:W-:Y:S02]  /*124b0*/  IMAD R11, R11, 0x100, R10 ;  /* 0x000001000b0b7824 */ /* 0x004fe400078e020a */
[----:B------:R-:W2:Y:S04]  /*124c0*/  LDL.LU R10, [R1+0xe44] ;  /* 0x000e4400010a7983 */ /* 0x000ea80000300800 */
[----:B------:R0:W-:Y:S04]  /*124d0*/  STL [R1+0x60], R11 ;  /* 0x0000600b01007387 */ /* 0x0001e80000100800 */
[----:B0-----:R-:W2:Y:S02]  /*124e0*/  LDL.LU R11, [R1+0xe40] ;  /* 0x000e4000010b7983 */ /* 0x001ea40000300800 */
[----:B--2---:R-:W-:Y:S02]  /*124f0*/  HMMA.16816.F32 R12, R12, R10, R16 ;  /* 0x0000000a0c0c723c */ /* 0x004fe40000001810 */
[----:B------:R-:W2:Y:S04]  /*12500*/  LDL.LU.64 R18, [R1+0xe38] ;  /* 0x000e380001127983 */ /* 0x000ea80000300a00 */
[----:B------:R-:W2:-:S13]  /*12510*/  LDL.LU.64 R16, [R1+0xe30] ;  /* 0x000e300001107983 */ /* 0x000e9a0000300a00 */
[----:B------:R-:W-:Y:S04]  /*12520*/  STL.64 [R1+0x80], R12 ;  /* 0x0000800c01007387 */ /* 0x000fe80000100a00 */
[----:B------:R0:W-:Y:S04]  /*12530*/  STL.64 [R1+0x88], R14 ;  /* 0x0000880e01007387 */ /* 0x0001e80000100a00 */
[----:B0-----:R-:W2:Y:S01]  /*12540*/  LDL.LU R15, [R1+0x60] ;  /* 0x00006000010f7983 */ /* 0x001ea20000300800 */
[----:B------:R-:W-:Y:S02]  /*12550*/  F2FP.F16.E5M2.UNPACK_B R12, R3 ;  /* 0x00000003ff0c723e */ /* 0x000fe400020004ff */
[----:B------:R-:W-:Y:S01]  /*12560*/  F2FP.F16.E5M2.UNPACK_B R13, R28 ;  /* 0x0000001cff0d723e */ /* 0x000fe200020004ff */
[----:B------:R-:W3:Y:S01]  /*12570*/  LDL.LU R3, [R1+0x304] ;  /* 0x0003040001037983 */ /* 0x000ee20000300800 */
[----:B------:R-:W-:-:S03]  /*12580*/  F2FP.F16.E5M2.UNPACK_B R14, R29 ;  /* 0x0000001dff0e723e */ /* 0x000fc600020004ff */
[----:B------:R-:W3:Y:S04]  /*12590*/  LDL.LU R28, [R1+0x30c] ;  /* 0x00030c00011c7983 */ /* 0x000ee80000300800 */
[----:B------:R-:W3:Y:S01]  /*125a0*/  LDL.LU R29, [R1+0x314] ;  /* 0x00031400011d7983 */ /* 0x000ee20000300800 */
[----:B--2---:R-:W-:-:S07]  /*125b0*/  F2FP.F16.E5M2.UNPACK_B R15, R15 ;  /* 0x0000000fff0f723e */ /* 0x004fce00020004ff */
[----:B------:R-:W-:-:S15]  /*125c0*/  HMMA.16816.F32 R16, R12, R4, R16 ;  /* 0x000000040c10723c */ /* 0x000fde0000001810 */
[----:B------:R-:W-:-:S04]  /*125d0*/  NOP ;  /* 0x0000000000007918 */ /* 0x000fc80000000000 */
        /* <DEDUP_REMOVED lines=14> */
[----:B0-----:R-:W3:Y:S04]  /*126c0*/  LDL.LU.64 R18, [R1+0xe08] ;  /* 0x000e080001127983 */ /* 0x001ee80000300a00 */
[----:B------:R-:W2:Y:S01]  /*126d0*/  LDL.LU.64 R16, [R1+0xe00] ;  /* 0x000e000001107983 */ /* 0x000ea20000300a00 */
[----:B---3--:R-:W-:-:S02]  /*126e0*/  IMAD R29, R29, 0x100, R18 ;  /* 0x000001001d1d7824 */ /* 0x008fc400078e0212 */
[----:B--2---:R-:W-:Y:S02]  /*126f0*/  IMAD R3, R3, 0x100, R16 ;  /* 0x0000010003037824 */ /* 0x004fe400078e0210 */
[----:B------:R-:W2:Y:S01]  /*12700*/  LDL.LU R16, [R1+0xdf8] ;  /* 0x000df80001107983 */ /* 0x000ea20000300800 */
[----:B------:R-:W-:Y:S02]  /*12710*/  IMAD R28, R28, 0x100, R17 ;  /* 0x000001001c1c7824 */ /* 0x000fe400078e0211 */
[----:B------:R-:W-:Y:S01]  /*12720*/  IMAD R0, R0, 0x100, R19 ;  /* 0x0000010000007824 */ /* 0x000fe200078e0213 */
[----:B------:R-:W2:Y:S04]  /*12730*/  LDL.LU R17, [R1+0xdf4] ;  /* 0x000df40001117983 */ /* 0x000ea80000300800 */
[----:B------:R-:W2:Y:S04]  /*12740*/  LDL.LU R18, [R1+0xdf0] ;  /* 0x000df00001127983 */ /* 0x000ea80000300800 */
[----:B------:R-:W2:Y:S02]  /*12750*/  LDL.LU R19, [R1+0xdec] ;  /* 0x000dec0001137983 */ /* 0x000ea40000300800 */
[----:B--2---:R-:W-:Y:S02]  /*12760*/  HMMA.16816.F32 R16, R12, R10, R16 ;  /* 0x0000000a0c10723c */ /* 0x004fe40000001810 */
[----:B------:R-:W2:Y:S04]  /*12770*/  LDL.LU R12, [R1+0x324] ;  /* 0x00032400010c7983 */ /* 0x000ea80000300800 */
[----:B------:R-:W3:-:S13]  /*12780*/  LDL.LU R13, [R1+0x32c] ;  /* 0x00032c00010d7983 */ /* 0x000eda0000300800 */
[----:B------:R0:W-:Y:S04]  /*12790*/  STL.64 [R1+0x30], R16 ;  /* 0x0000301001007387 */ /* 0x0001e80000100a00 */
[----:B------:R1:W-:Y:S04]  /*127a0*/  STL.64 [R1+0x38], R18 ;  /* 0x0000381201007387 */ /* 0x0003e80000100a00 */
[----:B------:R-:W2:Y:S01]  /*127b0*/  LDL.LU R14, [R1+0x334] ;  /* 0x00033400010e7983 */ /* 0x000ea20000300800 */
[----:B0-----:R-:W-:-:S03]  /*127c0*/  F2FP.F16.E5M2.UNPACK_B R16, R3 ;  /* 0x00000003ff10723e */ /* 0x001fc600020004ff */
[----:B------:R-:W2:Y:S01]  /*127d0*/  LDL.LU R15, [R1+0x33c] ;  /* 0x00033c00010f7983 */ /* 0x000ea20000300800 */
[----:B------:R-:W-:Y:S02]  /*127e0*/  F2FP.F16.E5M2.UNPACK_B R17, R28 ;  /* 0x0000001cff11723e */ /* 0x000fe400020004ff */
[----:B-1----:R-:W-:Y:S01]  /*127f0*/  F2FP.F16.E5M2.UNPACK_B R18, R29 ;  /* 0x0000001dff12723e */ /* 0x002fe200020004ff */
[----:B------:R-:W2:Y:S01]  /*12800*/  LDL.LU R3, [R1+0x158] ;  /* 0x0001580001037983 */ /* 0x000ea20000300800 */
[----:B------:R-:W-:-:S03]  /*12810*/  F2FP.F16.E5M2.UNPACK_B R19, R0 ;  /* 0x00000000ff13723e */ /* 0x000fc600020004ff */
[----:B------:R-:W2:Y:S04]  /*12820*/  LDL.LU R28, [R1+0x14c] ;  /* 0x00014c00011c7983 */ /* 0x000ea80000300800 */
[C---:B----4-:R-:W-:Y:S01]  /*12830*/  HMMA.16816.F32 R20, R16.reuse, R4, R20 ;  /* 0x000000041014723c */ /* 0x050fe20000001814 */
[----:B------:R-:W4:Y:S04]  /*12840*/  LDL.LU R29, [R1+0x148] ;  /* 0x00014800011d7983 */ /* 0x000f280000300800 */
[----:B------:R-:W2:Y:S03]  /*12850*/  LDL.LU R0, [R1+0xde8] ;  /* 0x000de80001007983 */ /* 0x000ea60000300800 */
[C---:B------:R-:W-:Y:S11]  /*12860*/  HMMA.16816.F32 R24, R16.reuse, R6, R24 ;  /* 0x000000061018723c */ /* 0x040ff60000001818 */
[----:B------:R-:W-:Y:S04]  /*12870*/  STL.64 [R1+0x10], R20 ;  /* 0x0000101401007387 */ /* 0x000fe80000100a00 */
[----:B------:R0:W-:Y:S04]  /*12880*/  STL.64 [R1+0x18], R22 ;  /* 0x0000181601007387 */ /* 0x0001e80000100a00 */
[----:B0-----:R-:W2:Y:S04]  /*12890*/  LDL.LU.64 R22, [R1+0xde0] ;  /* 0x000de00001167983 */ /* 0x001ea80000300a00 */
[----:B------:R-:W2:Y:S04]  /*128a0*/  LDL.LU.64 R20, [R1+0xdd8] ;  /* 0x000dd80001147983 */ /* 0x000ea80000300a00 */
[----:B------:R-:W2:Y:S04]  /*128b0*/  LDL.LU R4, [R1+0x338] ;  /* 0x0003380001047983 */ /* 0x000ea80000300800 */
[----:B------:R-:W2:Y:S04]  /*128c0*/  LDL.LU R5, [R1+0x340] ;  /* 0x0003400001057983 */ /* 0x000ea80000300800 */
[----:B------:R-:W-:Y:S04]  /*128d0*/  STL.64 [R1], R24 ;  /* 0x0000001801007387 */ /* 0x000fe80000100a00 */
[----:B------:R0:W-:Y:S04]  /*128e0*/  STL.64 [R1+0x8], R26 ;  /* 0x0000081a01007387 */ /* 0x0001e80000100a00 */
[----:B0-----:R-:W2:Y:S04]  /*128f0*/  LDL.LU.64 R26, [R1+0xdd0] ;  /* 0x000dd000011a7983 */ /* 0x001ea80000300a00 */
[----:B------:R-:W2:Y:S04]  /*12900*/  LDL.LU.64 R24, [R1+0xdc8] ;  /* 0x000dc80001187983 */ /* 0x000ea80000300a00 */
[----:B------:R-:W3:Y:S04]  /*12910*/  LDL.LU R6, [R1+0x328] ;  /* 0x0003280001067983 */ /* 0x000ee80000300800 */
[----:B------:R-:W3:Y:S01]  /*12920*/  LDL.LU R7, [R1+0x330] ;  /* 0x0003300001077983 */ /* 0x000ee20000300800 */
[----:B--2---:R-:W-:-:S15]  /*12930*/  HMMA.16816.F32 R24, R16, R8, R24 ;  /* 0x000000081018723c */ /* 0x004fde0000001818 */
[----:B------:R-:W-:-:S04]  /*12940*/  NOP ;  /* 0x0000000000007918 */ /* 0x000fc80000000000 */
[----:B------:R-:W-:Y:S04]  /*12950*/  STL.64 [R1+0xce0], R26 ;  /* 0x000ce01a01007387 */ /* 0x000fe80000100a00 */
[----:B------:R0:W-:Y:S04]  /*12960*/  STL.64 [R1+0xcd8], R24 ;  /* 0x000cd81801007387 */ /* 0x0001e80000100a00 */
[----:B0-----:R-:W2:Y:S04]  /*12970*/  LDL.LU R24, [R1+0x70] ;  /* 0x0000700001187983 */ /* 0x001ea80000300800 */
[----:B------:R-:W2:Y:S04]  /*12980*/  LDL.LU R25, [R1+0x74] ;  /* 0x0000740001197983 */ /* 0x000ea80000300800 */
[----:B------:R-:W2:Y:S04]  /*12990*/  LDL.LU R26, [R1+0x78] ;  /* 0x00007800011a7983 */ /* 0x000ea80000300800 */
[----:B------:R-:W2:Y:S01]  /*129a0*/  LDL.LU R27, [R1+0x7c] ;  /* 0x00007c00011b7983 */ /* 0x000ea20000300800 */
[----:B---3--:R-:W-:-:S02]  /*129b0*/  IMAD R12, R12, 0x100, R6 ;  /* 0x000001000c0c7824 */ /* 0x008fc400078e0206 */
[----:B------:R-:W-:Y:S02]  /*129c0*/  IMAD R13, R13, 0x100, R7 ;  /* 0x000001000d0d7824 */ /* 0x000fe400078e0207 */
[----:B------:R-:W-:Y:S02]  /*129d0*/  IMAD R14, R14, 0x100, R4 ;  /* 0x000001000e0e7824 */ /* 0x000fe400078e0204 */
[----:B------:R-:W-:Y:S01]  /*129e0*/  IMAD R15, R15, 0x100, R5 ;  /* 0x000001000f0f7824 */ /* 0x000fe200078e0205 */
[----:B----4-:R-:W-:Y:S02]  /*129f0*/  F2FP.F16.E5M2.UNPACK_B R4, R29.H1 ;  /* 0x0000001dff04723e */ /* 0x010fe400030004ff */
[----:B------:R-:W-:Y:S02]  /*12a00*/  F2FP.F16.E5M2.UNPACK_B R5, R28.H1 ;  /* 0x0000001cff05723e */ /* 0x000fe400030004ff */
[----:B------:R-:W-:Y:S02]  /*12a10*/  F2FP.F16.E5M2.UNPACK_B R12, R12 ;  /* 0x0000000cff0c723e */ /* 0x000fe400020004ff */
[----:B------:R-:W-:-:S02]  /*12a20*/  F2FP.F16.E5M2.UNPACK_B R13, R13 ;  /* 0x0000000dff0d723e */ /* 0x000fc400020004ff */
[----:B------:R-:W-:Y:S02]  /*12a30*/  F2FP.F16.E5M2.UNPACK_B R14, R14 ;  /* 0x0000000eff0e723e */ /* 0x000fe400020004ff */
[----:B------:R-:W-:Y:S01]  /*12a40*/  F2FP.F16.E5M2.UNPACK_B R15, R15 ;  /* 0x0000000fff0f723e */ /* 0x000fe200020004ff */
[----:B------:R-:W-:-:S15]  /*12a50*/  HMMA.16816.F32 R16, R16, R10, R20 ;  /* 0x0000000a1010723c */ /* 0x000fde0000001814 */
[----:B------:R-:W-:-:S04]  /*12a60*/  NOP ;  /* 0x0000000000007918 */ /* 0x000fc80000000000 */
[----:B------:R-:W-:Y:S04]  /*12a70*/  STL.64 [R1+0xcf0], R18 ;  /* 0x000cf01201007387 */ /* 0x000fe80000100a00 */
[----:B------:R-:W-:Y:S04]  /*12a80*/  STL.64 [R1+0xce8], R16 ;  /* 0x000ce81001007387 */ /* 0x000fe80000100a00 */
[----:B------:R-:W-:Y:S04]  /*12a90*/  STL [R1+0xd98], R5 ;  /* 0x000d980501007387 */ /* 0x000fe80000100800 */
[----:B------:R-:W3:Y:S01]  /*12aa0*/  LDL.LU R23, [R1+0x3f0] ;  /* 0x0003f00001177983 */ /* 0x000ee20000300800 */
[----:B--2---:R-:W-:-:S15]  /*12ab0*/  HMMA.16816.F32 R8, R12, R4, R24 ;  /* 0x000000040c08723c */ /* 0x004fde0000001818 */
[----:B------:R-:W-:-:S04]  /*12ac0*/  NOP ;  /* 0x0000000000007918 */ /* 0x000fc80000000000 */
[----:B------:R-:W-:Y:S04]  /*12ad0*/  STL.64 [R1+0x20], R8 ;  /* 0x0000200801007387 */ /* 0x000fe80000100a00 */
[----:B------:R-:W-:Y:S04]  /*12ae0*/  STL.64 [R1+0x28], R10 ;  /* 0x0000280a01007387 */ /* 0x000fe80000100a00 */
[----:B------:R-:W2:Y:S04]  /*12af0*/  LDL.LU R24, [R1+0x3ec] ;  /* 0x0003ec0001187983 */ /* 0x000ea80000300800 */
[----:B------:R-:W2:Y:S04]  /*12b00*/  LDL.LU R25, [R1+0x3f8] ;  /* 0x0003f80001197983 */ /* 0x000ea80000300800 */
[----:B------:R-:W4:Y:S04]  /*12b10*/  LDL.LU R26, [R1+0x3f4] ;  /* 0x0003f400011a7983 */ /* 0x000f280000300800 */
[----:B------:R-:W4:Y:S01]  /*12b20*/  LDL.LU R27, [R1+0x400] ;  /* 0x00040000011b7983 */ /* 0x000f220000300800 */
[----:B------:R-:W-:-:S03]  /*12b30*/  F2FP.F16.E5M2.UNPACK_B R6, R3.H1 ;  /* 0x00000003ff06723e */ /* 0x000fc600030004ff */
[----:B----4-:R0:W-:Y:S04]  /*12b40*/  STL.64 [R1+0xd60], R26 ;  /* 0x000d601a01007387 */ /* 0x0101e80000100a00 */
[----:B--2---:R1:W-:Y:S01]  /*12b50*/  STL.64 [R1+0xd58], R24 ;  /* 0x000d581801007387 */ /* 0x0043e20000100a00 */
[----:B0-----:R-:W-:Y:S02]  /*12b60*/  IMAD.MOV.U32 R26, RZ, RZ, R0 ;  /* 0x000000ffff1a7224 */ /* 0x001fe400078e0000 */
[----:B------:R-:W-:Y:S01]  /*12b70*/  IMAD.MOV.U32 R27, RZ, RZ, R2 ;  /* 0x000000ffff1b7224 */ /* 0x000fe200078e0002 */
[----:B-1----:R-:W2:Y:S04]  /*12b80*/  LDL.LU R24, [R1+0xb0] ;  /* 0x0000b00001187983 */ /* 0x002ea80000300800 */
[----:B------:R-:W2:Y:S04]  /*12b90*/  LDL.LU R25, [R1+0xb4] ;  /* 0x0000b40001197983 */ /* 0x000ea80000300800 */
[----:B------:R-:W4:Y:S04]  /*12ba0*/  LDL.LU R0, [R1+0xdc4] ;  /* 0x000dc40001007983 */ /* 0x000f280000300800 */
[----:B------:R-:W2:Y:S04]  /*12bb0*/  LDL.LU R2, [R1+0xdc0] ;  /* 0x000dc00001027983 */ /* 0x000ea80000300800 */
[----:B------:R-:W2:Y:S04]  /*12bc0*/  LDL.LU R11, [R1+0x17c] ;  /* 0x00017c00010b7983 */ /* 0x000ea80000300800 */
[----:B------:R-:W2:Y:S04]  /*12bd0*/  LDL.LU R5, [R1+0x348] ;  /* 0x0003480001057983 */ /* 0x000ea80000300800 */
[----:B------:R-:W2:Y:S04]  /*12be0*/  LDL.LU R3, [R1+0x344] ;  /* 0x0003440001037983 */ /* 0x000ea80000300800 */
[----:B------:R-:W2:Y:S04]  /*12bf0*/  LDL.LU R20, [R1+0x350] ;  /* 0x0003500001147983 */ /* 0x000ea80000300800 */
[----:B------:R-:W2:Y:S04]  /*12c00*/  LDL.LU R21, [R1+0x34c] ;  /* 0x00034c0001157983 */ /* 0x000ea80000300800 */
[----:B------:R-:W3:Y:S04]  /*12c10*/  LDL.LU R22, [R1+0x358] ;  /* 0x0003580001167983 */ /* 0x000ee80000300800 */
[----:B---3--:R-:W-:Y:S04]  /*12c20*/  STL.64 [R1+0xda8], R22 ;  /* 0x000da81601007387 */ /* 0x008fe80000100a00 */
[----:B--2---:R0:W-:Y:S04]  /*12c30*/  STL.64 [R1+0xda0], R20 ;  /* 0x000da01401007387 */ /* 0x0041e80000100a00 */
[----:B0-----:R-:W2:Y:S04]  /*12c40*/  LDL.LU R20, [R1+0x100] ;  /* 0x0001000001147983 */ /* 0x001ea80000300800 */
[----:B------:R-:W2:Y:S04]  /*12c50*/  LDL.LU R21, [R1+0x104] ;  /* 0x0001040001157983 */ /* 0x000ea80000300800 */
[----:B------:R-:W3:Y:S04]  /*12c60*/  LDL.LU R22, [R1+0x108] ;  /* 0x0001080001167983 */ /* 0x000ee80000300800 */
[----:B------:R-:W3:Y:S04]  /*12c70*/  LDL.LU R23, [R1+0x10c] ;  /* 0x00010c0001177983 */ /* 0x000ee80000300800 */
[----:B------:R-:W2:Y:S04]  /*12c80*/  LDL.LU R7, [R1+0x15c] ;  /* 0x00015c0001077983 */ /* 0x000ea80000300800 */
[----:B------:R-:W4:Y:S04]  /*12c90*/  LDL.LU R8, [R1+0x168] ;  /* 0x0001680001087983 */ /* 0x000f280000300800 */
[----:B---3--:R0:W-:Y:S04]  /*12ca0*/  STL.64 [R1+0xdb8], R22 ;  /* 0x000db81601007387 */ /* 0x0081e80000100a00 */
[----:B--2---:R1:W-:Y:S01]  /*12cb0*/  STL.64 [R1+0xdb0], R20 ;  /* 0x000db01401007387 */ /* 0x0043e20000100a00 */
[----:B0-----:R-:W-:-:S03]  /*12cc0*/  IMAD.MOV.U32 R22, RZ, RZ, R2 ;  /* 0x000000ffff167224 */ /* 0x001fc600078e0002 */
[----:B-1----:R-:W2:Y:S04]  /*12cd0*/  LDL.LU R20, [R1+0x90] ;  /* 0x0000900001147983 */ /* 0x002ea80000300800 */
[----:B------:R-:W2:Y:S01]  /*12ce0*/  LDL.LU R21, [R1+0x94] ;  /* 0x0000940001157983 */ /* 0x000ea20000300800 */
[----:B----4-:R-:W-:-:S03]  /*12cf0*/  IMAD.MOV.U32 R23, RZ, RZ, R0 ;  /* 0x000000ffff177224 */ /* 0x010fc600078e0000 */
[----:B------:R-:W3:Y:S04]  /*12d00*/  LDL.LU R9, [R1+0x16c] ;  /* 0x00016c0001097983 */ /* 0x000ee80000300800 */
[----:B------:R-:W4:Y:S04]  /*12d10*/  LDL.LU R10, [R1+0x178] ;  /* 0x00017800010a7983 */ /* 0x000f280000300800 */
[----:B------:R-:W2:Y:S04]  /*12d20*/  LDL.LU R29, [R1+0x354] ;  /* 0x00035400011d7983 */ /* 0x000ea80000300800 */
[----:B------:R-:W2:Y:S04]  /*12d30*/  LDL.LU R2, [R1+0x360] ;  /* 0x0003600001027983 */ /* 0x000ea80000300800 */
[----:B------:R-:W2:Y:S04]  /*12d40*/  LDL.LU R0, [R1+0x35c] ;  /* 0x00035c0001007983 */ /* 0x000ea80000300800 */
[----:B------:R-:W-:Y:S04]  /*12d50*/  STL.64 [R1+0xd70], R26 ;  /* 0x000d701a01007387 */ /* 0x000fe80000100a00 */
[----:B------:R0:W-:Y:S04]  /*12d60*/  STL.64 [R1+0xd68], R24 ;  /* 0x000d681801007387 */ /* 0x0001e80000100a00 */
[----:B0-----:R-:W2:Y:S04]  /*12d70*/  LDL.LU R24, [R1+0xd0] ;  /* 0x0000d00001187983 */ /* 0x001ea80000300800 */
[----:B------:R-:W2:Y:S04]  /*12d80*/  LDL.LU R25, [R1+0xd4] ;  /* 0x0000d40001197983 */ /* 0x000ea80000300800 */
[----:B------:R-:W2:Y:S04]  /*12d90*/  LDL.LU R26, [R1+0xd8] ;  /* 0x0000d800011a7983 */ /* 0x000ea80000300800 */
[----:B------:R-:W2:Y:S01]  /*12da0*/  LDL.LU R27, [R1+0xdc] ;  /* 0x0000dc00011b7983 */ /* 0x000ea20000300800 */
[----:B------:R-:W-:-:S03]  /*12db0*/  F2FP.F16.E5M2.UNPACK_B R7, R7.H1 ;  /* 0x00000007ff07723e */ /* 0x000fc600030004ff */
        /* <DEDUP_REMOVED lines=18> */
[----:B------:R-:W-:Y:S04]  /*12ee0*/  STL.64 [R1+0x40], R20 ;  /* 0x0000401401007387 */ /* 0x000fe80000100a00 */
[----:B------:R0:W-:Y:S04]  /*12ef0*/  STL.64 [R1+0x48], R22 ;  /* 0x0000481601007387 */ /* 0x0001e80000100a00 */
[----:B0-----:R-:W2:Y:S04]  /*12f00*/  LDL.LU.64 R22, [R1+0xdb8] ;  /* 0x000db80001167983 */ /* 0x001ea80000300a00 */
[----:B------:R-:W2:Y:S01]  /*12f10*/  LDL.LU.64 R20, [R1+0xdb0] ;  /* 0x000db00001147983 */ /* 0x000ea20000300a00 */
[----:B------:R-:W-:-:S02]  /*12f20*/  F2FP.F16.E5M2.UNPACK_B R8, R8.H1 ;  /* 0x00000008ff08723e */ /* 0x000fc400030004ff */
[----:B---3--:R-:W-:Y:S02]  /*12f30*/  F2FP.F16.E5M2.UNPACK_B R9, R9.H1 ;  /* 0x00000009ff09723e */ /* 0x008fe400030004ff */
[----:B----4-:R-:W-:Y:S02]  /*12f40*/  F2FP.F16.E5M2.UNPACK_B R10, R10.H1 ;  /* 0x0000000aff0a723e */ /* 0x010fe400030004ff */
[----:B------:R-:W-:Y:S01]  /*12f50*/  F2FP.F16.E5M2.UNPACK_B R11, R11.H1 ;  /* 0x0000000bff0b723e */ /* 0x000fe200030004ff */
[----:B------:R-:W-:Y:S02]  /*12f60*/  IMAD R3, R3, 0x100, R5 ;  /* 0x0000010003037824 */ /* 0x000fe400078e0205 */
[----:B--2---:R-:W-:-:S15]  /*12f70*/  HMMA.16816.F32 R20, R12, R8, R20 ;  /* 0x000000080c14723c */ /* 0x004fde0000001814 */
[----:B------:R-:W-:-:S04]  /*12f80*/  NOP ;  /* 0x0000000000007918 */ /* 0x000fc80000000000 */
[----:B------:R-:W-:Y:S04]  /*12f90*/  STL.64 [R1+0x100], R20 ;  /* 0x0001001401007387 */ /* 0x000fe80000100a00 */
[----:B------:R0:W-:Y:S04]  /*12fa0*/  STL.64 [R1+0x108], R22 ;  /* 0x0001081601007387 */ /* 0x0001e80000100a00 */
[----:B0-----:R-:W2:Y:S04]  /*12fb0*/  LDL.LU.64 R22, [R1+0xda8] ;  /* 0x000da80001167983 */ /* 0x001ea80000300a00 */
[----:B------:R-:W3:Y:S01]  /*12fc0*/  LDL.LU.64 R20, [R1+0xda0] ;  /* 0x000da00001147983 */ /* 0x000ee20000300a00 */
[----:B------:R-:W-:Y:S03]  /*12fd0*/  HMMA.16816.F32 R12, R12, R10, R24 ;  /* 0x0000000a0c0c723c */ /* 0x000fe60000001818 */
[----:B------:R-:W4:Y:S04]  /*12fe0*/  LDL.LU R5, [R1+0xd98] ;  /* 0x000d980001057983 */ /* 0x000f280000300800 */
[----:B------:R-:W4:Y:S04]  /*12ff0*/  LDL.LU.64 R26, [R1+0xd90] ;  /* 0x000d9000011a7983 */ /* 0x000f280000300a00 */
[----:B------:R-:W4:Y:S08]  /*13000*/  LDL.LU.64 R24, [R1+0xd88] ;  /* 0x000d880001187983 */ /* 0x000f300000300a00 */
[----:B------:R0:W-:Y:S04]  /*13010*/  STL.64 [R1+0x70], R12 ;  /* 0x0000700c01007387 */ /* 0x0001e80000100a00 */
[----:B------:R1:W-:Y:S01]  /*13020*/  STL.64 [R1+0x78], R14 ;  /* 0x0000780e01007387 */ /* 0x0003e20000100a00 */
[----:B0-----:R-:W-:-:S03]  /*13030*/  F2FP.F16.E5M2.UNPACK_B R12, R3 ;  /* 0x00000003ff0c723e */ /* 0x001fc600020004ff */
[----:B------:R-:W4:Y:S01]  /*13040*/  LDL.LU R3, [R1+0x3e4] ;  /* 0x0003e40001037983 */ /* 0x000f220000300800 */
[----:B---3--:R-:W-:Y:S02]  /*13050*/  IMAD R20, R21, 0x100, R20 ;  /* 0x0000010015147824 */ /* 0x008fe400078e0214 */
[----:B--2---:R-:W-:Y:S02]  /*13060*/  IMAD R21, R29, 0x100, R22 ;  /* 0x000001001d157824 */ /* 0x004fe400078e0216 */
[----:B------:R-:W-:Y:S01]  /*13070*/  IMAD R22, R0, 0x100, R2 ;  /* 0x0000010000167824 */ /* 0x000fe200078e0202 */
[----:B------:R-:W-:Y:S02]  /*13080*/  F2FP.F16.E5M2.UNPACK_B R13, R20 ;  /* 0x00000014ff0d723e */ /* 0x000fe400020004ff */
[----:B-1----:R-:W-:Y:S01]  /*13090*/  F2FP.F16.E5M2.UNPACK_B R14, R21 ;  /* 0x00000015ff0e723e */ /* 0x002fe200020004ff */
[----:B------:R-:W2:Y:S01]  /*130a0*/  LDL.LU R20, [R1+0x3e8] ;  /* 0x0003e80001147983 */ /* 0x000ea20000300800 */
[----:B------:R-:W-:-:S07]  /*130b0*/  F2FP.F16.E5M2.UNPACK_B R15, R22 ;  /* 0x00000016ff0f723e */ /* 0x000fce00020004ff */
[----:B----4-:R-:W-:-:S15]  /*130c0*/  HMMA.16816.F32 R24, R12, R4, R24 ;  /* 0x000000040c18723c */ /* 0x010fde0000001818 */
[----:B------:R-:W-:-:S04]  /*130d0*/  NOP ;  /* 0x0000000000007918 */ /* 0x000fc80000000000 */
[----:B------:R-:W-:Y:S01]  /*130e0*/  IMAD.MOV.U32 R2, RZ, RZ, R26 ;  /* 0x000000ffff027224 */ /* 0x000fe200078e001a */
[----:B------:R0:W-:Y:S01]  /*130f0*/  STL [R1+0xe0], R24 ;  /* 0x0000e01801007387 */ /* 0x0001e20000100800 */
[----:B------:R-:W-:Y:S02]  /*13100*/  IMAD.MOV.U32 R0, RZ, RZ, R27 ;  /* 0x000000ffff007224 */ /* 0x000fe400078e001b */
[----:B------:R-:W-:Y:S01]  /*13110*/  IMAD.MOV.U32 R29, RZ, RZ, R25 ;  /* 0x000000ffff1d7224 */ /* 0x000fe200078e0019 */
[----:B------:R-:W3:Y:S04]  /*13120*/  LDL.LU.64 R26, [R1+0xd80] ;  /* 0x000d8000011a7983 */ /* 0x000ee80000300a00 */
[----:B0-----:R-:W3:Y:S04]  /*13130*/  LDL.LU.64 R24, [R1+0xd78] ;  /* 0x000d780001187983 */ /* 0x001ee80000300a00 */
[----:B------:R-:W-:Y:S04]  /*13140*/  STL [R1+0xcc0], R0 ;  /* 0x000cc00001007387 */ /* 0x000fe80000100800 */
[----:B------:R-:W-:Y:S04]  /*13150*/  STL [R1+0xcbc], R2 ;  /* 0x000cbc0201007387 */ /* 0x000fe80000100800 */
[----:B------:R-:W-:Y:S01]  /*13160*/  STL [R1+0xcb8], R29 ;  /* 0x000cb81d01007387 */ /* 0x000fe20000100800 */
[----:B---3--:R-:W-:-:S15]  /*13170*/  HMMA.16816.F32 R24, R12, R6, R24 ;  /* 0x000000060c18723c */ /* 0x008fde0000001818 */
[----:B------:R-:W-:-:S04]  /*13180*/  NOP ;  /* 0x0000000000007918 */ /* 0x000fc80000000000 */
        /* <DEDUP_REMOVED lines=9> */
[----:B------:R-:W4:Y:S01]  /*13220*/  LDL.LU.64 R24, [R1+0xd58] ;  /* 0x000d580001187983 */ /* 0x000f220000300a00 */
[----:B------:R-:W-:Y:S01]  /*13230*/  HMMA.16816.F32 R12, R12, R10, R16 ;  /* 0x0000000a0c0c723c */ /* 0x000fe20000001810 */
[----:B--2---:R-:W-:-:S02]  /*13240*/  IMAD R3, R3, 0x100, R20 ;  /* 0x0000010003037824 */ /* 0x004fc400078e0214 */
[----:B----4-:R-:W-:Y:S02]  /*13250*/  IMAD R20, R24, 0x100, R23 ;  /* 0x0000010018147824 */ /* 0x010fe400078e0217 */
[----:B------:R-:W2:-:S14]  /*13260*/  LDL R24, [R1+0x3e0] ;  /* 0x0003e00001187983 */ /* 0x000e9c0000100800 */
[----:B------:R-:W-:Y:S04]  /*13270*/  STL.64 [R1+0x80], R12 ;  /* 0x0000800c01007387 */ /* 0x000fe80000100a00 */
[----:B------:R-:W-:Y:S04]  /*13280*/  STL [R1+0x88], R14 ;  /* 0x0000880e01007387 */ /* 0x000fe80000100800 */
[----:B------:R-:W-:Y:S04]  /*13290*/  STL.64 [R1+0xd40], R10 ;  /* 0x000d400a01007387 */ /* 0x000fe80000100a00 */
[----:B------:R0:W-:Y:S04]  /*132a0*/  STL.64 [R1+0xd38], R8 ;  /* 0x000d380801007387 */ /* 0x0001e80000100a00 */
[----:B0-----:R-:W4:Y:S04]  /*132b0*/  LDL.LU R8, [R1+0x60] ;  /* 0x0000600001087983 */ /* 0x001f280000300800 */
[----:B------:R-:W4:Y:S04]  /*132c0*/  LDL.LU R9, [R1+0x64] ;  /* 0x0000640001097983 */ /* 0x000f280000300800 */
[----:B------:R-:W2:Y:S04]  /*132d0*/  LDL.LU R10, [R1+0x68] ;  /* 0x00006800010a7983 */ /* 0x000ea80000300800 */
[----:B------:R-:W2:Y:S01]  /*132e0*/  LDL.LU R11, [R1+0x6c] ;  /* 0x00006c00010b7983 */ /* 0x000ea20000300800 */
[----:B---3--:R-:W-:-:S02]  /*132f0*/  IMAD R21, R26, 0x100, R25 ;  /* 0x000001001a157824 */ /* 0x008fc400078e0219 */
[----:B------:R-:W-:Y:S01]  /*13300*/  IMAD R22, R28, 0x100, R27 ;  /* 0x000001001c167824 */ /* 0x000fe200078e021b */
[----:B--2---:R-:W-:Y:S04]  /*13310*/  STL.64 [R1+0xd50], R10 ;  /* 0x000d500a01007387 */ /* 0x004fe80000100a00 */
[----:B----4-:R0:W-:Y:S04]  /*13320*/  STL.64 [R1+0xd48], R8 ;  /* 0x000d480801007387 */ /* 0x0101e80000100a00 */
[----:B0-----:R-:W2:Y:S04]  /*13330*/  LDL.LU R8, [R1+0xa0] ;  /* 0x0000a00001087983 */ /* 0x001ea80000300800 */
[----:B------:R-:W2:Y:S04]  /*13340*/  LDL.LU R9, [R1+0xa4] ;  /* 0x0000a40001097983 */ /* 0x000ea80000300800 */
[----:B------:R-:W2:Y:S04]  /*13350*/  LDL.LU R10, [R1+0xa8] ;  /* 0x0000a800010a7983 */ /* 0x000ea80000300800 */
[----:B------:R-:W2:Y:S04]  /*13360*/  LDL.LU R11, [R1+0xac] ;  /* 0x0000ac00010b7983 */ /* 0x000ea80000300800 */
[----:B------:R-:W3:Y:S04]  /*13370*/  LDL.LU R29, [R1+0x404] ;  /* 0x00040400011d7983 */ /* 0x000ee80000300800 */
[----:B------:R-:W4:Y:S04]  /*13380*/  LDL.LU R2, [R1+0x410] ;  /* 0x0004100001027983 */ /* 0x000f280000300800 */
[----:B------:R-:W4:Y:S04]  /*13390*/  LDL.LU R0, [R1+0x40c] ;  /* 0x00040c0001007983 */ /* 0x000f280000300800 */
[----:B------:R-:W2:Y:S04]  /*133a0*/  LDL.LU R23, [R1+0x418] ;  /* 0x0004180001177983 */ /* 0x000ea80000300800 */
        /* <DEDUP_REMOVED lines=9> */
[----:B------:R-:W2:Y:S04]  /*13440*/  LDL.LU R16, [R1] ;  /* 0x0000000001107983 */ /* 0x000ea80000300800 */
        /* <DEDUP_REMOVED lines=8> */
[----:B------:R-:W2:Y:S01]  /*134d0*/  LDL.LU R19, [R1+0x1c] ;  /* 0x00001c0001137983 */ /* 0x000ea20000300800 */
[----:B------:R-:W-:Y:S01]  /*134e0*/  IMAD.MOV.U32 R28, RZ, RZ, R15 ;  /* 0x000000ffff1c7224 */ /* 0x000fe200078e000f */
[----:B------:R-:W-:-:S02]  /*134f0*/  F2FP.F16.E5M2.UNPACK_B R12, R3 ;  /* 0x00000003ff0c723e */ /* 0x000fc400020004ff */
[----:B------:R-:W-:Y:S02]  /*13500*/  F2FP.F16.E5M2.UNPACK_B R13, R20 ;  /* 0x00000014ff0d723e */ /* 0x000fe400020004ff */
[----:B------:R-:W-:Y:S02]  /*13510*/  F2FP.F16.E5M2.UNPACK_B R14, R21 ;  /* 0x00000015ff0e723e */ /* 0x000fe400020004ff */
[----:B------:R-:W-:Y:S01]  /*13520*/  F2FP.F16.E5M2.UNPACK_B R15, R22 ;  /* 0x00000016ff0f723e */ /* 0x000fe200020004ff */
[----:B--2---:R-:W-:Y:S04]  /*13530*/  STL.64 [R1+0xd10], R18 ;  /* 0x000d101201007387 */ /* 0x004fe80000100a00 */
[----:B------:R0:W-:Y:S04]  /*13540*/  STL.64 [R1+0xd08], R16 ;  /* 0x000d081001007387 */ /* 0x0001e80000100a00 */
[----:B0-----:R-:W2:Y:S04]  /*13550*/  LDL.LU R16, [R1+0x30] ;  /* 0x0000300001107983 */ /* 0x001ea80000300800 */
[----:B------:R-:W2:Y:S04]  /*13560*/  LDL.LU R17, [R1+0x34] ;  /* 0x0000340001117983 */ /* 0x000ea80000300800 */
[----:B------:R-:W2:Y:S04]  /*13570*/  LDL.LU R18, [R1+0x38] ;  /* 0x0000380001127983 */ /* 0x000ea80000300800 */
[----:B------:R-:W2:Y:S01]  /*13580*/  LDL.LU R19, [R1+0x3c] ;  /* 0x00003c0001137983 */ /* 0x000ea20000300800 */
[C---:B------:R-:W-:Y:S03]  /*13590*/  HMMA.16816.F32 R8, R12.reuse, R4, R8 ;  /* 0x000000040c08723c */ /* 0x040fe60000001808 */
[----:B--2---:R0:W-:Y:S04]  /*135a0*/  STL.64 [R1+0xd20], R18 ;  /* 0x000d201201007387 */ /* 0x0041e80000100a00 */
[----:B0-----:R-:W3:Y:S04]  /*135b0*/  LDL.LU R19, [R1+0x408] ;  /* 0x0004080001137983 */ /* 0x001ee80000300800 */
[----:B------:R-:W-:Y:S04]  /*135c0*/  STL.64 [R1+0xd18], R16 ;  /* 0x000d181001007387 */ /* 0x000fe80000100a00 */
[----:B------:R-:W-:Y:S04]  /*135d0*/  STL [R1+0xca4], R28 ;  /* 0x000ca41c01007387 */ /* 0x000fe80000100800 */
        /* <DEDUP_REMOVED lines=16> */
[----:B---3--:R-:W-:-:S03]  /*136e0*/  IMAD R20, R29, 0x100, R19 ;  /* 0x000001001d147824 */ /* 0x008fc600078e0213 */
[----:B------:R-:W3:Y:S01]  /*136f0*/  LDL.LU R29, [R1+0x440] ;  /* 0x00044000011d7983 */ /* 0x000ee20000300800 */
[----:B----4-:R-:W-:-:S03]  /*13700*/  IMAD R21, R0, 0x100, R2 ;  /* 0x0000010000157824 */ /* 0x010fc600078e0202 */
[----:B--2---:R-:W0:Y:S04]  /*13710*/  LDSM.16.M88.4 R16, [R24+UR5] ;  /* 0x000000051810783b */ /* 0x004e280008000200 */
[----:B0-----:R-:W-:Y:S01]  /*13720*/  STL.64 [R1+0x1a0], R16 ;  /* 0x0001a01001007387 */ /* 0x001fe20000100a00 */
[----:B------:R-:W-:Y:S02]  /*13730*/  IMAD.MOV.U32 R3, RZ, RZ, R16 ;  /* 0x000000ffff037224 */ /* 0x000fe400078e0010 */
[----:B------:R-:W-:Y:S01]  /*13740*/  IMAD.MOV.U32 R2, RZ, RZ, R17 ;  /* 0x000000ffff027224 */ /* 0x000fe200078e0011 */
[----:B------:R0:W-:Y:S04]  /*13750*/  STL.64 [R1+0x1a8], R18 ;  /* 0x0001a81201007387 */ /* 0x0001e80000100a00 */
[----:B0-----:R-:W2:Y:S04]  /*13760*/  LDL.LU.64 R18, [R1+0xd20] ;  /* 0x000d200001127983 */ /* 0x001ea80000300a00 */
[----:B------:R-:W2:Y:S02]  /*13770*/  LDL.LU.64 R16, [R1+0xd18] ;  /* 0x000d180001107983 */ /* 0x000ea40000300a00 */
[----:B--2---:R-:W-:Y:S02]  /*13780*/  HMMA.16816.F32 R16, R12, R10, R16 ;  /* 0x0000000a0c10723c */ /* 0x004fe40000001810 */
[----:B------:R-:W2:Y:S04]  /*13790*/  LDL.LU R12, [R1+0x428] ;  /* 0x00042800010c7983 */ /* 0x000ea80000300800 */
[----:B------:R-:W4:-:S13]  /*137a0*/  LDL.LU R13, [R1+0x430] ;  /* 0x00043000010d7983 */ /* 0x000f1a0000300800 */
[----:B------:R-:W-:Y:S04]  /*137b0*/  STL.64 [R1+0x60], R16 ;  /* 0x0000601001007387 */ /* 0x000fe80000100a00 */
[----:B------:R-:W-:Y:S04]  /*137c0*/  STL.64 [R1+0x68], R18 ;  /* 0x0000681201007387 */ /* 0x000fe80000100a00 */
[----:B------:R-:W0:Y:S04]  /*137d0*/  LDSM.16.M88.4 R16, [R24+UR5+0x2000] ;  /* 0x002000051810783b */ /* 0x000e280008000200 */
[----:B------:R-:W2:Y:S04]  /*137e0*/  LDL.LU R14, [R1+0x438] ;  /* 0x00043800010e7983 */ /* 0x000ea80000300800 */
[----:B------:R-:W3:Y:S04]  /*137f0*/  LDL.LU R15, [R1+0x444] ;  /* 0x00044400010f7983 */ /* 0x000ee80000300800 */
[----:B0-----:R-:W-:Y:S01]  /*13800*/  STL.64 [R1+0x190], R16 ;  /* 0x0001901001007387 */ /* 0x001fe20000100a00 */
[----:B------:R-:W-:-:S03]  /*13810*/  IMAD.MOV.U32 R0, RZ, RZ, R16 ;  /* 0x000000ffff007224 */ /* 0x000fc600078e0010 */
[----:B------:R0:W-:Y:S04]  /*13820*/  STL.64 [R1+0x198], R18 ;  /* 0x0001981201007387 */ /* 0x0001e80000100a00 */
[----:B0-----:R-:W2:Y:S04]  /*13830*/  LDL.LU.64 R18, [R1+0xd10] ;  /* 0x000d100001127983 */ /* 0x001ea80000300a00 */
[----:B------:R-:W2:Y:S01]  /*13840*/  LDL.LU.64 R16, [R1+0xd08] ;  /* 0x000d080001107983 */ /* 0x000ea20000300a00 */
[----:B------:R-:W-:Y:S02]  /*13850*/  IMAD R22, R25, 0x100, R23 ;  /* 0x0000010019167824 */ /* 0x000fe400078e0217 */
[----:B------:R-:W-:Y:S01]  /*13860*/  IMAD R23, R27, 0x100, R26 ;  /* 0x000001001b177824 */ /* 0x000fe200078e021a */
[----:B------:R-:W-:-:S02]  /*13870*/  F2FP.F16.E5M2.UNPACK_B R20, R20 ;  /* 0x00000014ff14723e */ /* 0x000fc400020004ff */
[----:B------:R-:W-:Y:S02]  /*13880*/  F2FP.F16.E5M2.UNPACK_B R21, R21 ;  /* 0x00000015ff15723e */ /* 0x000fe400020004ff */
[----:B------:R-:W-:Y:S02]  /*13890*/  F2FP.F16.E5M2.UNPACK_B R22, R22 ;  /* 0x00000016ff16723e */ /* 0x000fe400020004ff */
[----:B------:R-:W-:-:S07]  /*138a0*/  F2FP.F16.E5M2.UNPACK_B R23, R23 ;  /* 0x00000017ff17723e */ /* 0x000fce00020004ff */
[----:B--2---:R-:W-:-:S15]  /*138b0*/  HMMA.16816.F32 R16, R20, R4, R16 ;  /* 0x000000041410723c */ /* 0x004fde0000001810 */
[----:B------:R-:W-:-:S04]  /*138c0*/  NOP ;  /* 0x0000000000007918 */ /* 0x000fc80000000000 */
[----:B------:R-:W-:Y:S01]  /*138d0*/  STL [R1+0x30], R16 ;  /* 0x0000301001007387 */ /* 0x000fe20000100800 */
[----:B------:R-:W-:-:S03]  /*138e0*/  IMAD.MOV.U32 R28, RZ, RZ, R17 ;  /* 0x000000ffff1c7224 */ /* 0x000fc600078e0011 */
[----:B------:R-:W-:Y:S04]  /*138f0*/  STL.64 [R1+0x38], R18 ;  /* 0x0000381201007387 */ /* 0x000fe80000100a00 */
[----:B------:R-:W0:Y:S04]  /*13900*/  LDSM.16.M88.4 R16, [R24+UR5+0x4000] ;  /* 0x004000051810783b */ /* 0x000e280008000200 */
[----:B------:R-:W4:Y:S04]  /*13910*/  LDL.LU R4, [R1+0x434] ;  /* 0x0004340001047983 */ /* 0x000f280000300800 */
[----:B------:R-:W2:Y:S04]  /*13920*/  LDL.LU R5, [R1+0x43c] ;  /* 0x00043c0001057983 */ /* 0x000ea80000300800 */
[----:B------:R-:W-:Y:S04]  /*13930*/  STL [R1+0xcc4], R28 ;  /* 0x000cc41c01007387 */ /* 0x000fe80000100800 */
[----:B------:R-:W1:Y:S04]  /*13940*/  LDSM.16.M88.4 R24, [R24+UR5+0x6000] ;  /* 0x006000051818783b */ /* 0x000e680008000200 */
[----:B0-----:R-:W-:Y:S04]  /*13950*/  STL.64 [R1+0x180], R16 ;  /* 0x0001801001007387 */ /* 0x001fe80000100a00 */
[----:B------:R0:W-:Y:S04]  /*13960*/  STL.64 [R1+0x188], R18 ;  /* 0x0001881201007387 */ /* 0x0001e80000100a00 */
[----:B0-----:R-:W2:Y:S04]  /*13970*/  LDL.LU.64 R18, [R1+0xd00] ;  /* 0x000d000001127983 */ /* 0x001ea80000300a00 */
[----:B------:R-:W2:Y:S01]  /*13980*/  LDL.LU.64 R16, [R1+0xcf8] ;  /* 0x000cf80001107983 */ /* 0x000ea20000300a00 */
[----:B-1----:R-:W-:Y:S01]  /*13990*/  IMAD.MOV.U32 R28, RZ, RZ, R25 ;  /* 0x000000ffff1c7224 */ /* 0x002fe200078e0019 */
[----:B--2---:R-:W-:-:S15]  /*139a0*/  HMMA.16816.F32 R16, R20, R6, R16 ;  /* 0x000000061410723c */ /* 0x004fde0000001810 */
[----:B------:R-:W-:-:S04]  /*139b0*/  NOP ;  /* 0x0000000000007918 */ /* 0x000fc80000000000 */
[----:B------:R-:W-:Y:S04]  /*139c0*/  STL.64 [R1+0x10], R16 ;  /* 0x0000101001007387 */ /* 0x000fe80000100a00 */
[----:B------:R0:W-:Y:S04]  /*139d0*/  STL.64 [R1+0x18], R18 ;  /* 0x0000181201007387 */ /* 0x0001e80000100a00 */
[----:B0-----:R-:W2:Y:S04]  /*139e0*/  LDL.LU.64 R18, [R1+0xcf0] ;  /* 0x000cf00001127983 */ /* 0x001ea80000300a00 */
[----:B------:R-:W2:Y:S04]  /*139f0*/  LDL.LU.64 R16, [R1+0xce8] ;  /* 0x000ce80001107983 */ /* 0x000ea80000300a00 */
[----:B------:R-:W2:Y:S04]  /*13a00*/  LDL.LU R7, [R1+0x42c] ;  /* 0x00042c0001077983 */ /* 0x000ea80000300800 */
        /* <DEDUP_REMOVED lines=12> */
[----:B------:R-:W-:Y:S01]  /*13ad0*/  IMAD R12, R12, 0x100, R7 ;  /* 0x000001000c0c7824 */ /* 0x000fe200078e0207 */
[----:B------:R-:W-:Y:S01]  /*13ae0*/  HMMA.16816.F32 R20, R20, R10, R16 ;  /* 0x0000000a1414723c */ /* 0x000fe20000001810 */
[----:B----4-:R-:W-:-:S02]  /*13af0*/  IMAD R13, R13, 0x100, R4 ;  /* 0x000001000d0d7824 */ /* 0x010fc400078e0204 */
[----:B------:R-:W-:Y:S02]  /*13b00*/  IMAD R14, R14, 0x100, R5 ;  /* 0x000001000e0e7824 */ /* 0x000fe400078e0205 */
[----:B---3--:R-:W-:Y:S01]  /*13b10*/  IMAD R15, R29, 0x100, R15 ;  /* 0x000001001d0f7824 */ /* 0x008fe200078e020f */
[----:B------:R-:W-:Y:S01]  /*13b20*/  F2FP.F16.E5M2.UNPACK_B R12, R12 ;  /* 0x0000000cff0c723e */ /* 0x000fe200020004ff */
[----:B------:R-:W3:Y:S01]  /*13b30*/  LDL R7, [R1+0x194] ;  /* 0x0001940001077983 */ /* 0x000ee20000100800 */
[----:B------:R-:W-:Y:S02]  /*13b40*/  F2FP.F16.E5M2.UNPACK_B R13, R13 ;  /* 0x0000000dff0d723e */ /* 0x000fe400020004ff */
[----:B------:R-:W-:Y:S02]  /*13b50*/  F2FP.F16.E5M2.UNPACK_B R14, R14 ;  /* 0x0000000eff0e723e */ /* 0x000fe400020004ff */
[----:B------:R-:W-:Y:S02]  /*13b60*/  F2FP.F16.E5M2.UNPACK_B R15, R15 ;  /* 0x0000000fff0f723e */ /* 0x000fe400020004ff */
[----:B------:R-:W-:-:S02]  /*13b70*/  F2FP.F16.E5M2.UNPACK_B R4, R3 ;  /* 0x00000003ff04723e */ /* 0x000fc400020004ff */
[----:B------:R-:W-:-:S03]  /*13b80*/  F2FP.F16.E5M2.UNPACK_B R5, R2 ;  /* 0x00000002ff05723e */ /* 0x000fc600020004ff */
[----:B------:R0:W-:Y:S04]  /*13b90*/  STL [R1+0xc14], R20 ;  /* 0x000c141401007387 */ /* 0x0001e80000100800 */
[----:B------:R1:W-:Y:S04]  /*13ba0*/  STL [R1+0xc10], R21 ;  /* 0x000c101501007387 */ /* 0x0003e80000100800 */
[----:B------:R4:W-:Y:S04]  /*13bb0*/  STL [R1+0xc0c], R22 ;  /* 0x000c0c1601007387 */ /* 0x0009e80000100800 */
[----:B------:R4:W-:Y:S04]  /*13bc0*/  STL [R1+0xc08], R23 ;  /* 0x000c081701007387 */ /* 0x0009e80000100800 */
[----:B0-----:R-:W3:Y:S01]  /*13bd0*/  LDL.LU R20, [R1+0x100] ;  /* 0x0001000001147983 */ /* 0x001ee20000300800 */
[----:B------:R-:W-:-:S03]  /*13be0*/  F2FP.F16.E5M2.UNPACK_B R6, R0 ;  /* 0x00000000ff06723e */ /* 0x000fc600020004ff */
[----:B-1----:R-:W3:Y:S04]  /*13bf0*/  LDL.LU R21, [R1+0x104] ;  /* 0x0001040001157983 */ /* 0x002ee80000300800 */
[----:B----4-:R-:W4:Y:S04]  /*13c00*/  LDL.LU R22, [R1+0x108] ;  /* 0x0001080001167983 */ /* 0x010f280000300800 */
[----:B------:R-:W4:Y:S04]  /*13c10*/  LDL.LU R23, [R1+0x10c] ;  /* 0x00010c0001177983 */ /* 0x000f280000300800 */
[----:B------:R-:W4:Y:S04]  /*13c20*/  LDL R8, [R1+0x180] ;  /* 0x0001800001087983 */ /* 0x000f280000100800 */
[----:B------:R-:W4:Y:S04]  /*13c30*/  LDL R9, [R1+0x184] ;  /* 0x0001840001097983 */ /* 0x000f280000100800 */
[----:B------:R-:W4:Y:S04]  /*13c40*/  LDL R11, [R1+0x170] ;  /* 0x00017000010b7983 */ /* 0x000f280000100800 */
[----:B------:R-:W4:Y:S04]  /*13c50*/  LDL.LU R0, [R1+0x44c] ;  /* 0x00044c0001007983 */ /* 0x000f280000300800 */
[----:B------:R-:W4:Y:S01]  /*13c60*/  LDL.LU R3, [R1+0x448] ;  /* 0x0004480001037983 */ /* 0x000f220000300800 */
[----:B--2---:R-:W-:-:S15]  /*13c70*/  HMMA.16816.F32 R16, R12, R4, R24 ;  /* 0x000000040c10723c */ /* 0x004fde0000001818 */
[----:B------:R-:W-:-:S04]  /*13c80*/  NOP ;  /* 0x0000000000007918 */ /* 0x000fc80000000000 */
[----:B------:R0:W-:Y:S04]  /*13c90*/  STL.64 [R1], R16 ;  /* 0x0000001001007387 */ /* 0x0001e80000100a00 */
[----:B------:R1:W-:Y:S04]  /*13ca0*/  STL.64 [R1+0x8], R18 ;  /* 0x0000081201007387 */ /* 0x0003e80000100a00 */
[----:B------:R-:W2:Y:S04]  /*13cb0*/  LDL.LU R2, [R1+0x454] ;  /* 0x0004540001027983 */ /* 0x000ea80000300800 */
[----:B0-----:R-:W2:Y:S04]  /*13cc0*/  LDL.LU R16, [R1+0x450] ;  /* 0x0004500001107983 */ /* 0x001ea80000300800 */
[----:B------:R-:W2:Y:S04]  /*13cd0*/  LDL.LU R29, [R1+0x45c] ;  /* 0x00045c00011d7983 */ /* 0x000ea80000300800 */
[----:B------:R-:W2:Y:S04]  /*13ce0*/  LDL.LU R17, [R1+0x458] ;  /* 0x0004580001117983 */ /* 0x000ea80000300800 */
[----:B-1----:R-:W2:Y:S04]  /*13cf0*/  LDL.LU R18, [R1+0x464] ;  /* 0x0004640001127983 */ /* 0x002ea80000300800 */
[----:B------:R-:W2:Y:S01]  /*13d00*/  LDL.LU R19, [R1+0x460] ;  /* 0x0004600001137983 */ /* 0x000ea20000300800 */
[----:B---3--:R-:W-:-:S03]  /*13d10*/  F2FP.F16.E5M2.UNPACK_B R7, R7 ;  /* 0x00000007ff07723e */ /* 0x008fc600020004ff */
[----:B--2---:R-:W-:Y:S04]  /*13d20*/  STL.64 [R1+0xcd0], R18 ;  /* 0x000cd01201007387 */ /* 0x004fe80000100a00 */
[----:B------:R0:W-:Y:S04]  /*13d30*/  STL.64 [R1+0xcc8], R16 ;  /* 0x000cc81001007387 */ /* 0x0001e80000100a00 */
[----:B0-----:R-:W2:Y:S04]  /*13d40*/  LDL.LU R16, [R1+0x40] ;  /* 0x0000400001107983 */ /* 0x001ea80000300800 */
[----:B------:R-:W2:Y:S04]  /*13d50*/  LDL.LU R17, [R1+0x44] ;  /* 0x0000440001117983 */ /* 0x000ea80000300800 */
[----:B------:R-:W2:Y:S04]  /*13d60*/  LDL.LU R18, [R1+0x48] ;  /* 0x0000480001127983 */ /* 0x000ea80000300800 */
[----:B------:R-:W2:Y:S04]  /*13d70*/  LDL.LU R19, [R1+0x4c] ;  /* 0x00004c0001137983 */ /* 0x000ea80000300800 */
[----:B------:R-:W3:Y:S04]  /*13d80*/  LDL.LU R24, [R1+0xc0] ;  /* 0x0000c00001187983 */ /* 0x000ee80000300800 */
[----:B------:R-:W3:Y:S04]  /*13d90*/  LDL.LU R25, [R1+0xc4] ;  /* 0x0000c40001197983 */ /* 0x000ee80000300800 */
[----:B------:R-:W3:Y:S04]  /*13da0*/  LDL.LU R26, [R1+0xc8] ;  /* 0x0000c800011a7983 */ /* 0x000ee80000300800 */
[----:B------:R-:W3:Y:S01]  /*13db0*/  LDL.LU R27, [R1+0xcc] ;  /* 0x0000cc00011b7983 */ /* 0x000ee20000300800 */
[----:B----4-:R-:W-:-:S02]  /*13dc0*/  F2FP.F16.E5M2.UNPACK_B R8, R8 ;  /* 0x00000008ff08723e */ /* 0x010fc400020004ff */
[----:B------:R-:W-:Y:S01]  /*13dd0*/  F2FP.F16.E5M2.UNPACK_B R9, R9 ;  /* 0x00000009ff09723e */ /* 0x000fe200020004ff */
[C---:B--2---:R-:W-:Y:S01]  /*13de0*/  HMMA.16816.F32 R16, R12.reuse, R6, R16 ;  /* 0x000000060c10723c */ /* 0x044fe20000001810 */
[----:B---3--:R-:W-:Y:S04]  /*13df0*/  STL.64 [R1+0xcb0], R26 ;  /* 0x000cb01a01007387 */ /* 0x008fe80000100a00 */
[----:B------:R0:W-:Y:S04]  /*13e00*/  STL.64 [R1+0xca8], R24 ;  /* 0x000ca81801007387 */ /* 0x0001e80000100a00 */
[----:B0-----:R-:W2:Y:S04]  /*13e10*/  LDL.LU R24, [R1+0x70] ;  /* 0x0000700001187983 */ /* 0x001ea80000300800 */
[----:B------:R-:W2:Y:S04]  /*13e20*/  LDL.LU R25, [R1+0x74] ;  /* 0x0000740001197983 */ /* 0x000ea80000300800 */
[----:B------:R-:W2:Y:S04]  /*13e30*/  LDL.LU R26, [R1+0x78] ;  /* 0x00007800011a7983 */ /* 0x000ea80000300800 */
[----:B------:R-:W2:Y:S04]  /*13e40*/  LDL.LU R27, [R1+0x7c] ;  /* 0x00007c00011b7983 */ /* 0x000ea80000300800 */
[----:B------:R-:W-:Y:S04]  /*13e50*/  STL.64 [R1+0x20], R16 ;  /* 0x0000201001007387 */ /* 0x000fe80000100a00 */
[----:B------:R0:W-:Y:S02]  /*13e60*/  STL.64 [R1+0x28], R18 ;  /* 0x0000281201007387 */ /* 0x0001e40000100a00 */
[----:B0-----:R-:W-:-:S15]  /*13e70*/  HMMA.16816.F32 R16, R12, R8, R20 ;  /* 0x000000080c10723c */ /* 0x001fde0000001814 */
[----:B------:R-:W-:-:S04]  /*13e80*/  NOP ;  /* 0x0000000000007918 */ /* 0x000fc80000000000 */
[----:B------:R-:W-:Y:S02]  /*13e90*/  IMAD.MOV.U32 R22, RZ, RZ, R18 ;  /* 0x000000ffff167224 */ /* 0x000fe400078e0012 */
[----:B------:R-:W-:Y:S02]  /*13ea0*/  IMAD.MOV.U32 R23, RZ, RZ, R19 ;  /* 0x000000ffff177224 */ /* 0x000fe400078e0013 */
[----:B------:R-:W-:Y:S01]  /*13eb0*/  IMAD.MOV.U32 R20, RZ, RZ, R16 ;  /* 0x000000ffff147224 */ /* 0x000fe200078e0010 */
[----:B------:R-:W3:Y:S01]  /*13ec0*/  LDL.LU.64 R18, [R1+0xcd0] ;  /* 0x000cd00001127983 */ /* 0x000ee20000300a00 */
[----:B------:R-:W-:-:S03]  /*13ed0*/  IMAD.MOV.U32 R21, RZ, RZ, R17 ;  /* 0x000000ffff157224 */ /* 0x000fc600078e0011 */
[----:B------:R-:W4:Y:S01]  /*13ee0*/  LDL.LU.64 R16, [R1+0xcc8] ;  /* 0x000cc80001107983 */ /* 0x000f220000300a00 */
[----:B------:R-:W-:Y:S02]  /*13ef0*/  F2FP.F16.E5M2.UNPACK_B R10, R11 ;  /* 0x0000000bff0a723e */ /* 0x000fe400020004ff */
[----:B------:R-:W-:Y:S01]  /*13f00*/  F2FP.F16.E5M2.UNPACK_B R11, R28 ;  /* 0x0000001cff0b723e */ /* 0x000fe200020004ff */
[----:B------:R-:W-:Y:S04]  /*13f10*/  STL.64 [R1+0xc30], R22 ;  /* 0x000c301601007387 */ /* 0x000fe80000100a00 */
[----:B------:R0:W-:Y:S01]  /*13f20*/  STL.64 [R1+0xc28], R20 ;  /* 0x000c281401007387 */ /* 0x0001e20000100a00 */
[----:B------:R-:W-:-:S03]  /*13f30*/  IMAD R3, R3, 0x100, R0 ;  /* 0x0000010003037824 */ /* 0x000fc600078e0200 */
[----:B0-----:R-:W3:Y:S04]  /*13f40*/  LDL.LU R20, [R1+0xd0] ;  /* 0x0000d00001147983 */ /* 0x001ee80000300800 */
[----:B------:R-:W3:Y:S04]  /*13f50*/  LDL.LU R21, [R1+0xd4] ;  /* 0x0000d40001157983 */ /* 0x000ee80000300800 */
[----:B------:R-:W3:Y:S04]  /*13f60*/  LDL.LU R22, [R1+0xd8] ;  /* 0x0000d80001167983 */ /* 0x000ee80000300800 */
[----:B------:R-:W3:Y:S04]  /*13f70*/  LDL.LU R23, [R1+0xdc] ;  /* 0x0000dc0001177983 */ /* 0x000ee80000300800 */
[----:B------:R-:W3:Y:S04]  /*13f80*/  LDL.LU R28, [R1+0xcc4] ;  /* 0x000cc400011c7983 */ /* 0x000ee80000300800 */
[----:B------:R-:W3:Y:S01]  /*13f90*/  LDL.LU R0, [R1+0xcc0] ;  /* 0x000cc00001007983 */ /* 0x000ee20000300800 */
[----:B--2---:R-:W-:Y:S01]  /*13fa0*/  HMMA.16816.F32 R12, R12, R10, R24 ;  /* 0x0000000a0c0c723c */ /* 0x004fe20000001818 */
[----:B----4-:R-:W-:-:S02]  /*13fb0*/  IMAD R16, R16, 0x100, R2 ;  /* 0x0000010010107824 */ /* 0x010fc400078e0202 */
[----:B------:R-:W2:Y:S01]  /*13fc0*/  LDL.LU R2, [R1+0xcbc] ;  /* 0x000cbc0001027983 */ /* 0x000ea20000300800 */
[----:B------:R-:W-:-:S03]  /*13fd0*/  IMAD R17, R17, 0x100, R29 ;  /* 0x0000010011117824 */ /* 0x000fc600078e021d */
[----:B------:R-:W4:Y:S04]  /*13fe0*/  LDL.LU R29, [R1+0xcb8] ;  /* 0x000cb800011d7983 */ /* 0x000f280000300800 */
[----:B------:R-:W4:Y:S04]  /*13ff0*/  LDL.LU.64 R26, [R1+0xcb0] ;  /* 0x000cb000011a7983 */ /* 0x000f280000300a00 */
[----:B------:R-:W4:Y:S04]  /*14000*/  LDL.LU.64 R24, [R1+0xca8] ;  /* 0x000ca80001187983 */ /* 0x000f280000300a00 */
[----:B------:R-:W-:Y:S04]  /*14010*/  STL [R1+0xc9c], R10 ;  /* 0x000c9c0a01007387 */ /* 0x000fe80000100800 */
[----:B------:R-:W-:Y:S04]  /*14020*/  STL [R1+0xc98], R11 ;  /* 0x000c980b01007387 */ /* 0x000fe80000100800 */
[----:B------:R0:W-:Y:S04]  /*14030*/  STL.64 [R1+0x50], R12 ;  /* 0x0000500c01007387 */ /* 0x0001e80000100a00 */
[----:B------:R1:W-:Y:S01]  /*14040*/  STL.64 [R1+0x58], R14 ;  /* 0x0000580e01007387 */ /* 0x0003e20000100a00 */
[----:B0-----:R-:W-:-:S03]  /*14050*/  F2FP.F16.E5M2.UNPACK_B R13, R16 ;  /* 0x00000010ff0d723e */ /* 0x001fc600020004ff */
[----:B------:R-:W4:Y:S01]  /*14060*/  LDL.LU R16, [R1+0xe0] ;  /* 0x0000e00001107983 */ /* 0x000f220000300800 */
[----:B---3--:R-:W-:Y:S01]  /*14070*/  IMAD R18, R19, 0x100, R18 ;  /* 0x0000010013127824 */ /* 0x008fe200078e0212 */
[----:B-1----:R-:W-:Y:S01]  /*14080*/  F2FP.F16.E5M2.UNPACK_B R14, R17 ;  /* 0x00000011ff0e723e */ /* 0x002fe200020004ff */
[----:B------:R-:W-:Y:S01]  /*14090*/  IMAD.MOV.U32 R19, RZ, RZ, R0 ;  /* 0x000000ffff137224 */ /* 0x000fe200078e0000 */
[----:B------:R-:W-:Y:S02]  /*140a0*/  F2FP.F16.E5M2.UNPACK_B R12, R3 ;  /* 0x00000003ff0c723e */ /* 0x000fe400020004ff */
[----:B------:R-:W-:Y:S01]  /*140b0*/  F2FP.F16.E5M2.UNPACK_B R15, R18 ;  /* 0x00000012ff0f723e */ /* 0x000fe200020004ff */
[----:B--2---:R-:W-:Y:S02]  /*140c0*/  IMAD.MOV.U32 R18, RZ, RZ, R2 ;  /* 0x000000ffff127224 */ /* 0x004fe400078e0002 */
[----:B----4-:R-:W-:-:S07]  /*140d0*/  IMAD.MOV.U32 R17, RZ, RZ, R29 ;  /* 0x000000ffff117224 */ /* 0x010fce00078e001d */
[----:B------:R-:W-:-:S15]  /*140e0*/  HMMA.16816.F32 R16, R12, R4, R16 ;  /* 0x000000040c10723c */ /* 0x000fde0000001810 */
[----:B------:R-:W-:-:S04]  /*140f0*/  NOP ;  /* 0x0000000000007918 */ /* 0x000fc80000000000 */
[----:B------:R-:W-:Y:S01]  /*14100*/  IMAD.MOV.U32 R29, RZ, RZ, R18 ;  /* 0x000000ffff1d7224 */ /* 0x000fe200078e0012 */
[----:B------:R0:W-:Y:S01]  /*14110*/  STL.64 [R1+0xe0], R16 ;  /* 0x0000e01001007387 */ /* 0x0001e20000100a00 */
[----:B------:R-:W-:Y:S02]  /*14120*/  IMAD.MOV.U32 R0, RZ, RZ, R19 ;  /* 0x000000ffff007224 */ /* 0x000fe400078e0013 */
[C---:B0-----:R-:W-:Y:S03]  /*14130*/  HMMA.16816.F32 R16, R12.reuse, R6, R20 ;  /* 0x000000060c10723c */ /* 0x041fe60000001814 */
[----:B------:R-:W-:Y:S04]  /*14140*/  STL [R1+0xbe4], R0 ;  /* 0x000be40001007387 */ /* 0x000fe80000100800 */
[----:B------:R-:W-:Y:S04]  /*14150*/  STL [R1+0xbe0], R29 ;  /* 0x000be01d01007387 */ /* 0x000fe80000100800 */
[----:B------:R-:W-:Y:S04]  /*14160*/  STL.64 [R1+0xc90], R6 ;  /* 0x000c900601007387 */ /* 0x000fe80000100a00 */
[----:B------:R-:W-:Y:S04]  /*14170*/  STL.64 [R1+0xc88], R4 ;  /* 0x000c880401007387 */ /* 0x000fe80000100a00 */
[----:B------:R-:W-:Y:S04]  /*14180*/  STL.64 [R1+0xd0], R16 ;  /* 0x0000d01001007387 */ /* 0x000fe80000100a00 */
[----:B------:R0:W-:Y:S02]  /*14190*/  STL.64 [R1+0xd8], R18 ;  /* 0x0000d81201007387 */ /* 0x0001e40000100a00 */
[----:B0-----:R-:W-:-:S15]  /*141a0*/  HMMA.16816.F32 R16, R12, R8, R24 ;  /* 0x000000080c10723c */ /* 0x001fde0000001818 */
[----:B------:R-:W-:-:S04]  /*141b0*/  NOP ;  /* 0x0000000000007918 */ /* 0x000fc80000000000 */
[----:B------:R-:W-:Y:S01]  /*141c0*/  IMAD.MOV.U32 R29, RZ, RZ, R19 ;  /* 0x000000ffff1d7224 */ /* 0x000fe200078e0013 */
[----:B------:R-:W-:Y:S04]  /*141d0*/  STL.64 [R1+0xc0], R16 ;  /* 0x0000c01001007387 */ /* 0x000fe80000100a00 */
[----:B------:R-:W-:Y:S04]  /*141e0*/  STL [R1+0xca0], R9 ;  /* 0x000ca00901007387 */ /* 0x000fe80000100800 */
[----:B------:R0:W-:Y:S04]  /*141f0*/  STL [R1+0xc4c], R29 ;  /* 0x000c4c1d01007387 */ /* 0x0001e80000100800 */
[----:B0-----:R-:W2:Y:S01]  /*14200*/  LDL.LU R29, [R1+0x494] ;  /* 0x00049400011d7983 */ /* 0x001ea20000300800 */
[----:B------:R-:W-:-:S02]  /*14210*/  IMAD.MOV.U32 R0, RZ, RZ, R18 ;  /* 0x000000ffff007224 */ /* 0x000fc400078e0012 */
[----:B------:R-:W-:Y:S01]  /*14220*/  IMAD.MOV.U32 R21, RZ, RZ, R28 ;  /* 0x000000ffff157224 */ /* 0x000fe200078e001c */
[----:B--2---:R0:W-:Y:S04]  /*14230*/  STL [R1+0xc50], R29 ;  /* 0x000c501d01007387 */ /* 0x0041e80000100800 */
[----:B0-----:R-:W2:Y:S04]  /*14240*/  LDL.LU R29, [R1+0x48c] ;  /* 0x00048c00011d7983 */ /* 0x001ea80000300800 */
[----:B------:R0:W-:Y:S04]  /*14250*/  STL [R1+0xc48], R0 ;  /* 0x000c480001007387 */ /* 0x0001e80000100800 */
[----:B0-----:R-:W3:Y:S04]  /*14260*/  LDL.LU R0, [R1+0x49c] ;  /* 0x00049c0001007983 */ /* 0x001ee80000300800 */
[----:B------:R-:W4:Y:S04]  /*14270*/  LDL.LU R19, [R1+0x4a4] ;  /* 0x0004a40001137983 */ /* 0x000f280000300800 */
[----:B------:R-:W4:Y:S04]  /*14280*/  LDL.LU R2, [R1+0x4a0] ;  /* 0x0004a00001027983 */ /* 0x000f280000300800 */
[----:B------:R-:W2:Y:S04]  /*14290*/  LDL.LU R20, [R1+0x30] ;  /* 0x0000300001147983 */ /* 0x000ea80000300800 */
[----:B------:R-:W2:Y:S04]  /*142a0*/  LDL.LU R28, [R1+0xca4] ;  /* 0x000ca400011c7983 */ /* 0x000ea80000300800 */
[----:B------:R-:W3:Y:S04]  /*142b0*/  LDL.LU R22, [R1+0x38] ;  /* 0x0000380001167983 */ /* 0x000ee80000300800 */
[----:B------:R-:W3:Y:S04]  /*142c0*/  LDL.LU R23, [R1+0x3c] ;  /* 0x00003c0001177983 */ /* 0x000ee80000300800 */
[----:B------:R-:W4:Y:S04]  /*142d0*/  LDL.LU R4, [R1+0x80] ;  /* 0x0000800001047983 */ /* 0x000f280000300800 */
        /* <DEDUP_REMOVED lines=8> */
[----:B------:R-:W4:Y:S01]  /*14360*/  LDL.LU R18, [R1+0x484] ;  /* 0x0004840001127983 */ /* 0x000f220000300800 */
[----:B--2---:R-:W-:-:S03]  /*14370*/  IMAD.MOV.U32 R7, RZ, RZ, R28 ;  /* 0x000000ffff077224 */ /* 0x004fc600078e001c */
[----:B------:R-:W2:Y:S04]  /*14380*/  LDL.LU R28, [R1+0x480] ;  /* 0x00048000011c7983 */ /* 0x000ea80000300800 */
[----:B---3--:R-:W-:Y:S04]  /*14390*/  STL.64 [R1+0xc40], R22 ;  /* 0x000c401601007387 */ /* 0x008fe80000100a00 */
[----:B------:R0:W-:Y:S04]  /*143a0*/  STL.64 [R1+0xc38], R20 ;  /* 0x000c381401007387 */ /* 0x0001e80000100a00 */
[----:B0-----:R-:W3:Y:S04]  /*143b0*/  LDL.LU R20, [R1+0x60] ;  /* 0x0000600001147983 */ /* 0x001ee80000300800 */
[----:B------:R-:W3:Y:S04]  /*143c0*/  LDL.LU R21, [R1+0x64] ;  /* 0x0000640001157983 */ /* 0x000ee80000300800 */
[----:B------:R-:W2:Y:S04]  /*143d0*/  LDL.LU R22, [R1+0x68] ;  /* 0x0000680001167983 */ /* 0x000ea80000300800 */
[----:B------:R-:W2:Y:S04]  /*143e0*/  LDL.LU R23, [R1+0x6c] ;  /* 0x00006c0001177983 */ /* 0x000ea80000300800 */
[----:B--2---:R-:W-:Y:S04]  /*143f0*/  STL.64 [R1+0xc60], R22 ;  /* 0x000c601601007387 */ /* 0x004fe80000100a00 */
[----:B---3--:R0:W-:Y:S04]  /*14400*/  STL.64 [R1+0xc58], R20 ;  /* 0x000c581401007387 */ /* 0x0081e80000100a00 */
[----:B0-----:R-:W2:Y:S04]  /*14410*/  LDL.LU R20, [R1+0x90] ;  /* 0x0000900001147983 */ /* 0x001ea80000300800 */
[----:B------:R-:W2:Y:S04]  /*14420*/  LDL.LU R21, [R1+0x94] ;  /* 0x0000940001157983 */ /* 0x000ea80000300800 */
[----:B------:R-:W3:Y:S04]  /*14430*/  LDL.LU R22, [R1+0x98] ;  /* 0x0000980001167983 */ /* 0x000ee80000300800 */
[----:B------:R-:W3:Y:S04]  /*14440*/  LDL.LU R23, [R1+0x9c] ;  /* 0x00009c0001177983 */ /* 0x000ee80000300800 */
[----:B---3--:R-:W-:Y:S04]  /*14450*/  STL.64 [R1+0xc70], R22 ;  /* 0x000c701601007387 */ /* 0x008fe80000100a00 */
[----:B--2---:R0:W-:Y:S04]  /*14460*/  STL.64 [R1+0xc68], R20 ;  /* 0x000c681401007387 */ /* 0x0041e80000100a00 */
[----:B0-----:R-:W2:Y:S04]  /*14470*/  LDL.LU R20, [R1+0xa0] ;  /* 0x0000a00001147983 */ /* 0x001ea80000300800 */
[----:B------:R-:W2:Y:S04]  /*14480*/  LDL.LU R21, [R1+0xa4] ;  /* 0x0000a40001157983 */ /* 0x000ea80000300800 */
[----:B------:R-:W3:Y:S04]  /*14490*/  LDL.LU R22, [R1+0xa8] ;  /* 0x0000a80001167983 */ /* 0x000ee80000300800 */
[----:B------:R-:W3:Y:S01]  /*144a0*/  LDL.LU R23, [R1+0xac] ;  /* 0x0000ac0001177983 */ /* 0x000ee20000300800 */
[----:B----4-:R-:W-:-:S02]  /*144b0*/  IMAD R3, R3, 0x100, R9 ;  /* 0x0000010003037824 */ /* 0x010fc400078e0209 */
[----:B------:R-:W-:Y:S02]  /*144c0*/  IMAD R16, R16, 0x100, R10 ;  /* 0x0000010010107824 */ /* 0x000fe400078e020a */
[----:B------:R-:W-:Y:S01]  /*144d0*/  IMAD R17, R17, 0x100, R11 ;  /* 0x0000010011117824 */ /* 0x000fe200078e020b */
[----:B---3--:R-:W-:Y:S04]  /*144e0*/  STL.64 [R1+0xc80], R22 ;  /* 0x000c801601007387 */ /* 0x008fe80000100a00 */
[----:B--2---:R0:W-:Y:S04]  /*144f0*/  STL.64 [R1+0xc78], R20 ;  /* 0x000c781401007387 */ /* 0x0041e80000100a00 */
        /* <DEDUP_REMOVED lines=9> */
[----:B------:R-:W2:Y:S04]  /*14590*/  LDL.LU R10, [R1+0xc9c] ;  /* 0x000c9c00010a7983 */ /* 0x000ea80000300800 */
[----:B------:R-:W2:Y:S01]  /*145a0*/  LDL.LU R11, [R1+0xc98] ;  /* 0x000c9800010b7983 */ /* 0x000ea20000300800 */
[----:B------:R-:W-:Y:S01]  /*145b0*/  IMAD R18, R28, 0x100, R18 ;  /* 0x000001001c127824 */ /* 0x000fe200078e0212 */
[----:B--2---:R-:W-:Y:S02]  /*145c0*/  HMMA.16816.F32 R12, R12, R10, R4 ;  /* 0x0000000a0c0c723c */ /* 0x004fe40000001804 */
[----:B------:R-:W2:Y:S04]  /*145d0*/  LDL.LU.64 R6, [R1+0xc90] ;  /* 0x000c900001067983 */ /* 0x000ea80000300a00 */
[----:B------:R-:W2:-:S13]  /*145e0*/  LDL.LU.64 R4, [R1+0xc88] ;  /* 0x000c880001047983 */ /* 0x000e9a0000300a00 */
[----:B------:R0:W-:Y:S04]  /*145f0*/  STL.64 [R1+0x80], R12 ;  /* 0x0000800c01007387 */ /* 0x0001e80000100a00 */
[----:B------:R1:W-:Y:S01]  /*14600*/  STL.64 [R1+0x88], R14 ;  /* 0x0000880e01007387 */ /* 0x0003e20000100a00 */
[----:B0-----:R-:W-:Y:S02]  /*14610*/  F2FP.F16.E5M2.UNPACK_B R12, R3 ;  /* 0x00000003ff0c723e */ /* 0x001fe400020004ff */
[----:B------:R-:W-:Y:S01]  /*14620*/  F2FP.F16.E5M2.UNPACK_B R13, R16 ;  /* 0x00000010ff0d723e */ /* 0x000fe200020004ff */
[----:B------:R-:W3:Y:S01]  /*14630*/  LDL.LU R3, [R1+0x634] ;  /* 0x0006340001037983 */ /* 0x000ee20000300800 */
[----:B-1----:R-:W-:Y:S02]  /*14640*/  F2FP.F16.E5M2.UNPACK_B R14, R17 ;  /* 0x00000011ff0e723e */ /* 0x002fe400020004ff */
[----:B------:R-:W-:Y:S01]  /*14650*/  F2FP.F16.E5M2.UNPACK_B R15, R18 ;  /* 0x00000012ff0f723e */ /* 0x000fe200020004ff */
[----:B------:R-:W3:Y:S04]  /*14660*/  LDL.LU R16, [R1+0x488] ;  /* 0x0004880001107983 */ /* 0x000ee80000300800 */
[----:B------:R-:W3:Y:S04]  /*14670*/  LDL.LU R17, [R1+0x490] ;  /* 0x0004900001117983 */ /* 0x000ee80000300800 */
[----:B------:R-:W3:Y:S01]  /*14680*/  LDL.LU R18, [R1+0x498] ;  /* 0x0004980001127983 */ /* 0x000ee20000300800 */
[----:B--2---:R-:W-:-:S15]  /*14690*/  HMMA.16816.F32 R20, R12, R4, R20 ;  /* 0x000000040c14723c */ /* 0x004fde0000001814 */
[----:B------:R-:W-:-:S04]  /*146a0*/  NOP ;  /* 0x0000000000007918 */ /* 0x000fc80000000000 */
[----:B------:R-:W-:Y:S01]  /*146b0*/  STL.64 [R1+0xb0], R20 ;  /* 0x0000b01401007387 */ /* 0x000fe20000100a00 */
[----:B------:R-:W-:-:S03]  /*146c0*/  IMAD.MOV.U32 R28, RZ, RZ, R23 ;  /* 0x000000ffff1c7224 */ /* 0x000fc600078e0017 */
[----:B------:R0:W-:Y:S04]  /*146d0*/  STL [R1+0xb8], R22 ;  /* 0x0000b81601007387 */ /* 0x0001e80000100800 */
[----:B0-----:R-:W2:Y:S04]  /*146e0*/  LDL.LU.64 R22, [R1+0xc80] ;  /* 0x000c800001167983 */ /* 0x001ea80000300a00 */
[----:B------:R-:W2:Y:S02]  /*146f0*/  LDL.LU.64 R20, [R1+0xc78] ;  /* 0x000c780001147983 */ /* 0x000ea40000300a00 */
[----:B--2---:R-:W-:-:S15]  /*14700*/  HMMA.16816.F32 R20, R12, R6, R20 ;  /* 0x000000060c14723c */ /* 0x004fde0000001814 */
[----:B------:R-:W-:-:S04]  /*14710*/  NOP ;  /* 0x0000000000007918 */ /* 0x000fc80000000000 */
[----:B------:R-:W-:Y:S04]  /*14720*/  STL.64 [R1+0xa0], R20 ;  /* 0x0000a01401007387 */ /* 0x000fe80000100a00 */
[----:B------:R0:W-:Y:S04]  /*14730*/  STL.64 [R1+0xa8], R22 ;  /* 0x0000a81601007387 */ /* 0x0001e80000100a00 */
[----:B0-----:R-:W4:Y:S04]  /*14740*/  LDL.LU.64 R22, [R1+0xc70] ;  /* 0x000c700001167983 */ /* 0x001f280000300a00 */
[----:B------:R-:W4:Y:S01]  /*14750*/  LDL.LU.64 R20, [R1+0xc68] ;  /* 0x000c680001147983 */ /* 0x000f220000300a00 */
[----:B---3--:R-:W-:Y:S01]  /*14760*/  IMAD R16, R16, 0x100, R29 ;  /* 0x0000010010107824 */ /* 0x008fe200078e021d */
[----:B----4-:R-:W-:-:S15]  /*14770*/  HMMA.16816.F32 R20, R12, R8, R20 ;  /* 0x000000080c14723c */ /* 0x010fde0000001814 */
[----:B------:R-:W-:-:S04]  /*14780*/  NOP ;  /* 0x0000000000007918 */ /* 0x000fc80000000000 */
[----:B------:R-:W-:Y:S04]  /*14790*/  STL.64 [R1+0x90], R20 ;  /* 0x0000901401007387 */ /* 0x000fe80000100a00 */
[----:B------:R0:W-:Y:S04]  /*147a0*/  STL.64 [R1+0x98], R22 ;  /* 0x0000981601007387 */ /* 0x0001e80000100a00 */
[----:B0-----:R-:W2:Y:S04]  /*147b0*/  LDL.LU.64 R22, [R1+0xc60] ;  /* 0x000c600001167983 */ /* 0x001ea80000300a00 */
[----:B------:R-:W2:Y:S04]  /*147c0*/  LDL.LU.64 R20, [R1+0xc58] ;  /* 0x000c580001147983 */ /* 0x000ea80000300a00 */
[----:B------:R-:W3:Y:S01]  /*147d0*/  LDL.LU R29, [R1+0xc50] ;  /* 0x000c5000011d7983 */ /* 0x000ee20000300800 */
[----:B------:R-:W-:-:S02]  /*147e0*/  IMAD R18, R18, 0x100, R0 ;  /* 0x0000010012127824 */ /* 0x000fc400078e0200 */
[----:B------:R-:W-:Y:S01]  /*147f0*/  IMAD R19, R2, 0x100, R19 ;  /* 0x0000010002137824 */ /* 0x000fe200078e0213 */
[----:B--2---:R-:W-:Y:S01]  /*14800*/  HMMA.16816.F32 R12, R12, R10, R20 ;  /* 0x0000000a0c0c723c */ /* 0x004fe20000001814 */
[----:B---3--:R-:W-:Y:S02]  /*14810*/  IMAD R17, R17, 0x100, R29 ;  /* 0x0000010011117824 */ /* 0x008fe400078e021d */
[----:B------:R-:W2:Y:S04]  /*14820*/  LDL.LU R29, [R1+0xc4c] ;  /* 0x000c4c00011d7983 */ /* 0x000ea80000300800 */
[----:B------:R-:W3:Y:S04]  /*14830*/  LDL.LU R0, [R1+0xc48] ;  /* 0x000c480001007983 */ /* 0x000ee80000300800 */
[----:B------:R-:W4:Y:S04]  /*14840*/  LDL.LU.64 R22, [R1+0xc40] ;  /* 0x000c400001167983 */ /* 0x000f280000300a00 */
[----:B------:R-:W4:Y:S01]  /*14850*/  LDL.LU.64 R20, [R1+0xc38] ;  /* 0x000c380001147983 */ /* 0x000f220000300a00 */
[----:B------:R-:W-:-:S02]  /*14860*/  F2FP.F16.E5M2.UNPACK_B R16, R16 ;  /* 0x00000010ff10723e */ /* 0x000fc400020004ff */
[----:B------:R-:W-:Y:S02]  /*14870*/  F2FP.F16.E5M2.UNPACK_B R17, R17 ;  /* 0x00000011ff11723e */ /* 0x000fe400020004ff */
[----:B------:R-:W-:Y:S02]  /*14880*/  F2FP.F16.E5M2.UNPACK_B R18, R18 ;  /* 0x00000012ff12723e */ /* 0x000fe400020004ff */
[----:B------:R-:W-:-:S07]  /*14890*/  F2FP.F16.E5M2.UNPACK_B R19, R19 ;  /* 0x00000013ff13723e */ /* 0x000fce00020004ff */
[C---:B------:R-:W-:Y:S01]  /*148a0*/  HMMA.16816.F32 R24, R16.reuse, R6, R24 ;  /* 0x000000061018723c */ /* 0x040fe20000001818 */
[----:B------:R0:W-:Y:S04]  /*148b0*/  STL.64 [R1+0x70], R12 ;  /* 0x0000700c01007387 */ /* 0x0001e80000100a00 */
[----:B------:R1:W-:Y:S04]  /*148c0*/  STL.64 [R1+0x78], R14 ;  /* 0x0000780e01007387 */ /* 0x0003e80000100a00 */
[----:B0-----:R-:W2:Y:S04]  /*148d0*/  LDL.LU R12, [R1+0x608] ;  /* 0x00060800010c7983 */ /* 0x001ea80000300800 */
[----:B------:R-:W2:Y:S04]  /*148e0*/  LDL.LU R13, [R1+0x61c] ;  /* 0x00061c00010d7983 */ /* 0x000ea80000300800 */
[----:B-1----:R-:W2:Y:S04]  /*148f0*/  LDL.LU R14, [R1+0x624] ;  /* 0x00062400010e7983 */ /* 0x002ea80000300800 */
[----:B------:R-:W2:Y:S01]  /*14900*/  LDL.LU R15, [R1+0x638] ;  /* 0x00063800010f7983 */ /* 0x000ea20000300800 */
[----:B------:R-:W-:Y:S01]  /*14910*/  IMAD.MOV.U32 R2, RZ, RZ, R27 ;  /* 0x000000ffff027224 */ /* 0x000fe200078e001b */
[----:B----4-:R-:W-:-:S15]  /*14920*/  HMMA.16816.F32 R20, R16, R4, R20 ;  /* 0x000000041014723c */ /* 0x010fde0000001814 */
[----:B------:R-:W-:-:S04]  /*14930*/  NOP ;  /* 0x0000000000007918 */ /* 0x000fc80000000000 */
[----:B------:R-:W-:Y:S04]  /*14940*/  STL.64 [R1+0x60], R20 ;  /* 0x0000601401007387 */ /* 0x000fe80000100a00 */
[----:B------:R0:W-:Y:S04]  /*14950*/  STL.64 [R1+0x68], R22 ;  /* 0x0000681601007387 */ /* 0x0001e80000100a00 */
[----:B0-----:R-:W4:Y:S04]  /*14960*/  LDL.LU.64 R22, [R1+0xc30] ;  /* 0x000c300001167983 */ /* 0x001f280000300a00 */
[----:B------:R-:W3:Y:S04]  /*14970*/  LDL.LU.64 R20, [R1+0xc28] ;  /* 0x000c280001147983 */ /* 0x000ee80000300a00 */
[----:B------:R-:W3:Y:S04]  /*14980*/  LDL.LU R4, [R1+0x620] ;  /* 0x0006200001047983 */ /* 0x000ee80000300800 */
[----:B------:R-:W4:Y:S04]  /*14990*/  LDL.LU R5, [R1+0x628] ;  /* 0x0006280001057983 */ /* 0x000f280000300800 */
[----:B------:R-:W-:Y:S04]  /*149a0*/  STL.64 [R1+0x40], R24 ;  /* 0x0000401801007387 */ /* 0x000fe80000100a00 */
[----:B------:R0:W-:Y:S04]  /*149b0*/  STL [R1+0x48], R26 ;  /* 0x0000481a01007387 */ /* 0x0001e80000100800 */
[----:B0-----:R-:W4:Y:S04]  /*149c0*/  LDL.LU.64 R26, [R1+0xc20] ;  /* 0x000c2000011a7983 */ /* 0x001f280000300a00 */
[----:B------:R-:W4:Y:S04]  /*149d0*/  LDL.LU.64 R24, [R1+0xc18] ;  /* 0x000c180001187983 */ /* 0x000f280000300a00 */
[----:B------:R-:W4:Y:S01]  /*149e0*/  LDL.LU R7, [R1+0x610] ;  /* 0x0006100001077983 */ /* 0x000f220000300800 */
[----:B--2---:R-:W-:-:S02]  /*149f0*/  IMAD R15, R3, 0x100, R15 ;  /* 0x00000100030f7824 */ /* 0x004fc400078e020f */
[----:B---3--:R-:W-:Y:S02]  /*14a00*/  IMAD R13, R13, 0x100, R4 ;  /* 0x000001000d0d7824 */ /* 0x008fe400078e0204 */
[----:B----4-:R-:W-:Y:S01]  /*14a10*/  IMAD R14, R14, 0x100, R5 ;  /* 0x000001000e0e7824 */ /* 0x010fe200078e0205 */
[----:B------:R-:W-:Y:S01]  /*14a20*/  HMMA.16816.F32 R24, R16, R8, R24 ;  /* 0x000000081018723c */ /* 0x000fe20000001818 */
[----:B------:R-:W-:-:S15]  /*14a30*/  IMAD R12, R12, 0x100, R7 ;  /* 0x000001000c0c7824 */ /* 0x000fde00078e0207 */
[----:B------:R-:W-:-:S03]  /*14a40*/  NOP ;  /* 0x0000000000007918 */ /* 0x000fc60000000000 */
[----:B------:R-:W-:Y:S04]  /*14a50*/  STL.64 [R1+0xb60], R26 ;  /* 0x000b601a01007387 */ /* 0x000fe80000100a00 */
[----:B------:R0:W-:Y:S04]  /*14a60*/  STL.64 [R1+0xb58], R24 ;  /* 0x000b581801007387 */ /* 0x0001e80000100a00 */
[----:B------:R-:W2:Y:S04]  /*14a70*/  LDL.LU R4, [R1+0x1a0] ;  /* 0x0001a00001047983 */ /* 0x000ea80000300800 */
[----:B------:R-:W3:Y:S04]  /*14a80*/  LDL.LU R5, [R1+0x1a4] ;  /* 0x0001a40001057983 */ /* 0x000ee80000300800 */
[----:B------:R-:W4:Y:S04]  /*14a90*/  LDL.LU R6, [R1+0x190] ;  /* 0x0001900001067983 */ /* 0x000f280000300800 */
[----:B------:R-:W2:Y:S04]  /*14aa0*/  LDL.LU R7, [R1+0x194] ;  /* 0x0001940001077983 */ /* 0x000ea80000300800 */
[----:B------:R-:W2:Y:S04]  /*14ab0*/  LDL.LU R8, [R1+0x180] ;  /* 0x0001800001087983 */ /* 0x000ea80000300800 */
[----:B------:R-:W2:Y:S04]  /*14ac0*/  LDL.LU R3, [R1+0x64c] ;  /* 0x00064c0001037983 */ /* 0x000ea80000300800 */
[----:B0-----:R-:W2:Y:S04]  /*14ad0*/  LDL.LU R24, [R1+0x660] ;  /* 0x0006600001187983 */ /* 0x001ea80000300800 */
[----:B------:R-:W2:Y:S04]  /*14ae0*/  LDL.LU R25, [R1+0x65c] ;  /* 0x00065c0001197983 */ /* 0x000ea80000300800 */
[----:B------:R-:W2:Y:S04]  /*14af0*/  LDL.LU R26, [R1+0x668] ;  /* 0x00066800011a7983 */ /* 0x000ea80000300800 */
[----:B------:R-:W2:Y:S04]  /*14b00*/  LDL.LU R27, [R1+0x664] ;  /* 0x00066400011b7983 */ /* 0x000ea80000300800 */
[----:B--2---:R0:W-:Y:S04]  /*14b10*/  STL.64 [R1+0xbf0], R26 ;  /* 0x000bf01a01007387 */ /* 0x0041e80000100a00 */
[----:B------:R1:W-:Y:S01]  /*14b20*/  STL.64 [R1+0xbe8], R24 ;  /* 0x000be81801007387 */ /* 0x0003e20000100a00 */
[----:B0-----:R-:W-:-:S02]  /*14b30*/  IMAD.MOV.U32 R26, RZ, RZ, R22 ;  /* 0x000000ffff1a7224 */ /* 0x001fc400078e0016 */
[----:B-1----:R-:W-:Y:S02]  /*14b40*/  IMAD.MOV.U32 R24, RZ, RZ, R20 ;  /* 0x000000ffff187224 */ /* 0x002fe400078e0014 */
[----:B------:R-:W2:Y:S01]  /*14b50*/  LDL.LU R20, [R1+0xc14] ;  /* 0x000c140001147983 */ /* 0x000ea20000300800 */
[----:B------:R-:W-:Y:S02]  /*14b60*/  IMAD.MOV.U32 R25, RZ, RZ, R21 ;  /* 0x000000ffff197224 */ /* 0x000fe400078e0015 */
[----:B------:R-:W-:Y:S01]  /*14b70*/  IMAD.MOV.U32 R27, RZ, RZ, R23 ;  /* 0x000000ffff1b7224 */ /* 0x000fe200078e0017 */
[----:B------:R-:W2:Y:S04]  /*14b80*/  LDL.LU R21, [R1+0xc10] ;  /* 0x000c100001157983 */ /* 0x000ea80000300800 */
[----:B------:R-:W2:Y:S04]  /*14b90*/  LDL.LU R22, [R1+0xc0c] ;  /* 0x000c0c0001167983 */ /* 0x000ea80000300800 */
[----:B------:R-:W2:Y:S04]  /*14ba0*/  LDL.LU R23, [R1+0xc08] ;  /* 0x000c080001177983 */ /* 0x000ea80000300800 */
[----:B------:R-:W-:Y:S04]  /*14bb0*/  STL.64 [R1+0xc00], R26 ;  /* 0x000c001a01007387 */ /* 0x000fe80000100a00 */
[----:B------:R0:W-:Y:S04]  /*14bc0*/  STL.64 [R1+0xbf8], R24 ;  /* 0x000bf81801007387 */ /* 0x0001e80000100a00 */
[----:B0-----:R-:W3:Y:S04]  /*14bd0*/  LDL.LU R24, [R1+0x20] ;  /* 0x0000200001187983 */ /* 0x001ee80000300800 */
[----:B------:R-:W3:Y:S04]  /*14be0*/  LDL.LU R25, [R1+0x24] ;  /* 0x0000240001197983 */ /* 0x000ee80000300800 */
[----:B------:R-:W3:Y:S04]  /*14bf0*/  LDL.LU R26, [R1+0x28] ;  /* 0x00002800011a7983 */ /* 0x000ee80000300800 */
[----:B------:R-:W3:Y:S04]  /*14c00*/  LDL.LU R27, [R1+0x2c] ;  /* 0x00002c00011b7983 */ /* 0x000ee80000300800 */
[----:B------:R-:W3:Y:S01]  /*14c10*/  LDL.LU R9, [R1+0x184] ;  /* 0x0001840001097983 */ /* 0x000ee20000300800 */
[----:B--2---:R-:W-:Y:S03]  /*14c20*/  HMMA.16816.F32 R16, R16, R10, R20 ;  /* 0x0000000a1010723c */ /* 0x004fe60000001814 */
[----:B------:R-:W2:Y:S04]  /*14c30*/  LDL.LU R11, [R1+0x170] ;  /* 0x00017000010b7983 */ /* 0x000ea80000300800 */
[----:B------:R-:W2:Y:S04]  /*14c40*/  LDL.LU R20, [R1+0x174] ;  /* 0x0001740001147983 */ /* 0x000ea80000300800 */
[----:B------:R-:W2:Y:S04]  /*14c50*/  LDL.LU R21, [R1+0x650] ;  /* 0x0006500001157983 */ /* 0x000ea80000300800 */
[----:B------:R-:W2:Y:S04]  /*14c60*/  LDL.LU R22, [R1+0x658] ;  /* 0x0006580001167983 */ /* 0x000ea80000300800 */
[----:B------:R-:W2:Y:S04]  /*14c70*/  LDL.LU R23, [R1+0x654] ;  /* 0x0006540001177983 */ /* 0x000ea80000300800 */
[----:B------:R0:W-:Y:S04]  /*14c80*/  STL [R1+0xb34], R16 ;  /* 0x000b341001007387 */ /* 0x0001e80000100800 */
[----:B------:R1:W-:Y:S04]  /*14c90*/  STL [R1+0xb30], R17 ;  /* 0x000b301101007387 */ /* 0x0003e80000100800 */
[----:B------:R1:W-:Y:S04]  /*14ca0*/  STL [R1+0xb2c], R18 ;  /* 0x000b2c1201007387 */ /* 0x0003e80000100800 */
[----:B------:R3:W-:Y:S04]  /*14cb0*/  STL [R1+0xb28], R19 ;  /* 0x000b281301007387 */ /* 0x0007e80000100800 */
[----:B0-----:R-:W2:Y:S04]  /*14cc0*/  LDL.LU R16, [R1] ;  /* 0x0000000001107983 */ /* 0x001ea80000300800 */
[----:B-1----:R-:W2:Y:S04]  /*14cd0*/  LDL.LU R17, [R1+0x4] ;  /* 0x0000040001117983 */ /* 0x002ea80000300800 */
[----:B------:R-:W2:Y:S04]  /*14ce0*/  LDL.LU R18, [R1+0x8] ;  /* 0x0000080001127983 */ /* 0x000ea80000300800 */
[----:B---3--:R-:W2:Y:S01]  /*14cf0*/  LDL.LU R19, [R1+0xc] ;  /* 0x00000c0001137983 */ /* 0x008ea20000300800 */
[----:B------:R-:W-:-:S02]  /*14d00*/  F2FP.F16.E5M2.UNPACK_B R12, R12 ;  /* 0x0000000cff0c723e */ /* 0x000fc400020004ff */
[----:B------:R-:W-:Y:S02]  /*14d10*/  F2FP.F16.E5M2.UNPACK_B R13, R13 ;  /* 0x0000000dff0d723e */ /* 0x000fe400020004ff */
[----:B------:R-:W-:Y:S02]  /*14d20*/  F2FP.F16.E5M2.UNPACK_B R14, R14 ;  /* 0x0000000eff0e723e */ /* 0x000fe400020004ff */
[----:B------:R-:W-:Y:S02]  /*14d30*/  F2FP.F16.E5M2.UNPACK_B R15, R15 ;  /* 0x0000000fff0f723e */ /* 0x000fe400020004ff */
[----:B------:R-:W-:Y:S02]  /*14d40*/  F2FP.F16.E5M2.UNPACK_B R4, R4.H1 ;  /* 0x00000004ff04723e */ /* 0x000fe400030004ff */
[----:B------:R-:W-:Y:S02]  /*14d50*/  F2FP.F16.E5M2.UNPACK_B R5, R5.H1 ;  /* 0x00000005ff05723e */ /* 0x000fe400030004ff */
[----:B----4-:R-:W-:-:S02]  /*14d60*/  F2FP.F16.E5M2.UNPACK_B R6, R6.H1 ;  /* 0x00000006ff06723e */ /* 0x010fc400030004ff */
[----:B------:R-:W-:-:S07]  /*14d70*/  F2FP.F16.E5M2.UNPACK_B R7, R7.H1 ;  /* 0x00000007ff07723e */ /* 0x000fce00030004ff */
[C---:B------:R-:W-:Y:S08]  /*14d80*/  HMMA.16816.F32 R24, R12.reuse, R6, R24 ;  /* 0x000000060c18723c */ /* 0x040ff00000001818 */
[----:B--2---:R-:W-:-:S15]  /*14d90*/  HMMA.16816.F32 R16, R12, R4, R16 ;  /* 0x000000040c10723c */ /* 0x004fde0000001810 */
[----:B------:R-:W-:-:S04]  /*14da0*/  NOP ;  /* 0x0000000000007918 */ /* 0x000fc80000000000 */
[----:B------:R0:W-:Y:S04]  /*14db0*/  STL.64 [R1], R16 ;  /* 0x0000001001007387 */ /* 0x0001e80000100a00 */
[----:B------:R1:W-:Y:S01]  /*14dc0*/  STL.64 [R1+0x8], R18 ;  /* 0x0000081201007387 */ /* 0x0003e20000100a00 */
[----:B0-----:R-:W-:Y:S02]  /*14dd0*/  IMAD.MOV.U32 R16, RZ, RZ, R24 ;  /* 0x000000ffff107224 */ /* 0x001fe400078e0018 */
[----:B------:R-:W-:Y:S02]  /*14de0*/  IMAD.MOV.U32 R17, RZ, RZ, R25 ;  /* 0x000000ffff117224 */ /* 0x000fe400078e0019 */
[----:B-1----:R-:W-:Y:S02]  /*14df0*/  IMAD.MOV.U32 R18, RZ, RZ, R26 ;  /* 0x000000ffff127224 */ /* 0x002fe400078e001a */
[----:B------:R-:W-:-:S02]  /*14e00*/  IMAD.MOV.U32 R19, RZ, RZ, R27 ;  /* 0x000000ffff137224 */ /* 0x000fc400078e001b */
[----:B------:R-:W2:Y:S04]  /*14e10*/  LDL.LU.64 R26, [R1+0xc00] ;  /* 0x000c0000011a7983 */ /* 0x000ea80000300a00 */
[----:B------:R-:W2:Y:S01]  /*14e20*/  LDL.LU.64 R24, [R1+0xbf8] ;  /* 0x000bf80001187983 */ /* 0x000ea20000300a00 */
[----:B------:R-:W-:Y:S02]  /*14e30*/  F2FP.F16.E5M2.UNPACK_B R8, R8.H1 ;  /* 0x00000008ff08723e */ /* 0x000fe400030004ff */
[----:B------:R-:W-:Y:S01]  /*14e40*/  F2FP.F16.E5M2.UNPACK_B R9, R9.H1 ;  /* 0x00000009ff09723e */ /* 0x000fe200030004ff */
[----:B------:R-:W-:Y:S04]  /*14e50*/  STL [R1+0xb44], R19 ;  /* 0x000b441301007387 */ /* 0x000fe80000100800 */
[----:B------:R-:W-:Y:S04]  /*14e60*/  STL [R1+0xb40], R18 ;  /* 0x000b401201007387 */ /* 0x000fe80000100800 */
[----:B------:R-:W-:Y:S04]  /*14e70*/  STL [R1+0xb3c], R17 ;  /* 0x000b3c1101007387 */ /* 0x000fe80000100800 */
[----:B------:R0:W-:Y:S04]  /*14e80*/  STL [R1+0xb38], R16 ;  /* 0x000b381001007387 */ /* 0x0001e80000100800 */
[----:B0-----:R-:W3:Y:S04]  /*14e90*/  LDL.LU R16, [R1+0x50] ;  /* 0x0000500001107983 */ /* 0x001ee80000300800 */
[----:B------:R-:W3:Y:S04]  /*14ea0*/  LDL.LU R17, [R1+0x54] ;  /* 0x0000540001117983 */ /* 0x000ee80000300800 */
[----:B------:R-:W3:Y:S04]  /*14eb0*/  LDL.LU R18, [R1+0x58] ;  /* 0x0000580001127983 */ /* 0x000ee80000300800 */
[----:B------:R-:W3:Y:S01]  /*14ec0*/  LDL.LU R19, [R1+0x5c] ;  /* 0x00005c0001137983 */ /* 0x000ee20000300800 */
[----:B--2---:R-:W-:-:S15]  /*14ed0*/  HMMA.16816.F32 R24, R12, R8, R24 ;  /* 0x000000080c18723c */ /* 0x004fde0000001818 */
[----:B------:R-:W-:-:S04]  /*14ee0*/  NOP ;  /* 0x0000000000007918 */ /* 0x000fc80000000000 */
[----:B------:R-:W-:Y:S04]  /*14ef0*/  STL.64 [R1+0x160], R24 ;  /* 0x0001601801007387 */ /* 0x000fe80000100a00 */
[----:B------:R0:W-:Y:S04]  /*14f00*/  STL.64 [R1+0x168], R26 ;  /* 0x0001681a01007387 */ /* 0x0001e80000100a00 */
[----:B0-----:R-:W2:Y:S04]  /*14f10*/  LDL.LU.64 R26, [R1+0xbf0] ;  /* 0x000bf000011a7983 */ /* 0x001ea80000300a00 */
[----:B------:R-:W4:Y:S01]  /*14f20*/  LDL.LU.64 R24, [R1+0xbe8] ;  /* 0x000be80001187983 */ /* 0x000f220000300a00 */
[----:B------:R-:W-:Y:S01]  /*14f30*/  F2FP.F16.E5M2.UNPACK_B R10, R11.H1 ;  /* 0x0000000bff0a723e */ /* 0x000fe200030004ff */
[----:B------:R-:W-:Y:S01]  /*14f40*/  IMAD R3, R3, 0x100, R21 ;  /* 0x0000010003037824 */ /* 0x000fe200078e0215 */
[----:B------:R-:W-:Y:S01]  /*14f50*/  F2FP.F16.E5M2.UNPACK_B R11, R20.H1 ;  /* 0x00000014ff0b723e */ /* 0x000fe200030004ff */
[----:B------:R-:W-:-:S02]  /*14f60*/  IMAD R20, R23, 0x100, R22 ;  /* 0x0000010017147824 */ /* 0x000fc400078e0216 */
[----:B------:R-:W3:Y:S01]  /*14f70*/  LDL.LU R23, [R1+0x684] ;  /* 0x0006840001177983 */ /* 0x000ee20000300800 */
[----:B--2---:R-:W-:Y:S02]  /*14f80*/  IMAD R22, R27, 0x100, R26 ;  /* 0x000001001b167824 */ /* 0x004fe400078e021a */
[----:B----4-:R-:W-:Y:S02]  /*14f90*/  IMAD R21, R25, 0x100, R24 ;  /* 0x0000010019157824 */ /* 0x010fe400078e0218 */
[----:B------:R-:W2:Y:S04]  /*14fa0*/  LDL.LU R24, [R1+0x80] ;  /* 0x0000800001187983 */ /* 0x000ea80000300800 */
[----:B------:R-:W2:Y:S04]  /*14fb0*/  LDL.LU R25, [R1+0x84] ;  /* 0x0000840001197983 */ /* 0x000ea80000300800 */
[----:B------:R-:W4:Y:S04]  /*14fc0*/  LDL.LU R26, [R1+0x88] ;  /* 0x00008800011a7983 */ /* 0x000f280000300800 */
[----:B------:R-:W4:Y:S01]  /*14fd0*/  LDL.LU R27, [R1+0x8c] ;  /* 0x00008c00011b7983 */ /* 0x000f220000300800 */
[----:B---3--:R-:W-:Y:S03]  /*14fe0*/  HMMA.16816.F32 R12, R12, R10, R16 ;  /* 0x0000000a0c0c723c */ /* 0x008fe60000001810 */
[----:B----4-:R-:W-:Y:S04]  /*14ff0*/  STL.64 [R1+0xbc8], R26 ;  /* 0x000bc81a01007387 */ /* 0x010fe80000100a00 */
[----:B--2---:R0:W-:Y:S04]  /*15000*/  STL.64 [R1+0xbc0], R24 ;  /* 0x000bc01801007387 */ /* 0x0041e80000100a00 */
[----:B0-----:R-:W2:Y:S04]  /*15010*/  LDL.LU R24, [R1+0xc0] ;  /* 0x0000c00001187983 */ /* 0x001ea80000300800 */
[----:B------:R-:W2:Y:S01]  /*15020*/  LDL.LU R25, [R1+0xc4] ;  /* 0x0000c40001197983 */ /* 0x000ea20000300800 */
[----:B------:R-:W-:-:S02]  /*15030*/  IMAD.MOV.U32 R26, RZ, RZ, R0 ;  /* 0x000000ffff1a7224 */ /* 0x000fc400078e0000 */
[----:B------:R-:W-:Y:S01]  /*15040*/  IMAD.MOV.U32 R27, RZ, RZ, R29 ;  /* 0x000000ffff1b7224 */ /* 0x000fe200078e001d */
[----:B------:R-:W3:Y:S01]  /*15050*/  LDL.LU R0, [R1+0xbe4] ;  /* 0x000be40001007983 */ /* 0x000ee20000300800 */
[----:B------:R-:W-:-:S03]  /*15060*/  IMAD.MOV.U32 R16, RZ, RZ, R15 ;  /* 0x000000ffff107224 */ /* 0x000fc600078e000f */
[----:B------:R-:W4:Y:S01]  /*15070*/  LDL.LU R29, [R1+0xbe0] ;  /* 0x000be000011d7983 */ /* 0x000f220000300800 */
[----:B------:R-:W-:-:S03]  /*15080*/  IMAD.MOV.U32 R19, RZ, RZ, R12 ;  /* 0x000000ffff137224 */ /* 0x000fc600078e000c */
[----:B------:R-:W-:Y:S01]  /*15090*/  STL.64 [R1+0xbd8], R26 ;  /* 0x000bd81a01007387 */ /* 0x000fe20000100a00 */
[----:B------:R-:W-:Y:S02]  /*150a0*/  IMAD.MOV.U32 R18, RZ, RZ, R13 ;  /* 0x000000ffff127224 */ /* 0x000fe400078e000d */
[----:B------:R-:W-:Y:S01]  /*150b0*/  IMAD.MOV.U32 R17, RZ, RZ, R14 ;  /* 0x000000ffff117224 */ /* 0x000fe200078e000e */
[----:B--2---:R0:W-:Y:S04]  /*150c0*/  STL.64 [R1+0xbd0], R24 ;  /* 0x000bd01801007387 */ /* 0x0041e80000100a00 */
[----:B0-----:R-:W2:Y:S04]  /*150d0*/  LDL.LU R24, [R1+0xd0] ;  /* 0x0000d00001187983 */ /* 0x001ea80000300800 */
[----:B------:R-:W2:Y:S04]  /*150e0*/  LDL.LU R25, [R1+0xd4] ;  /* 0x0000d40001197983 */ /* 0x000ea80000300800 */
[----:B------:R-:W2:Y:S04]  /*150f0*/  LDL.LU R26, [R1+0xd8] ;  /* 0x0000d800011a7983 */ /* 0x000ea80000300800 */
[----:B------:R-:W2:Y:S04]  /*15100*/  LDL.LU R27, [R1+0xdc] ;  /* 0x0000dc00011b7983 */ /* 0x000ea80000300800 */
[----:B------:R0:W-:Y:S04]  /*15110*/  STL [R1+0xb54], R16 ;  /* 0x000b541001007387 */ /* 0x0001e80000100800 */
[----:B------:R-:W-:Y:S04]  /*15120*/  STL [R1+0xb50], R19 ;  /* 0x000b501301007387 */ /* 0x000fe80000100800 */
[----:B------:R-:W-:Y:S04]  /*15130*/  STL [R1+0xb4c], R18 ;  /* 0x000b4c1201007387 */ /* 0x000fe80000100800 */
[----:B------:R1:W-:Y:S04]  /*15140*/  STL [R1+0xb48], R17 ;  /* 0x000b481101007387 */ /* 0x0003e80000100800 */
[----:B0-----:R-:W2:Y:S04]  /*15150*/  LDL.LU R16, [R1+0xe0] ;  /* 0x0000e00001107983 */ /* 0x001ea80000300800 */
[----:B-1----:R-:W2:Y:S01]  /*15160*/  LDL.LU R17, [R1+0xe4] ;  /* 0x0000e40001117983 */ /* 0x002ea20000300800 */
[----:B----4-:R-:W-:Y:S01]  /*15170*/  IMAD.MOV.U32 R18, RZ, RZ, R29 ;  /* 0x000000ffff127224 */ /* 0x010fe200078e001d */
[----:B------:R-:W-:Y:S01]  /*15180*/  F2FP.F16.E5M2.UNPACK_B R12, R3 ;  /* 0x00000003ff0c723e */ /* 0x000fe200020004ff */
[----:B---3--:R-:W-:Y:S01]  /*15190*/  IMAD.MOV.U32 R19, RZ, RZ, R0 ;  /* 0x000000ffff137224 */ /* 0x008fe200078e0000 */
[----:B------:R-:W-:Y:S01]  /*151a0*/  F2FP.F16.E5M2.UNPACK_B R13, R20 ;  /* 0x00000014ff0d723e */ /* 0x000fe200020004ff */
[----:B------:R-:W3:Y:S01]  /*151b0*/  LDL.LU R3, [R1+0x66c] ;  /* 0x00066c0001037983 */ /* 0x000ee20000300800 */
[----:B------:R-:W-:-:S02]  /*151c0*/  F2FP.F16.E5M2.UNPACK_B R14, R21 ;  /* 0x00000015ff0e723e */ /* 0x000fc400020004ff */
[----:B------:R-:W-:Y:S01]  /*151d0*/  F2FP.F16.E5M2.UNPACK_B R15, R22 ;  /* 0x00000016ff0f723e */ /* 0x000fe200020004ff */
[----:B------:R-:W4:Y:S04]  /*151e0*/  LDL.LU R20, [R1+0x674] ;  /* 0x0006740001147983 */ /* 0x000f280000300800 */
[----:B------:R-:W3:Y:S04]  /*151f0*/  LDL.LU R21, [R1+0x67c] ;  /* 0x00067c0001157983 */ /* 0x000ee80000300800 */
[----:B------:R-:W3:Y:S01]  /*15200*/  LDL.LU R22, [R1+0x688] ;  /* 0x0006880001167983 */ /* 0x000ee20000300800 */
[C---:B--2---:R-:W-:Y:S08]  /*15210*/  HMMA.16816.F32 R24, R12.reuse, R6, R24 ;  /* 0x000000060c18723c */ /* 0x044ff00000001818 */
[----:B------:R-:W-:-:S15]  /*15220*/  HMMA.16816.F32 R16, R12, R4, R16 ;  /* 0x000000040c10723c */ /* 0x000fde0000001810 */
[----:B------:R-:W-:-:S04]  /*15230*/  NOP ;  /* 0x0000000000007918 */ /* 0x000fc80000000000 */
[----:B------:R0:W-:Y:S04]  /*15240*/  STL.64 [R1+0x150], R16 ;  /* 0x0001501001007387 */ /* 0x0001e80000100a00 */
[----:B------:R1:W-:Y:S01]  /*15250*/  STL.64 [R1+0x158], R18 ;  /* 0x0001581201007387 */ /* 0x0003e20000100a00 */
[----:B0-----:R-:W-:Y:S02]  /*15260*/  IMAD.MOV.U32 R17, RZ, RZ, R27 ;  /* 0x000000ffff117224 */ /* 0x001fe400078e001b */
[----:B------:R-:W-:Y:S02]  /*15270*/  IMAD.MOV.U32 R16, RZ, RZ, R24 ;  /* 0x000000ffff107224 */ /* 0x000fe400078e0018 */
[----:B-1----:R-:W-:Y:S02]  /*15280*/  IMAD.MOV.U32 R18, RZ, RZ, R26 ;  /* 0x000000ffff127224 */ /* 0x002fe400078e001a */
[----:B------:R-:W-:Y:S01]  /*15290*/  IMAD.MOV.U32 R19, RZ, RZ, R25 ;  /* 0x000000ffff137224 */ /* 0x000fe200078e0019 */
[----:B------:R-:W2:Y:S04]  /*152a0*/  LDL.LU.64 R26, [R1+0xbd8] ;  /* 0x000bd800011a7983 */ /* 0x000ea80000300a00 */
[----:B------:R-:W2:Y:S04]  /*152b0*/  LDL.LU.64 R24, [R1+0xbd0] ;  /* 0x000bd00001187983 */ /* 0x000ea80000300a00 */
[----:B------:R0:W-:Y:S04]  /*152c0*/  STL.64 [R1+0xb70], R18 ;  /* 0x000b701201007387 */ /* 0x0001e80000100a00 */
[----:B0-----:R-:W4:Y:S04]  /*152d0*/  LDL.LU R18, [R1+0x678] ;  /* 0x0006780001127983 */ /* 0x001f280000300800 */
[----:B------:R-:W3:Y:S04]  /*152e0*/  LDL.LU R19, [R1+0x680] ;  /* 0x0006800001137983 */ /* 0x000ee80000300800 */
[----:B------:R0:W-:Y:S04]  /*152f0*/  STL.64 [R1+0xb68], R16 ;  /* 0x000b681001007387 */ /* 0x0001e80000100a00 */
[----:B0-----:R-:W3:Y:S01]  /*15300*/  LDL.LU R17, [R1+0x670] ;  /* 0x0006700001117983 */ /* 0x001ee20000300800 */
[----:B--2---:R-:W-:-:S15]  /*15310*/  HMMA.16816.F32 R24, R12, R8, R24 ;  /* 0x000000080c18723c */ /* 0x004fde0000001818 */
[----:B------:R-:W-:-:S04]  /*15320*/  NOP ;  /* 0x0000000000007918 */ /* 0x000fc80000000000 */
[----:B------:R-:W-:Y:S01]  /*15330*/  IMAD.MOV.U32 R29, RZ, RZ, R26 ;  /* 0x000000ffff1d7224 */ /* 0x000fe200078e001a */
[----:B------:R0:W-:Y:S01]  /*15340*/  STL.64 [R1+0x130], R24 ;  /* 0x0001301801007387 */ /* 0x0001e20000100a00 */
[----:B------:R-:W-:-:S03]  /*15350*/  IMAD.MOV.U32 R0, RZ, RZ, R27 ;  /* 0x000000ffff007224 */ /* 0x000fc600078e001b */
[----:B------:R-:W2:Y:S04]  /*15360*/  LDL.LU.64 R26, [R1+0xbc8] ;  /* 0x000bc800011a7983 */ /* 0x000ea80000300a00 */
[----:B0-----:R-:W2:Y:S04]  /*15370*/  LDL.LU.64 R24, [R1+0xbc0] ;  /* 0x000bc00001187983 */ /* 0x001ea80000300a00 */
[----:B------:R-:W-:Y:S04]  /*15380*/  STL [R1+0xaf0], R0 ;  /* 0x000af00001007387 */ /* 0x000fe80000100800 */
[----:B------:R-:W-:Y:S04]  /*15390*/  STL [R1+0xad8], R29 ;  /* 0x000ad81d01007387 */ /* 0x000fe80000100800 */
[----:B------:R0:W-:Y:S01]  /*153a0*/  STL [R1+0xb8c], R10 ;  /* 0x000b8c0a01007387 */ /* 0x0001e20000100800 */
[----:B--2---:R-:W-:Y:S03]  /*153b0*/  HMMA.16816.F32 R12, R12, R10, R24 ;  /* 0x0000000a0c0c723c */ /* 0x004fe60000001818 */
[----:B0-----:R-:W2:-:S15]  /*153c0*/  LDL.LU R10, [R1+0x690] ;  /* 0x00069000010a7983 */ /* 0x001e9e0000300800 */
[----:B------:R-:W-:Y:S01]  /*153d0*/  NOP ;  /* 0x0000000000007918 */ /* 0x000fe20000000000 */
[----:B------:R-:W-:Y:S04]  /*153e0*/  STL.64 [R1+0x10], R12 ;  /* 0x0000100c01007387 */ /* 0x000fe80000100a00 */
[----:B------:R-:W-:Y:S04]  /*153f0*/  STL.64 [R1+0x18], R14 ;  /* 0x0000180e01007387 */ /* 0x000fe80000100a00 */
[----:B------:R0:W-:Y:S04]  /*15400*/  STL [R1+0xb88], R11 ;  /* 0x000b880b01007387 */ /* 0x0001e80000100800 */
[----:B0-----:R-:W2:Y:S04]  /*15410*/  LDL.LU R11, [R1+0x698] ;  /* 0x00069800010b7983 */ /* 0x001ea80000300800 */
[----:B--2---:R-:W-:Y:S04]  /*15420*/  STL.64 [R1+0xba8], R10 ;  /* 0x000ba80a01007387 */ /* 0x004fe80000100a00 */
[----:B------:R0:W-:Y:S04]  /*15430*/  STL.64 [R1+0xba0], R8 ;  /* 0x000ba00801007387 */ /* 0x0001e80000100a00 */
[----:B0-----:R-:W2:Y:S04]  /*15440*/  LDL.LU R8, [R1+0xa0] ;  /* 0x0000a00001087983 */ /* 0x001ea80000300800 */
[----:B------:R-:W2:Y:S04]  /*15450*/  LDL.LU R9, [R1+0xa4] ;  /* 0x0000a40001097983 */ /* 0x000ea80000300800 */
[----:B------:R-:W2:Y:S04]  /*15460*/  LDL.LU R10, [R1+0xa8] ;  /* 0x0000a800010a7983 */ /* 0x000ea80000300800 */
[----:B------:R-:W2:Y:S01]  /*15470*/  LDL.LU R11, [R1+0xac] ;  /* 0x0000ac00010b7983 */ /* 0x000ea20000300800 */
[----:B---3--:R-:W-:-:S02]  /*15480*/  IMAD R22, R23, 0x100, R22 ;  /* 0x0000010017167824 */ /* 0x008fc400078e0216 */
[----:B------:R-:W-:Y:S02]  /*15490*/  IMAD R3, R3, 0x100, R17 ;  /* 0x0000010003037824 */ /* 0x000fe400078e0211 */
[----:B----4-:R-:W-:Y:S02]  /*154a0*/  IMAD R20, R20, 0x100, R18 ;  /* 0x0000010014147824 */ /* 0x010fe400078e0212 */
[----:B------:R-:W-:Y:S01]  /*154b0*/  IMAD R21, R21, 0x100, R19 ;  /* 0x0000010015157824 */ /* 0x000fe200078e0213 */
[----:B--2---:R0:W-:Y:S04]  /*154c0*/  STL.64 [R1+0xbb8], R10 ;  /* 0x000bb80a01007387 */ /* 0x0041e80000100a00 */
[----:B------:R1:W-:Y:S01]  /*154d0*/  STL.64 [R1+0xbb0], R8 ;  /* 0x000bb00801007387 */ /* 0x0003e20000100a00 */
[----:B0-----:R-:W-:-:S03]  /*154e0*/  IMAD.MOV.U32 R11, RZ, RZ, R28 ;  /* 0x000000ffff0b7224 */ /* 0x001fc600078e001c */
[----:B-1----:R-:W2:Y:S04]  /*154f0*/  LDL.LU R8, [R1+0xb0] ;  /* 0x0000b00001087983 */ /* 0x002ea80000300800 */
        /* <DEDUP_REMOVED lines=8> */
[----:B------:R-:W2:Y:S01]  /*15580*/  LDL.LU R19, [R1+0x6c] ;  /* 0x00006c0001137983 */ /* 0x000ea20000300800 */
        /* <DEDUP_REMOVED lines=10> */
[----:B------:R-:W-:Y:S01]  /*15630*/  HMMA.16816.F32 R8, R12, R4, R8 ;  /* 0x000000040c08723c */ /* 0x000fe20000001808 */
[----:B------:R-:W-:-:S15]  /*15640*/  IMAD.MOV.U32 R27, RZ, RZ, R2 ;  /* 0x000000ffff1b7224 */ /* 0x000fde00078e0002 */
[----:B------:R-:W-:-:S03]  /*15650*/  NOP ;  /* 0x0000000000007918 */ /* 0x000fc60000000000 */
[----:B------:R-:W-:Y:S01]  /*15660*/  IMAD.MOV.U32 R2, RZ, RZ, R11 ;  /* 0x000000ffff027224 */ /* 0x000fe200078e000b */
        /* <DEDUP_REMOVED lines=13> */
[----:B------:R-:W3:Y:S04]  /*15740*/  LDL.LU R22, [R1+0x6a0] ;  /* 0x0006a00001167983 */ /* 0x000ee80000300800 */
[----:B------:R-:W-:Y:S04]  /*15750*/  STL.64 [R1+0x120], R8 ;  /* 0x0001200801007387 */ /* 0x000fe80000100a00 */
[----:B------:R0:W-:Y:S04]  /*15760*/  STL [R1+0x128], R10 ;  /* 0x0001280a01007387 */ /* 0x0001e80000100800 */
[----:B0-----:R-:W2:Y:S04]  /*15770*/  LDL.LU.64 R10, [R1+0xbb8] ;  /* 0x000bb800010a7983 */ /* 0x001ea80000300a00 */
[----:B------:R-:W2:Y:S04]  /*15780*/  LDL.LU.64 R8, [R1+0xbb0] ;  /* 0x000bb00001087983 */ /* 0x000ea80000300a00 */
[----:B------:R-:W-:Y:S01]  /*15790*/  STL [R1+0xad4], R2 ;  /* 0x000ad40201007387 */ /* 0x000fe20000100800 */
[----:B--2---:R-:W-:-:S15]  /*157a0*/  HMMA.16816.F32 R8, R12, R6, R8 ;  /* 0x000000060c08723c */ /* 0x004fde0000001808 */
[----:B------:R-:W-:-:S04]  /*157b0*/  NOP ;  /* 0x0000000000007918 */ /* 0x000fc80000000000 */
[----:B------:R-:W-:Y:S04]  /*157c0*/  STL.64 [R1+0x50], R8 ;  /* 0x0000500801007387 */ /* 0x000fe80000100a00 */
[----:B------:R0:W-:Y:S04]  /*157d0*/  STL.64 [R1+0x58], R10 ;  /* 0x0000580a01007387 */ /* 0x0001e80000100a00 */
[----:B0-----:R-:W2:Y:S04]  /*157e0*/  LDL.LU.64 R10, [R1+0xba8] ;  /* 0x000ba800010a7983 */ /* 0x001ea80000300a00 */
[----:B------:R-:W2:Y:S02]  /*157f0*/  LDL.LU.64 R8, [R1+0xba0] ;  /* 0x000ba00001087983 */ /* 0x000ea40000300a00 */
[----:B--2---:R-:W-:Y:S01]  /*15800*/  HMMA.16816.F32 R16, R12, R8, R16 ;  /* 0x000000080c10723c */ /* 0x004fe20000001810 */
[----:B------:R-:W-:-:S02]  /*15810*/  IMAD R20, R20, 0x100, R10 ;  /* 0x0000010014147824 */ /* 0x000fc400078e020a */
[----:B------:R-:W-:-:S15]  /*15820*/  IMAD R21, R21, 0x100, R11 ;  /* 0x0000010015157824 */ /* 0x000fde00078e020b */
[----:B------:R-:W-:Y:S01]  /*15830*/  NOP ;  /* 0x0000000000007918 */ /* 0x000fe20000000000 */
[----:B------:R-:W-:Y:S01]  /*15840*/  IMAD.MOV.U32 R2, RZ, RZ, R19 ;  /* 0x000000ffff027224 */ /* 0x000fe200078e0013 */
[----:B------:R-:W-:Y:S04]  /*15850*/  STL.64 [R1+0x110], R16 ;  /* 0x0001101001007387 */ /* 0x000fe80000100a00 */
[----:B------:R0:W-:Y:S04]  /*15860*/  STL [R1+0x118], R18 ;  /* 0x0001181201007387 */ /* 0x0001e80000100800 */
[----:B0-----:R-:W2:Y:S04]  /*15870*/  LDL.LU.64 R18, [R1+0xb98] ;  /* 0x000b980001127983 */ /* 0x001ea80000300a00 */
[----:B------:R-:W2:Y:S04]  /*15880*/  LDL.LU.64 R16, [R1+0xb90] ;  /* 0x000b900001107983 */ /* 0x000ea80000300a00 */
[----:B------:R0:W-:Y:S04]  /*15890*/  STL [R1+0xaf4], R2 ;  /* 0x000af40201007387 */ /* 0x0001e80000100800 */
[----:B0-----:R-:W2:Y:S04]  /*158a0*/  LDL.LU R2, [R1+0x6bc] ;  /* 0x0006bc0001027983 */ /* 0x001ea80000300800 */
[----:B------:R-:W2:Y:S04]  /*158b0*/  LDL.LU R10, [R1+0xb8c] ;  /* 0x000b8c00010a7983 */ /* 0x000ea80000300800 */
[----:B------:R-:W2:Y:S01]  /*158c0*/  LDL.LU R11, [R1+0xb88] ;  /* 0x000b8800010b7983 */ /* 0x000ea20000300800 */
[----:B---3--:R-:W-:-:S02]  /*158d0*/  IMAD R22, R29, 0x100, R22 ;  /* 0x000001001d167824 */ /* 0x008fc400078e0216 */
[----:B----4-:R-:W-:Y:S01]  /*158e0*/  IMAD R23, R28, 0x100, R23 ;  /* 0x000001001c177824 */ /* 0x010fe200078e0217 */
[----:B------:R-:W-:Y:S01]  /*158f0*/  F2FP.F16.E5M2.UNPACK_B R20, R20 ;  /* 0x00000014ff14723e */ /* 0x000fe200020004ff */
[----:B--2---:R-:W-:Y:S01]  /*15900*/  HMMA.16816.F32 R12, R12, R10, R16 ;  /* 0x0000000a0c0c723c */ /* 0x004fe20000001810 */
[----:B------:R-:W2:Y:S04]  /*15910*/  LDL.LU.64 R18, [R1+0xb80] ;  /* 0x000b800001127983 */ /* 0x000ea80000300a00 */
[----:B------:R-:W2:Y:S01]  /*15920*/  LDL.LU.64 R16, [R1+0xb78] ;  /* 0x000b780001107983 */ /* 0x000ea20000300a00 */
[----:B------:R-:W-:Y:S02]  /*15930*/  F2FP.F16.E5M2.UNPACK_B R21, R21 ;  /* 0x00000015ff15723e */ /* 0x000fe400020004ff */
[----:B------:R-:W-:-:S02]  /*15940*/  F2FP.F16.E5M2.UNPACK_B R22, R22 ;  /* 0x00000016ff16723e */ /* 0x000fc400020004ff */
[----:B------:R-:W-:-:S07]  /*15950*/  F2FP.F16.E5M2.UNPACK_B R23, R23 ;  /* 0x00000017ff17723e */ /* 0x000fce00020004ff */
[----:B------:R-:W-:Y:S02]  /*15960*/  HMMA.16816.F32 R24, R20, R6, R24 ;  /* 0x000000061418723c */ /* 0x000fe40000001818 */
[----:B------:R0:W-:Y:S01]  /*15970*/  STL [R1+0x104], R13 ;  /* 0x0001040d01007387 */ /* 0x0001e20000100800 */
[----:B------:R-:W-:-:S03]  /*15980*/  IMAD.MOV.U32 R29, RZ, RZ, R12 ;  /* 0x000000ffff1d7224 */ /* 0x000fc600078e000c */
[----:B------:R1:W-:Y:S04]  /*15990*/  STL.64 [R1+0x108], R14 ;  /* 0x0001080e01007387 */ /* 0x0003e80000100a00 */
[----:B------:R-:W3:Y:S04]  /*159a0*/  LDL.LU R12, [R1+0x6ac] ;  /* 0x0006ac00010c7983 */ /* 0x000ee80000300800 */
[----:B0-----:R-:W4:Y:S04]  /*159b0*/  LDL.LU R13, [R1+0x6b8] ;  /* 0x0006b800010d7983 */ /* 0x001f280000300800 */
[----:B-1----:R-:W4:Y:S04]  /*159c0*/  LDL.LU R14, [R1+0x6b4] ;  /* 0x0006b400010e7983 */ /* 0x002f280000300800 */
[----:B------:R-:W3:Y:S01]  /*159d0*/  LDL.LU R15, [R1+0x6c0] ;  /* 0x0006c000010f7983 */ /* 0x000ee20000300800 */
[----:B--2---:R-:W-:-:S15]  /*159e0*/  HMMA.16816.F32 R16, R20, R4, R16 ;  /* 0x000000041410723c */ /* 0x004fde0000001810 */
[----:B------:R-:W-:-:S04]  /*159f0*/  NOP ;  /* 0x0000000000007918 */ /* 0x000fc80000000000 */
[----:B------:R-:W-:Y:S01]  /*15a00*/  STL.64 [R1+0xf0], R16 ;  /* 0x0000f01001007387 */ /* 0x000fe20000100a00 */
[----:B------:R-:W-:-:S03]  /*15a10*/  IMAD.MOV.U32 R28, RZ, RZ, R19 ;  /* 0x000000ffff1c7224 */ /* 0x000fc600078e0013 */
[----:B------:R0:W-:Y:S04]  /*15a20*/  STL [R1+0xf8], R18 ;  /* 0x0000f81201007387 */ /* 0x0001e80000100800 */
[----:B0-----:R-:W2:Y:S04]  /*15a30*/  LDL.LU.64 R18, [R1+0xb70] ;  /* 0x000b700001127983 */ /* 0x001ea80000300a00 */
[----:B------:R-:W2:Y:S04]  /*15a40*/  LDL.LU.64 R16, [R1+0xb68] ;  /* 0x000b680001107983 */ /* 0x000ea80000300a00 */
[----:B------:R-:W2:Y:S04]  /*15a50*/  LDL.LU R5, [R1+0x6b0] ;  /* 0x0006b00001057983 */ /* 0x000ea80000300800 */
[----:B------:R-:W-:Y:S04]  /*15a60*/  STL [R1+0xad0], R28 ;  /* 0x000ad01c01007387 */ /* 0x000fe80000100800 */
[----:B------:R-:W-:Y:S04]  /*15a70*/  STL.64 [R1+0xd0], R24 ;  /* 0x0000d01801007387 */ /* 0x000fe80000100a00 */
[----:B------:R0:W-:Y:S04]  /*15a80*/  STL.64 [R1+0xd8], R26 ;  /* 0x0000d81a01007387 */ /* 0x0001e80000100a00 */
[----:B0-----:R-:W2:Y:S04]  /*15a90*/  LDL.LU.64 R26, [R1+0xb60] ;  /* 0x000b6000011a7983 */ /* 0x001ea80000300a00 */
[----:B------:R-:W2:Y:S02]  /*15aa0*/  LDL.LU.64 R24, [R1+0xb58] ;  /* 0x000b580001187983 */ /* 0x000ea40000300a00 */
[----:B--2---:R-:W-:-:S15]  /*15ab0*/  HMMA.16816.F32 R24, R20, R8, R24 ;  /* 0x000000081418723c */ /* 0x004fde0000001818 */
[----:B------:R-:W-:-:S04]  /*15ac0*/  NOP ;  /* 0x0000000000007918 */ /* 0x000fc80000000000 */
[----:B------:R0:W-:Y:S04]  /*15ad0*/  STL.64 [R1+0xa88], R26 ;  /* 0x000a881a01007387 */ /* 0x0001e80000100a00 */
[----:B------:R1:W-:Y:S01]  /*15ae0*/  STL.64 [R1+0xa80], R24 ;  /* 0x000a801801007387 */ /* 0x0003e20000100a00 */
[----:B0-----:R-:W-:Y:S02]  /*15af0*/  IMAD.MOV.U32 R26, RZ, RZ, R18 ;  /* 0x000000ffff1a7224 */ /* 0x001fe400078e0012 */
[----:B-1----:R-:W-:Y:S02]  /*15b00*/  IMAD.MOV.U32 R24, RZ, RZ, R16 ;  /* 0x000000ffff187224 */ /* 0x002fe400078e0010 */
[----:B------:R-:W2:Y:S01]  /*15b10*/  LDL.LU R16, [R1+0xb54] ;  /* 0x000b540001107983 */ /* 0x000ea20000300800 */
[----:B------:R-:W-:-:S02]  /*15b20*/  IMAD.MOV.U32 R25, RZ, RZ, R19 ;  /* 0x000000ffff197224 */ /* 0x000fc400078e0013 */
[----:B------:R-:W-:Y:S01]  /*15b30*/  IMAD.MOV.U32 R27, RZ, RZ, R17 ;  /* 0x000000ffff1b7224 */ /* 0x000fe200078e0011 */
[----:B------:R-:W2:Y:S04]  /*15b40*/  LDL.LU R19, [R1+0xb50] ;  /* 0x000b500001137983 */ /* 0x000ea80000300800 */
[----:B------:R-:W2:Y:S04]  /*15b50*/  LDL.LU R18, [R1+0xb4c] ;  /* 0x000b4c0001127983 */ /* 0x000ea80000300800 */
[----:B------:R-:W2:Y:S01]  /*15b60*/  LDL.LU R17, [R1+0xb48] ;  /* 0x000b480001117983 */ /* 0x000ea20000300800 */
[----:B----4-:R-:W-:-:S02]  /*15b70*/  IMAD R13, R14, 0x100, R13 ;  /* 0x000001000e0d7824 */ /* 0x010fc400078e020d */
[----:B---3--:R-:W-:Y:S02]  /*15b80*/  IMAD R14, R2, 0x100, R15 ;  /* 0x00000100020e7824 */ /* 0x008fe400078e020f */
[----:B------:R-:W-:Y:S01]  /*15b90*/  IMAD R15, R0, 0x100, R3 ;  /* 0x00000100000f7824 */ /* 0x000fe200078e0203 */
[----:B------:R-:W3:Y:S04]  /*15ba0*/  LDL.LU R2, [R1+0x6d0] ;  /* 0x0006d00001027983 */ /* 0x000ee80000300800 */
[----:B------:R-:W3:Y:S04]  /*15bb0*/  LDL.LU R3, [R1+0x6cc] ;  /* 0x0006cc0001037983 */ /* 0x000ee80000300800 */
[----:B------:R-:W4:Y:S04]  /*15bc0*/  LDL.LU R0, [R1+0x6d8] ;  /* 0x0006d80001007983 */ /* 0x000f280000300800 */
[----:B------:R-:W3:Y:S04]  /*15bd0*/  LDL.LU R28, [R1+0x6e4] ;  /* 0x0006e400011c7983 */ /* 0x000ee80000300800 */
[----:B------:R2:W-:Y:S04]  /*15be0*/  STL.64 [R1+0xae8], R26 ;  /* 0x000ae81a01007387 */ /* 0x0005e80000100a00 */
[----:B------:R0:W-:Y:S01]  /*15bf0*/  STL.64 [R1+0xae0], R24 ;  /* 0x000ae01801007387 */ /* 0x0001e20000100a00 */
[----:B--2---:R-:W-:-:S02]  /*15c00*/  IMAD.MOV.U32 R27, RZ, RZ, R16 ;  /* 0x000000ffff1b7224 */ /* 0x004fc400078e0010 */
[----:B0-----:R-:W-:Y:S02]  /*15c10*/  IMAD.MOV.U32 R24, RZ, RZ, R19 ;  /* 0x000000ffff187224 */ /* 0x001fe400078e0013 */
[----:B------:R-:W2:Y:S01]  /*15c20*/  LDL.LU R19, [R1+0xb44] ;  /* 0x000b440001137983 */ /* 0x000ea20000300800 */
[----:B------:R-:W-:-:S03]  /*15c30*/  IMAD.MOV.U32 R25, RZ, RZ, R18 ;  /* 0x000000ffff197224 */ /* 0x000fc600078e0012 */
[----:B------:R-:W2:Y:S01]  /*15c40*/  LDL.LU R18, [R1+0xb40] ;  /* 0x000b400001127983 */ /* 0x000ea20000300800 */
[----:B------:R-:W-:-:S03]  /*15c50*/  IMAD.MOV.U32 R26, RZ, RZ, R17 ;  /* 0x000000ffff1a7224 */ /* 0x000fc600078e0011 */
[----:B------:R-:W2:Y:S04]  /*15c60*/  LDL.LU R17, [R1+0xb3c] ;  /* 0x000b3c0001117983 */ /* 0x000ea80000300800 */
[----:B------:R-:W2:Y:S04]  /*15c70*/  LDL.LU R16, [R1+0xb38] ;  /* 0x000b380001107983 */ /* 0x000ea80000300800 */
[----:B------:R-:W2:Y:S04]  /*15c80*/  LDL R9, [R1+0x18c] ;  /* 0x00018c0001097983 */ /* 0x000ea80000100800 */
[----:B------:R-:W-:Y:S04]  /*15c90*/  STL.64 [R1+0xb00], R26 ;  /* 0x000b001a01007387 */ /* 0x000fe80000100a00 */
[----:B------:R0:W-:Y:S04]  /*15ca0*/  STL.64 [R1+0xaf8], R24 ;  /* 0x000af81801007387 */ /* 0x0001e80000100a00 */
[----:B0-----:R-:W2:Y:S04]  /*15cb0*/  LDL.LU R24, [R1+0x160] ;  /* 0x0001600001187983 */ /* 0x001ea80000300800 */
[----:B------:R-:W2:Y:S04]  /*15cc0*/  LDL.LU R25, [R1+0x164] ;  /* 0x0001640001197983 */ /* 0x000ea80000300800 */
[----:B------:R-:W2:Y:S04]  /*15cd0*/  LDL.LU R26, [R1+0x168] ;  /* 0x00016800011a7983 */ /* 0x000ea80000300800 */
[----:B------:R-:W2:Y:S01]  /*15ce0*/  LDL.LU R27, [R1+0x16c] ;  /* 0x00016c00011b7983 */ /* 0x000ea20000300800 */
[----:B------:R-:W-:-:S03]  /*15cf0*/  IMAD R12, R12, 0x100, R5 ;  /* 0x000001000c0c7824 */ /* 0x000fc600078e0205 */
[----:B------:R-:W3:Y:S04]  /*15d00*/  LDL R4, [R1+0x1a8] ;  /* 0x0001a80001047983 */ /* 0x000ee80000100800 */
[----:B------:R-:W3:Y:S04]  /*15d10*/  LDL R5, [R1+0x1ac] ;  /* 0x0001ac0001057983 */ /* 0x000ee80000100800 */
[----:B------:R-:W3:Y:S04]  /*15d20*/  LDL R6, [R1+0x198] ;  /* 0x0001980001067983 */ /* 0x000ee80000100800 */
[----:B------:R-:W3:Y:S04]  /*15d30*/  LDL R7, [R1+0x19c] ;  /* 0x00019c0001077983 */ /* 0x000ee80000100800 */
[----:B------:R-:W3:Y:S04]  /*15d40*/  LDL R8, [R1+0x188] ;  /* 0x0001880001087983 */ /* 0x000ee80000100800 */
[----:B--2---:R0:W-:Y:S04]  /*15d50*/  STL.64 [R1+0xb10], R26 ;  /* 0x000b101a01007387 */ /* 0x0041e80000100a00 */
[----:B------:R1:W-:Y:S01]  /*15d60*/  STL.64 [R1+0xb08], R24 ;  /* 0x000b081801007387 */ /* 0x0003e20000100a00 */
[----:B0-----:R-:W-:-:S02]  /*15d70*/  IMAD.MOV.U32 R26, RZ, RZ, R18 ;  /* 0x000000ffff1a7224 */ /* 0x001fc400078e0012 */
[----:B------:R-:W-:Y:S02]  /*15d80*/  IMAD.MOV.U32 R27, RZ, RZ, R19 ;  /* 0x000000ffff1b7224 */ /* 0x000fe400078e0013 */
[----:B-1----:R-:W-:Y:S02]  /*15d90*/  IMAD.MOV.U32 R24, RZ, RZ, R16 ;  /* 0x000000ffff187224 */ /* 0x002fe400078e0010 */
[----:B------:R-:W2:Y:S01]  /*15da0*/  LDL.LU R16, [R1+0xb34] ;  /* 0x000b340001107983 */ /* 0x000ea20000300800 */
[----:B------:R-:W-:-:S03]  /*15db0*/  IMAD.MOV.U32 R25, RZ, RZ, R17 ;  /* 0x000000ffff197224 */ /* 0x000fc600078e0011 */
[----:B------:R-:W2:Y:S04]  /*15dc0*/  LDL.LU R17, [R1+0xb30] ;  /* 0x000b300001117983 */ /* 0x000ea80000300800 */
[----:B------:R-:W2:Y:S04]  /*15dd0*/  LDL.LU R18, [R1+0xb2c] ;  /* 0x000b2c0001127983 */ /* 0x000ea80000300800 */
[----:B------:R-:W2:Y:S04]  /*15de0*/  LDL.LU R19, [R1+0xb28] ;  /* 0x000b280001137983 */ /* 0x000ea80000300800 */
[----:B------:R-:W-:Y:S04]  /*15df0*/  STL.64 [R1+0xb20], R26 ;  /* 0x000b201a01007387 */ /* 0x000fe80000100a00 */
[----:B------:R0:W-:Y:S04]  /*15e00*/  STL.64 [R1+0xb18], R24 ;  /* 0x000b181801007387 */ /* 0x0001e80000100a00 */
[----:B0-----:R-:W4:Y:S04]  /*15e10*/  LDL.LU R24, [R1] ;  /* 0x0000000001187983 */ /* 0x001f280000300800 */
[----:B------:R-:W4:Y:S04]  /*15e20*/  LDL.LU R25, [R1+0x4] ;  /* 0x0000040001197983 */ /* 0x000f280000300800 */
[----:B------:R-:W4:Y:S04]  /*15e30*/  LDL.LU R26, [R1+0x8] ;  /* 0x00000800011a7983 */ /* 0x000f280000300800 */
[----:B------:R-:W4:Y:S01]  /*15e40*/  LDL.LU R27, [R1+0xc] ;  /* 0x00000c00011b7983 */ /* 0x000f220000300800 */
[----:B------:R-:W-:-:S02]  /*15e50*/  F2FP.F16.E5M2.UNPACK_B R12, R12 ;  /* 0x0000000cff0c723e */ /* 0x000fc400020004ff */
[----:B------:R-:W-:Y:S02]  /*15e60*/  F2FP.F16.E5M2.UNPACK_B R13, R13 ;  /* 0x0000000dff0d723e */ /* 0x000fe400020004ff */
[----:B------:R-:W-:Y:S02]  /*15e70*/  F2FP.F16.E5M2.UNPACK_B R14, R14 ;  /* 0x0000000eff0e723e */ /* 0x000fe400020004ff */
[----:B------:R-:W-:Y:S02]  /*15e80*/  F2FP.F16.E5M2.UNPACK_B R15, R15 ;  /* 0x0000000fff0f723e */ /* 0x000fe400020004ff */
[----:B---3--:R-:W-:Y:S02]  /*15e90*/  F2FP.F16.E5M2.UNPACK_B R4, R4 ;  /* 0x00000004ff04723e */ /* 0x008fe400020004ff */
[----:B------:R-:W-:Y:S01]  /*15ea0*/  F2FP.F16.E5M2.UNPACK_B R5, R5 ;  /* 0x00000005ff05723e */ /* 0x000fe200020004ff */
[----:B--2---:R-:W-:Y:S01]  /*15eb0*/  HMMA.16816.F32 R20, R20, R10, R16 ;  /* 0x0000000a1414723c */ /* 0x004fe20000001810 */
[----:B------:R-:W2:Y:S04]  /*15ec0*/  LDL R10, [R1+0x178] ;  /* 0x00017800010a7983 */ /* 0x000ea80000100800 */
[----:B------:R-:W3:Y:S04]  /*15ed0*/  LDL R11, [R1+0x17c] ;  /* 0x00017c00010b7983 */ /* 0x000ee80000100800 */
[----:B------:R-:W2:Y:S04]  /*15ee0*/  LDL.LU R16, [R1+0x6d4] ;  /* 0x0006d40001107983 */ /* 0x000ea80000300800 */
[----:B------:R-:W2:Y:S04]  /*15ef0*/  LDL.LU R17, [R1+0x6e0] ;  /* 0x0006e00001117983 */ /* 0x000ea80000300800 */
[----:B------:R-:W2:Y:S04]  /*15f00*/  LDL.LU R18, [R1+0x6dc] ;  /* 0x0006dc0001127983 */ /* 0x000ea80000300800 */
[----:B------:R-:W2:Y:S01]  /*15f10*/  LDL.LU R19, [R1+0x6e8] ;  /* 0x0006e80001137983 */ /* 0x000ea20000300800 */
[----:B----4-:R-:W-:Y:S03]  /*15f20*/  HMMA.16816.F32 R24, R12, R4, R24 ;  /* 0x000000040c18723c */ /* 0x010fe60000001818 */
[----:B------:R0:W-:Y:S04]  /*15f30*/  STL [R1+0xa7c], R20 ;  /* 0x000a7c1401007387 */ /* 0x0001e80000100800 */
[----:B------:R1:W-:Y:S04]  /*15f40*/  STL [R1+0xa78], R21 ;  /* 0x000a781501007387 */ /* 0x0003e80000100800 */
[----:B------:R4:W-:Y:S04]  /*15f50*/  STL [R1+0xa74], R22 ;  /* 0x000a741601007387 */ /* 0x0009e80000100800 */
[----:B------:R4:W-:Y:S04]  /*15f60*/  STL [R1+0xa70], R23 ;  /* 0x000a701701007387 */ /* 0x0009e80000100800 */
[----:B0-----:R-:W2:Y:S04]  /*15f70*/  LDL.LU R20, [R1+0x150] ;  /* 0x0001500001147983 */ /* 0x001ea80000300800 */
[----:B-1----:R-:W2:Y:S04]  /*15f80*/  LDL.LU R21, [R1+0x154] ;  /* 0x0001540001157983 */ /* 0x002ea80000300800 */
[----:B----4-:R-:W4:Y:S04]  /*15f90*/  LDL.LU R22, [R1+0x158] ;  /* 0x0001580001167983 */ /* 0x010f280000300800 */
[----:B------:R-:W4:Y:S04]  /*15fa0*/  LDL.LU R23, [R1+0x15c] ;  /* 0x00015c0001177983 */ /* 0x000f280000300800 */
[----:B------:R-:W-:Y:S04]  /*15fb0*/  STL.64 [R1+0xc0], R24 ;  /* 0x0000c01801007387 */ /* 0x000fe80000100a00 */
[----:B------:R0:W-:Y:S04]  /*15fc0*/  STL.64 [R1+0xc8], R26 ;  /* 0x0000c81a01007387 */ /* 0x0001e80000100a00 */
[----:B0-----:R-:W2:Y:S04]  /*15fd0*/  LDL.LU.64 R26, [R1+0xb20] ;  /* 0x000b2000011a7983 */ /* 0x001ea80000300a00 */
[----:B------:R-:W2:Y:S01]  /*15fe0*/  LDL.LU.64 R24, [R1+0xb18] ;  /* 0x000b180001187983 */ /* 0x000ea20000300a00 */
[----:B------:R-:W-:-:S02]  /*15ff0*/  F2FP.F16.E5M2.UNPACK_B R6, R6 ;  /* 0x00000006ff06723e */ /* 0x000fc400020004ff */
[----:B------:R-:W-:-:S07]  /*16000*/  F2FP.F16.E5M2.UNPACK_B R7, R7 ;  /* 0x00000007ff07723e */ /* 0x000fce00020004ff */
[----:B--2---:R-:W-:-:S15]  /*16010*/  HMMA.16816.F32 R24, R12, R6, R24 ;  /* 0x000000060c18723c */ /* 0x004fde0000001818 */
[----:B------:R-:W-:-:S04]  /*16020*/  NOP ;  /* 0x0000000000007918 */ /* 0x000fc80000000000 */
        /* <DEDUP_REMOVED lines=13> */
[----:B---3--:R-:W-:Y:S01]  /*16100*/  F2FP.F16.E5M2.UNPACK_B R11, R11 ;  /* 0x0000000bff0b723e */ /* 0x008fe200020004ff */
[----:B------:R-:W-:Y:S02]  /*16110*/  IMAD R3, R3, 0x100, R2 ;  /* 0x0000010003037824 */ /* 0x000fe400078e0202 */
[----:B------:R-:W3:Y:S01]  /*16120*/  LDL.LU R2, [R1+0xaf4] ;  /* 0x000af40001027983 */ /* 0x000ee20000300800 */
[----:B------:R-:W-:-:S03]  /*16130*/  IMAD R16, R16, 0x100, R0 ;  /* 0x0000010010107824 */ /* 0x000fc600078e0200 */
[----:B------:R-:W3:Y:S01]  /*16140*/  LDL.LU R0, [R1+0xaf0] ;  /* 0x000af00001007983 */ /* 0x000ee20000300800 */
[----:B------:R-:W-:Y:S02]  /*16150*/  IMAD R17, R18, 0x100, R17 ;  /* 0x0000010012117824 */ /* 0x000fe400078e0211 */
[----:B------:R-:W-:Y:S01]  /*16160*/  IMAD R18, R28, 0x100, R19 ;  /* 0x000001001c127824 */ /* 0x000fe200078e0213 */
[----:B--2---:R-:W-:Y:S01]  /*16170*/  HMMA.16816.F32 R12, R12, R10, R24 ;  /* 0x0000000a0c0c723c */ /* 0x004fe20000001818 */
[----:B------:R-:W2:Y:S04]  /*16180*/  LDL.LU.64 R26, [R1+0xae8] ;  /* 0x000ae800011a7983 */ /* 0x000ea80000300a00 */
[----:B------:R-:W2:-:S14]  /*16190*/  LDL.LU.64 R24, [R1+0xae0] ;  /* 0x000ae00001187983 */ /* 0x000e9c0000300a00 */
[----:B------:R0:W-:Y:S04]  /*161a0*/  STL.64 [R1+0x70], R12 ;  /* 0x0000700c01007387 */ /* 0x0001e80000100a00 */
[----:B------:R1:W-:Y:S01]  /*161b0*/  STL.64 [R1+0x78], R14 ;  /* 0x0000780e01007387 */ /* 0x0003e20000100a00 */
[----:B0-----:R-:W-:Y:S02]  /*161c0*/  F2FP.F16.E5M2.UNPACK_B R12, R3 ;  /* 0x00000003ff0c723e */ /* 0x001fe400020004ff */
[----:B------:R-:W-:Y:S02]  /*161d0*/  F2FP.F16.E5M2.UNPACK_B R13, R16 ;  /* 0x00000010ff0d723e */ /* 0x000fe400020004ff */
[----:B-1----:R-:W-:Y:S02]  /*161e0*/  F2FP.F16.E5M2.UNPACK_B R14, R17 ;  /* 0x00000011ff0e723e */ /* 0x002fe400020004ff */
[----:B------:R-:W-:-:S07]  /*161f0*/  F2FP.F16.E5M2.UNPACK_B R15, R18 ;  /* 0x00000012ff0f723e */ /* 0x000fce00020004ff */
[----:B----4-:R-:W-:Y:S01]  /*16200*/  HMMA.16816.F32 R20, R12, R4, R20 ;  /* 0x000000040c14723c */ /* 0x010fe20000001814 */
[----:B------:R-:W-:-:S15]  /*16210*/  STL.64 [R1+0xac8], R6 ;  /* 0x000ac80601007387 */ /* 0x000fde0000100a00 */
[----:B------:R-:W-:-:S03]  /*16220*/  NOP ;  /* 0x0000000000007918 */ /* 0x000fc60000000000 */
[----:B------:R0:W-:Y:S04]  /*16230*/  STL.64 [R1+0xa0], R20 ;  /* 0x0000a01401007387 */ /* 0x0001e80000100a00 */
[----:B------:R3:W-:Y:S04]  /*16240*/  STL.64 [R1+0xa8], R22 ;  /* 0x0000a81601007387 */ /* 0x0007e80000100a00 */
[----:B------:R-:W-:Y:S01]  /*16250*/  STL.64 [R1+0xac0], R4 ;  /* 0x000ac00401007387 */ /* 0x000fe20000100a00 */
[----:B--2---:R-:W-:Y:S01]  /*16260*/  HMMA.16816.F32 R16, R12, R6, R24 ;  /* 0x000000060c10723c */ /* 0x004fe20000001818 */
[----:B------:R-:W-:-:S15]  /*16270*/  IMAD.MOV.U32 R24, RZ, RZ, R29 ;  /* 0x000000ffff187224 */ /* 0x000fde00078e001d */
[----:B------:R-:W-:-:S03]  /*16280*/  NOP ;  /* 0x0000000000007918 */ /* 0x000fc60000000000 */
[----:B------:R1:W-:Y:S04]  /*16290*/  STL.64 [R1+0x90], R16 ;  /* 0x0000901001007387 */ /* 0x0003e80000100a00 */
[----:B------:R2:W-:Y:S04]  /*162a0*/  STL.64 [R1+0x98], R18 ;  /* 0x0000981201007387 */ /* 0x0005e80000100a00 */
[----:B------:R-:W4:Y:S04]  /*162b0*/  LDL.LU R29, [R1+0xad8] ;  /* 0x000ad800011d7983 */ /* 0x000f280000300800 */
[----:B------:R-:W4:Y:S04]  /*162c0*/  LDL.LU R25, [R1+0x104] ;  /* 0x0001040001197983 */ /* 0x000f280000300800 */
[----:B------:R-:W4:Y:S04]  /*162d0*/  LDL.LU R26, [R1+0x108] ;  /* 0x00010800011a7983 */ /* 0x000f280000300800 */
[----:B------:R-:W4:Y:S04]  /*162e0*/  LDL.LU R27, [R1+0x10c] ;  /* 0x00010c00011b7983 */ /* 0x000f280000300800 */
[----:B0-----:R-:W4:Y:S04]  /*162f0*/  LDL.LU R20, [R1+0x130] ;  /* 0x0001300001147983 */ /* 0x001f280000300800 */
[----:B------:R-:W4:Y:S04]  /*16300*/  LDL.LU R21, [R1+0x134] ;  /* 0x0001340001157983 */ /* 0x000f280000300800 */
[----:B------:R-:W4:Y:S04]  /*16310*/  LDL.LU R28, [R1+0x6f0] ;  /* 0x0006f000011c7983 */ /* 0x000f280000300800 */
[----:B------:R-:W4:Y:S01]  /*16320*/  LDL.LU R3, [R1+0x6ec] ;  /* 0x0006ec0001037983 */ /* 0x000f220000300800 */
[----:B---3--:R-:W-:-:S03]  /*16330*/  IMAD.MOV.U32 R23, RZ, RZ, R0 ;  /* 0x000000ffff177224 */ /* 0x008fc600078e0000 */
[----:B-1----:R-:W3:Y:S04]  /*16340*/  LDL.LU R16, [R1+0x6f4] ;  /* 0x0006f40001107983 */ /* 0x002ee80000300800 */
[----:B--2---:R-:W2:Y:S04]  /*16350*/  LDL.LU R18, [R1+0x700] ;  /* 0x0007000001127983 */ /* 0x004ea80000300800 */
[----:B------:R-:W2:Y:S01]  /*16360*/  LDL.LU R17, [R1+0x6fc] ;  /* 0x0006fc0001117983 */ /* 0x000ea20000300800 */
[----:B----4-:R-:W-:-:S03]  /*16370*/  IMAD.MOV.U32 R22, RZ, RZ, R29 ;  /* 0x000000ffff167224 */ /* 0x010fc600078e001d */
[----:B------:R-:W4:Y:S04]  /*16380*/  LDL.LU R29, [R1+0x708] ;  /* 0x00070800011d7983 */ /* 0x000f280000300800 */
[----:B------:R-:W4:Y:S04]  /*16390*/  LDL.LU R0, [R1+0x704] ;  /* 0x0007040001007983 */ /* 0x000f280000300800 */
[----:B------:R-:W2:Y:S04]  /*163a0*/  LDL.LU R4, [R1+0x10] ;  /* 0x0000100001047983 */ /* 0x000ea80000300800 */
[----:B------:R-:W2:Y:S04]  /*163b0*/  LDL.LU R5, [R1+0x14] ;  /* 0x0000140001057983 */ /* 0x000ea80000300800 */
[----:B------:R-:W2:Y:S04]  /*163c0*/  LDL.LU R6, [R1+0x18] ;  /* 0x0000180001067983 */ /* 0x000ea80000300800 */
[----:B------:R-:W2:Y:S04]  /*163d0*/  LDL.LU R7, [R1+0x1c] ;  /* 0x00001c0001077983 */ /* 0x000ea80000300800 */
[----:B------:R-:W-:Y:S04]  /*163e0*/  STL.64 [R1+0xa98], R26 ;  /* 0x000a981a01007387 */ /* 0x000fe80000100a00 */
[----:B------:R0:W-:Y:S04]  /*163f0*/  STL.64 [R1+0xa90], R24 ;  /* 0x000a901801007387 */ /* 0x0001e80000100a00 */
[----:B0-----:R-:W2:Y:S04]  /*16400*/  LDL.LU R24, [R1+0x110] ;  /* 0x0001100001187983 */ /* 0x001ea80000300800 */
[----:B------:R-:W2:Y:S04]  /*16410*/  LDL.LU R25, [R1+0x114] ;  /* 0x0001140001197983 */ /* 0x000ea80000300800 */
[----:B------:R-:W2:Y:S01]  /*16420*/  LDL.LU R26, [R1+0x118] ;  /* 0x00011800011a7983 */ /* 0x000ea20000300800 */
[----:B------:R-:W-:-:S03]  /*16430*/  IMAD.MOV.U32 R27, RZ, RZ, R2 ;  /* 0x000000ffff1b7224 */ /* 0x000fc600078e0002 */
[----:B------:R-:W3:Y:S01]  /*16440*/  LDL.LU R2, [R1+0xad4] ;  /* 0x000ad40001027983 */ /* 0x000ee20000300800 */
[C---:B------:R-:W-:Y:S03]  /*16450*/  HMMA.16816.F32 R20, R12.reuse, R8, R20 ;  /* 0x000000080c14723c */ /* 0x040fe60000001814 */
[----:B--2---:R-:W-:Y:S04]  /*16460*/  STL.64 [R1+0xaa8], R26 ;  /* 0x000aa81a01007387 */ /* 0x004fe80000100a00 */
[----:B------:R0:W-:Y:S04]  /*16470*/  STL.64 [R1+0xaa0], R24 ;  /* 0x000aa01801007387 */ /* 0x0001e80000100a00 */
[----:B0-----:R-:W2:Y:S04]  /*16480*/  LDL.LU R24, [R1+0x50] ;  /* 0x0000500001187983 */ /* 0x001ea80000300800 */
[----:B------:R-:W2:Y:S04]  /*16490*/  LDL.LU R25, [R1+0x54] ;  /* 0x0000540001197983 */ /* 0x000ea80000300800 */
[----:B------:R-:W2:Y:S04]  /*164a0*/  LDL.LU R26, [R1+0x58] ;  /* 0x00005800011a7983 */ /* 0x000ea80000300800 */
[----:B------:R-:W2:Y:S01]  /*164b0*/  LDL.LU R27, [R1+0x5c] ;  /* 0x00005c00011b7983 */ /* 0x000ea20000300800 */
[----:B------:R-:W-:Y:S01]  /*164c0*/  IMAD R3, R3, 0x100, R28 ;  /* 0x0000010003037824 */ /* 0x000fe200078e021c */
[----:B------:R-:W-:Y:S02]  /*164d0*/  HMMA.16816.F32 R12, R12, R10, R4 ;  /* 0x0000000a0c0c723c */ /* 0x000fe40000001804 */
[----:B--2---:R3:W-:Y:S04]  /*164e0*/  STL.64 [R1+0xab8], R26 ;  /* 0x000ab81a01007387 */ /* 0x0047e80000100a00 */
[----:B------:R0:W-:Y:S01]  /*164f0*/  STL.64 [R1+0xab0], R24 ;  /* 0x000ab01801007387 */ /* 0x0001e20000100a00 */
[----:B---3--:R-:W-:-:S03]  /*16500*/  IMAD.MOV.U32 R27, RZ, RZ, R2 ;  /* 0x000000ffff1b7224 */ /* 0x008fc600078e0002 */
[----:B0-----:R-:W2:Y:S04]  /*16510*/  LDL.LU R24, [R1+0x120] ;  /* 0x0001200001187983 */ /* 0x001ea80000300800 */
[----:B------:R-:W2:Y:S01]  /*16520*/  LDL.LU R25, [R1+0x124] ;  /* 0x0001240001197983 */ /* 0x000ea20000300800 */
[----:B------:R-:W-:-:S03]  /*16530*/  IMAD.MOV.U32 R2, RZ, RZ, R23 ;  /* 0x000000ffff027224 */ /* 0x000fc600078e0017 */
[----:B------:R-:W2:Y:S04]  /*16540*/  LDL.LU R26, [R1+0x128] ;  /* 0x00012800011a7983 */ /* 0x000ea80000300800 */
[----:B------:R-:W3:Y:S04]  /*16550*/  LDL.LU R19, [R1+0x724] ;  /* 0x0007240001137983 */ /* 0x000ee80000300800 */
[----:B------:R0:W-:Y:S04]  /*16560*/  STL.64 [R1+0x80], R20 ;  /* 0x0000801401007387 */ /* 0x0001e80000100a00 */
[----:B------:R1:W-:Y:S04]  /*16570*/  STL [R1+0x88], R22 ;  /* 0x0000881601007387 */ /* 0x0003e80000100800 */
[----:B0-----:R-:W2:Y:S04]  /*16580*/  LDL.LU R20, [R1+0xd0] ;  /* 0x0000d00001147983 */ /* 0x001ea80000300800 */
[----:B------:R-:W2:Y:S04]  /*16590*/  LDL.LU R21, [R1+0xd4] ;  /* 0x0000d40001157983 */ /* 0x000ea80000300800 */
[----:B-1----:R-:W2:Y:S04]  /*165a0*/  LDL.LU R22, [R1+0xd8] ;  /* 0x0000d80001167983 */ /* 0x002ea80000300800 */
[----:B------:R-:W2:Y:S04]  /*165b0*/  LDL.LU R23, [R1+0xdc] ;  /* 0x0000dc0001177983 */ /* 0x000ea80000300800 */
[----:B------:R0:W-:Y:S04]  /*165c0*/  STL [R1+0xa28], R2 ;  /* 0x000a280201007387 */ /* 0x0001e80000100800 */
[----:B0-----:R-:W2:Y:S04]  /*165d0*/  LDL.LU R2, [R1+0x6f8] ;  /* 0x0006f80001027983 */ /* 0x001ea80000300800 */
[----:B------:R-:W3:Y:S04]  /*165e0*/  LDL.LU R28, [R1+0xad0] ;  /* 0x000ad000011c7983 */ /* 0x000ee80000300800 */
[----:B------:R-:W3:Y:S04]  /*165f0*/  LDL.LU.64 R6, [R1+0xac8] ;  /* 0x000ac80001067983 */ /* 0x000ee80000300a00 */
[----:B------:R-:W3:Y:S01]  /*16600*/  LDL.LU.64 R4, [R1+0xac0] ;  /* 0x000ac00001047983 */ /* 0x000ee20000300a00 */
[----:B------:R-:W-:-:S02]  /*16610*/  IMAD R17, R17, 0x100, R18 ;  /* 0x0000010011117824 */ /* 0x000fc400078e0212 */
[----:B----4-:R-:W-:Y:S01]  /*16620*/  IMAD R18, R0, 0x100, R29 ;  /* 0x0000010000127824 */ /* 0x010fe200078e021d */
[----:B------:R0:W-:Y:S04]  /*16630*/  STL.64 [R1+0x30], R12 ;  /* 0x0000300c01007387 */ /* 0x0001e80000100a00 */
[----:B------:R1:W-:Y:S01]  /*16640*/  STL.64 [R1+0x38], R14 ;  /* 0x0000380e01007387 */ /* 0x0003e20000100a00 */
[----:B0-----:R-:W-:-:S03]  /*16650*/  F2FP.F16.E5M2.UNPACK_B R12, R3 ;  /* 0x00000003ff0c723e */ /* 0x001fc600020004ff */
[----:B------:R-:W4:Y:S01]  /*16660*/  LDL.LU R3, [R1+0x728] ;  /* 0x0007280001037983 */ /* 0x000f220000300800 */
[----:B-1----:R-:W-:Y:S02]  /*16670*/  F2FP.F16.E5M2.UNPACK_B R14, R17 ;  /* 0x00000011ff0e723e */ /* 0x002fe400020004ff */
[----:B------:R-:W-:Y:S01]  /*16680*/  F2FP.F16.E5M2.UNPACK_B R15, R18 ;  /* 0x00000012ff0f723e */ /* 0x000fe200020004ff */
[----:B--2---:R-:W-:-:S05]  /*16690*/  IMAD R16, R16, 0x100, R2 ;  /* 0x0000010010107824 */ /* 0x004fca00078e0202 */
[----:B------:R-:W-:Y:S02]  /*166a0*/  F2FP.F16.E5M2.UNPACK_B R13, R16 ;  /* 0x00000010ff0d723e */ /* 0x000fe400020004ff */
[----:B------:R-:W2:Y:S04]  /*166b0*/  LDL.LU R16, [R1+0x70c] ;  /* 0x00070c0001107983 */ /* 0x000ea80000300800 */
[----:B------:R-:W2:Y:S01]  /*166c0*/  LDL.LU R17, [R1+0x714] ;  /* 0x0007140001117983 */ /* 0x000ea20000300800 */
[----:B---3--:R-:W-:Y:S03]  /*166d0*/  HMMA.16816.F32 R24, R12, R4, R24 ;  /* 0x000000040c18723c */ /* 0x008fe60000001818 */
[----:B------:R-:W3:-:S15]  /*166e0*/  LDL.LU R18, [R1+0x71c] ;  /* 0x00071c0001127983 */ /* 0x000ede0000300800 */
[----:B------:R-:W-:Y:S01]  /*166f0*/  NOP ;  /* 0x0000000000007918 */ /* 0x000fe20000000000 */
[----:B------:R-:W-:Y:S01]  /*16700*/  STL.64 [R1+0x60], R24 ;  /* 0x0000601801007387 */ /* 0x000fe20000100a00 */
[----:B------:R-:W-:-:S03]  /*16710*/  IMAD.MOV.U32 R2, RZ, RZ, R27 ;  /* 0x000000ffff027224 */ /* 0x000fc600078e001b */
        /* <DEDUP_REMOVED lines=12> */
[----:B------:R-:W-:Y:S01]  /*167e0*/  IMAD.MOV.U32 R29, RZ, RZ, R26 ;  /* 0x000000ffff1d7224 */ /* 0x000fe200078e001a */
[----:B------:R0:W-:Y:S01]  /*167f0*/  STL [R1+0x40], R24 ;  /* 0x0000401801007387 */ /* 0x0001e20000100800 */
[----:B------:R-:W-:Y:S02]  /*16800*/  IMAD.MOV.U32 R0, RZ, RZ, R27 ;  /* 0x000000ffff007224 */ /* 0x000fe400078e001b */
[----:B------:R-:W-:Y:S01]  /*16810*/  IMAD.MOV.U32 R2, RZ, RZ, R25 ;  /* 0x000000ffff027224 */ /* 0x000fe200078e0019 */
[----:B------:R-:W2:Y:S04]  /*16820*/  LDL.LU.64 R26, [R1+0xa98] ;  /* 0x000a9800011a7983 */ /* 0x000ea80000300a00 */
[----:B0-----:R-:W2:Y:S04]  /*16830*/  LDL.LU.64 R24, [R1+0xa90] ;  /* 0x000a900001187983 */ /* 0x001ea80000300a00 */
[----:B------:R0:W-:Y:S04]  /*16840*/  STL [R1+0xa38], R0 ;  /* 0x000a380001007387 */ /* 0x0001e80000100800 */
[----:B0-----:R-:W3:Y:S04]  /*16850*/  LDL.LU R0, [R1+0x720] ;  /* 0x0007200001007983 */ /* 0x001ee80000300800 */
[----:B------:R0:W-:Y:S04]  /*16860*/  STL [R1+0xa34], R29 ;  /* 0x000a341d01007387 */ /* 0x0001e80000100800 */
[----:B0-----:R-:W3:Y:S04]  /*16870*/  LDL.LU R29, [R1+0x718] ;  /* 0x00071800011d7983 */ /* 0x001ee80000300800 */
[----:B------:R0:W-:Y:S04]  /*16880*/  STL [R1+0xa30], R2 ;  /* 0x000a300201007387 */ /* 0x0001e80000100800 */
[----:B0-----:R-:W4:Y:S01]  /*16890*/  LDL.LU R2, [R1+0x710] ;  /* 0x0007100001027983 */ /* 0x001f220000300800 */
[----:B--2---:R-:W-:Y:S03]  /*168a0*/  HMMA.16816.F32 R12, R12, R10, R24 ;  /* 0x0000000a0c0c723c */ /* 0x004fe60000001818 */
[----:B------:R-:W2:Y:S04]  /*168b0*/  LDL.LU.64 R26, [R1+0xa88] ;  /* 0x000a8800011a7983 */ /* 0x000ea80000300a00 */
[----:B------:R-:W2:-:S12]  /*168c0*/  LDL.LU.64 R24, [R1+0xa80] ;  /* 0x000a800001187983 */ /* 0x000e980000300a00 */
[----:B------:R0:W-:Y:S04]  /*168d0*/  STL.64 [R1+0x20], R12 ;  /* 0x0000200c01007387 */ /* 0x0001e80000100a00 */
[----:B------:R1:W-:Y:S04]  /*168e0*/  STL.64 [R1+0x28], R14 ;  /* 0x0000280e01007387 */ /* 0x0003e80000100a00 */
[----:B0-----:R-:W2:Y:S04]  /*168f0*/  LDL.LU R12, [R1+0xf0] ;  /* 0x0000f000010c7983 */ /* 0x001ea80000300800 */
[----:B------:R-:W2:Y:S04]  /*16900*/  LDL.LU R13, [R1+0xf4] ;  /* 0x0000f400010d7983 */ /* 0x000ea80000300800 */
[----:B-1----:R-:W2:Y:S01]  /*16910*/  LDL.LU R14, [R1+0xf8] ;  /* 0x0000f800010e7983 */ /* 0x002ea20000300800 */
[----:B---3--:R-:W-:-:S02]  /*16920*/  IMAD R17, R17, 0x100, R29 ;  /* 0x0000010011117824 */ /* 0x008fc400078e021d */
[----:B----4-:R-:W-:Y:S02]  /*16930*/  IMAD R16, R16, 0x100, R2 ;  /* 0x0000010010107824 */ /* 0x010fe400078e0202 */
[----:B------:R-:W-:Y:S02]  /*16940*/  IMAD R18, R18, 0x100, R0 ;  /* 0x0000010012127824 */ /* 0x000fe400078e0200 */
[----:B------:R-:W-:Y:S01]  /*16950*/  IMAD R19, R19, 0x100, R3 ;  /* 0x0000010013137824 */ /* 0x000fe200078e0203 */
[----:B------:R-:W-:Y:S01]  /*16960*/  F2FP.F16.E5M2.UNPACK_B R16, R16 ;  /* 0x00000010ff10723e */ /* 0x000fe200020004ff */
[----:B------:R-:W-:Y:S01]  /*16970*/  IMAD.MOV.U32 R15, RZ, RZ, R28 ;  /* 0x000000ffff0f7224 */ /* 0x000fe200078e001c */
[----:B------:R-:W-:Y:S02]  /*16980*/  F2FP.F16.E5M2.UNPACK_B R17, R17 ;  /* 0x00000011ff11723e */ /* 0x000fe400020004ff */
[----:B------:R-:W-:Y:S02]  /*16990*/  F2FP.F16.E5M2.UNPACK_B R18, R18 ;  /* 0x00000012ff12723e */ /* 0x000fe400020004ff */
[----:B------:R-:W-:-:S07]  /*169a0*/  F2FP.F16.E5M2.UNPACK_B R19, R19 ;  /* 0x00000013ff13723e */ /* 0x000fce00020004ff */
[C---:B--2---:R-:W-:Y:S08]  /*169b0*/  HMMA.16816.F32 R24, R16.reuse, R8, R24 ;  /* 0x000000081018723c */ /* 0x044ff00000001818 */
[----:B------:R-:W-:-:S15]  /*169c0*/  HMMA.16816.F32 R12, R16, R4, R12 ;  /* 0x00000004100c723c */ /* 0x000fde000000180c */
[----:B------:R-:W-:-:S04]  /*169d0*/  NOP ;  /* 0x0000000000007918 */ /* 0x000fc80000000000 */
[----:B------:R-:W-:Y:S04]  /*169e0*/  STL.64 [R1+0x10], R12 ;  /* 0x0000100c01007387 */ /* 0x000fe80000100a00 */
[----:B------:R0:W-:Y:S02]  /*169f0*/  STL.64 [R1+0x18], R14 ;  /* 0x0000180e01007387 */ /* 0x0001e40000100a00 */
[----:B0-----:R-:W-:Y:S02]  /*16a00*/  HMMA.16816.F32 R12, R16, R6, R20 ;  /* 0x00000006100c723c */ /* 0x001fe40000001814 */
[----:B------:R-:W2:-:S15]  /*16a10*/  LDL.LU R20, [R1+0x730] ;  /* 0x0007300001147983 */ /* 0x000e9e0000300800 */
[----:B------:R-:W-:Y:S02]  /*16a20*/  NOP ;  /* 0x0000000000007918 */ /* 0x000fe40000000000 */
[----:B------:R-:W-:Y:S02]  /*16a30*/  IMAD.MOV.U32 R0, RZ, RZ, R12 ;  /* 0x000000ffff007224 */ /* 0x000fe400078e000c */
[----:B------:R-:W2:Y:S01]  /*16a40*/  LDL.LU R12, [R1+0x72c] ;  /* 0x00072c00010c7983 */ /* 0x000ea20000300800 */
[----:B------:R-:W-:-:S03]  /*16a50*/  IMAD.MOV.U32 R29, RZ, RZ, R13 ;  /* 0x000000ffff1d7224 */ /* 0x000fc600078e000d */
[----:B------:R-:W3:Y:S01]  /*16a60*/  LDL.LU R21, [R1+0x738] ;  /* 0x0007380001157983 */ /* 0x000ee20000300800 */
[----:B------:R-:W-:-:S03]  /*16a70*/  IMAD.MOV.U32 R2, RZ, RZ, R14 ;  /* 0x000000ffff027224 */ /* 0x000fc600078e000e */
[----:B------:R-:W3:Y:S01]  /*16a80*/  LDL.LU R13, [R1+0x734] ;  /* 0x00073400010d7983 */ /* 0x000ee20000300800 */
[----:B------:R-:W-:-:S03]  /*16a90*/  IMAD.MOV.U32 R28, RZ, RZ, R15 ;  /* 0x000000ffff1c7224 */ /* 0x000fc600078e000f */
[----:B------:R-:W4:Y:S04]  /*16aa0*/  LDL.LU R22, [R1+0x740] ;  /* 0x0007400001167983 */ /* 0x000f280000300800 */
        /* <DEDUP_REMOVED lines=9> */
[----:B------:R-:W2:Y:S04]  /*16b40*/  LDL.LU R27, [R1+0x7c] ;  /* 0x00007c00011b7983 */ /* 0x000ea80000300800 */
[----:B------:R-:W3:Y:S04]  /*16b50*/  LDL.LU R9, [R1+0x18c] ;  /* 0x00018c0001097983 */ /* 0x000ee80000300800 */
        /* <DEDUP_REMOVED lines=10> */
[----:B------:R-:W3:Y:S04]  /*16c00*/  LDL.LU R8, [R1+0x188] ;  /* 0x0001880001087983 */ /* 0x000ee80000300800 */
[----:B--2---:R-:W-:Y:S04]  /*16c10*/  STL.64 [R1+0xa58], R26 ;  /* 0x000a581a01007387 */ /* 0x004fe80000100a00 */
[----:B------:R0:W-:Y:S04]  /*16c20*/  STL.64 [R1+0xa50], R24 ;  /* 0x000a501801007387 */ /* 0x0001e80000100a00 */
[----:B0-----:R-:W2:Y:S04]  /*16c30*/  LDL.LU R24, [R1+0xb0] ;  /* 0x0000b00001187983 */ /* 0x001ea80000300800 */
[----:B------:R-:W2:Y:S04]  /*16c40*/  LDL.LU R25, [R1+0xb4] ;  /* 0x0000b40001197983 */ /* 0x000ea80000300800 */
[----:B------:R-:W2:Y:S04]  /*16c50*/  LDL.LU R26, [R1+0xb8] ;  /* 0x0000b800011a7983 */ /* 0x000ea80000300800 */
[----:B------:R-:W2:Y:S01]  /*16c60*/  LDL.LU R27, [R1+0xbc] ;  /* 0x0000bc00011b7983 */ /* 0x000ea20000300800 */
[----:B------:R-:W-:-:S02]  /*16c70*/  IMAD R12, R12, 0x100, R20 ;  /* 0x000001000c0c7824 */ /* 0x000fc400078e0214 */
[----:B---3--:R-:W-:Y:S02]  /*16c80*/  IMAD R13, R13, 0x100, R21 ;  /* 0x000001000d0d7824 */ /* 0x008fe400078e0215 */
[----:B----4-:R-:W-:Y:S02]  /*16c90*/  IMAD R14, R14, 0x100, R22 ;  /* 0x000001000e0e7824 */ /* 0x010fe400078e0216 */
[----:B------:R-:W-:Y:S01]  /*16ca0*/  IMAD R15, R15, 0x100, R23 ;  /* 0x000001000f0f7824 */ /* 0x000fe200078e0217 */
        /* <DEDUP_REMOVED lines=10> */
[----:B------:R-:W-:-:S02]  /*16d50*/  F2FP.F16.E5M2.UNPACK_B R4, R4.H1 ;  /* 0x00000004ff04723e */ /* 0x000fc400030004ff */
[----:B------:R-:W-:Y:S02]  /*16d60*/  F2FP.F16.E5M2.UNPACK_B R5, R5.H1 ;  /* 0x00000005ff05723e */ /* 0x000fe400030004ff */
[----:B------:R-:W-:Y:S02]  /*16d70*/  F2FP.F16.E5M2.UNPACK_B R12, R12 ;  /* 0x0000000cff0c723e */ /* 0x000fe400020004ff */
[----:B------:R-:W-:Y:S02]  /*16d80*/  F2FP.F16.E5M2.UNPACK_B R13, R13 ;  /* 0x0000000dff0d723e */ /* 0x000fe400020004ff */
[----:B------:R-:W-:Y:S02]  /*16d90*/  F2FP.F16.E5M2.UNPACK_B R14, R14 ;  /* 0x0000000eff0e723e */ /* 0x000fe400020004ff */
[----:B------:R-:W-:-:S07]  /*16da0*/  F2FP.F16.E5M2.UNPACK_B R15, R15 ;  /* 0x0000000fff0f723e */ /* 0x000fce00020004ff */
[----:B--2---:R-:W-:Y:S08]  /*16db0*/  HMMA.16816.F32 R24, R12, R4, R24 ;  /* 0x000000040c18723c */ /* 0x004ff00000001818 */
[----:B---3--:R-:W-:Y:S01]  /*16dc0*/  HMMA.16816.F32 R16, R16, R10, R20 ;  /* 0x0000000a1010723c */ /* 0x008fe20000001814 */
[----:B------:R-:W2:Y:S04]  /*16dd0*/  LDL.LU R10, [R1+0x178] ;  /* 0x00017800010a7983 */ /* 0x000ea80000300800 */
[----:B------:R-:W3:Y:S04]  /*16de0*/  LDL.LU R11, [R1+0x17c] ;  /* 0x00017c00010b7983 */ /* 0x000ee80000300800 */
[----:B------:R-:W4:Y:S04]  /*16df0*/  LDL.LU R20, [R1+0x754] ;  /* 0x0007540001147983 */ /* 0x000f280000300800 */
[----:B------:R-:W2:Y:S04]  /*16e00*/  LDL.LU R21, [R1+0x75c] ;  /* 0x00075c0001157983 */ /* 0x000ea80000300800 */
[----:B------:R-:W2:Y:S04]  /*16e10*/  LDL.LU R22, [R1+0x768] ;  /* 0x0007680001167983 */ /* 0x000ea80000300800 */
[----:B------:R-:W2:Y:S04]  /*16e20*/  LDL.LU R23, [R1+0x764] ;  /* 0x0007640001177983 */ /* 0x000ea80000300800 */
[----:B------:R0:W-:Y:S04]  /*16e30*/  STL.64 [R1+0x988], R18 ;  /* 0x0009881201007387 */ /* 0x0001e80000100a00 */
[----:B0-----:R-:W4:Y:S04]  /*16e40*/  LDL.LU R18, [R1+0x758] ;  /* 0x0007580001127983 */ /* 0x001f280000300800 */
[----:B------:R-:W2:Y:S04]  /*16e50*/  LDL.LU R19, [R1+0x760] ;  /* 0x0007600001137983 */ /* 0x000ea80000300800 */
[----:B------:R0:W-:Y:S04]  /*16e60*/  STL.64 [R1+0x980], R16 ;  /* 0x0009801001007387 */ /* 0x0001e80000100a00 */
[----:B0-----:R-:W2:Y:S04]  /*16e70*/  LDL.LU R17, [R1+0x750] ;  /* 0x0007500001117983 */ /* 0x001ea80000300800 */
[----:B------:R-:W-:Y:S04]  /*16e80*/  STL.64 [R1+0x1a0], R24 ;  /* 0x0001a01801007387 */ /* 0x000fe80000100a00 */
[----:B------:R0:W-:Y:S04]  /*16e90*/  STL.64 [R1+0x1a8], R26 ;  /* 0x0001a81a01007387 */ /* 0x0001e80000100a00 */
[----:B0-----:R-:W2:Y:S04]  /*16ea0*/  LDL.LU.64 R26, [R1+0xa68] ;  /* 0x000a6800011a7983 */ /* 0x001ea80000300a00 */
[----:B------:R-:W2:Y:S01]  /*16eb0*/  LDL.LU.64 R24, [R1+0xa60] ;  /* 0x000a600001187983 */ /* 0x000ea20000300a00 */
[----:B------:R-:W-:-:S02]  /*16ec0*/  F2FP.F16.E5M2.UNPACK_B R6, R6.H1 ;  /* 0x00000006ff06723e */ /* 0x000fc400030004ff */
[----:B------:R-:W-:-:S07]  /*16ed0*/  F2FP.F16.E5M2.UNPACK_B R7, R7.H1 ;  /* 0x00000007ff07723e */ /* 0x000fce00030004ff */
[----:B--2---:R-:W-:-:S15]  /*16ee0*/  HMMA.16816.F32 R24, R12, R6, R24 ;  /* 0x000000060c18723c */ /* 0x004fde0000001818 */
[----:B------:R-:W-:-:S04]  /*16ef0*/  NOP ;  /* 0x0000000000007918 */ /* 0x000fc80000000000 */
        /* <DEDUP_REMOVED lines=13> */
[----:B---3--:R-:W-:-:S05]  /*16fd0*/  F2FP.F16.E5M2.UNPACK_B R11, R11.H1 ;  /* 0x0000000bff0b723e */ /* 0x008fca00030004ff */
[----:B------:R-:W-:Y:S04]  /*16fe0*/  STL.64 [R1+0xa10], R10 ;  /* 0x000a100a01007387 */ /* 0x000fe80000100a00 */
[----:B------:R-:W-:Y:S01]  /*16ff0*/  STL.64 [R1+0xa08], R8 ;  /* 0x000a080801007387 */ /* 0x000fe20000100a00 */
[----:B--2---:R-:W-:Y:S01]  /*17000*/  HMMA.16816.F32 R12, R12, R10, R24 ;  /* 0x0000000a0c0c723c */ /* 0x004fe20000001818 */
[----:B------:R-:W-:Y:S02]  /*17010*/  IMAD.MOV.U32 R24, RZ, RZ, R0 ;  /* 0x000000ffff187224 */ /* 0x000fe400078e0000 */
[----:B------:R-:W-:Y:S02]  /*17020*/  IMAD.MOV.U32 R25, RZ, RZ, R29 ;  /* 0x000000ffff197224 */ /* 0x000fe400078e001d */
[----:B------:R-:W-:-:S02]  /*17030*/  IMAD.MOV.U32 R26, RZ, RZ, R2 ;  /* 0x000000ffff1a7224 */ /* 0x000fc400078e0002 */
[----:B------:R-:W-:-:S12]  /*17040*/  IMAD.MOV.U32 R27, RZ, RZ, R28 ;  /* 0x000000ffff1b7224 */ /* 0x000fd800078e001c */
[----:B------:R-:W-:Y:S04]  /*17050*/  STL.64 [R1+0x120], R12 ;  /* 0x0001200c01007387 */ /* 0x000fe80000100a00 */
[----:B------:R-:W-:Y:S04]  /*17060*/  STL.64 [R1+0x128], R14 ;  /* 0x0001280e01007387 */ /* 0x000fe80000100a00 */
[----:B------:R-:W2:Y:S04]  /*17070*/  LDL.LU R0, [R1+0xa38] ;  /* 0x000a380001007983 */ /* 0x000ea80000300800 */
[----:B------:R-:W3:Y:S04]  /*17080*/  LDL.LU R29, [R1+0xa34] ;  /* 0x000a3400011d7983 */ /* 0x000ee80000300800 */
[----:B------:R-:W2:Y:S04]  /*17090*/  LDL.LU R2, [R1+0xa30] ;  /* 0x000a300001027983 */ /* 0x000ea80000300800 */
[----:B------:R-:W2:Y:S04]  /*170a0*/  LDL.LU R28, [R1+0x7a8] ;  /* 0x0007a800011c7983 */ /* 0x000ea80000300800 */
[----:B--2---:R-:W-:Y:S04]  /*170b0*/  STL [R1+0x9a8], R28 ;  /* 0x0009a81c01007387 */ /* 0x004fe80000100800 */
[----:B------:R-:W-:Y:S04]  /*170c0*/  STL.64 [R1+0x998], R26 ;  /* 0x0009981a01007387 */ /* 0x000fe80000100a00 */
[----:B------:R0:W-:Y:S04]  /*170d0*/  STL.64 [R1+0x990], R24 ;  /* 0x0009901801007387 */ /* 0x0001e80000100a00 */
[----:B0-----:R-:W2:Y:S04]  /*170e0*/  LDL.LU R24, [R1+0x20] ;  /* 0x0000200001187983 */ /* 0x001ea80000300800 */
[----:B------:R-:W2:Y:S04]  /*170f0*/  LDL.LU R25, [R1+0x24] ;  /* 0x0000240001197983 */ /* 0x000ea80000300800 */
[----:B------:R-:W2:Y:S04]  /*17100*/  LDL.LU R26, [R1+0x28] ;  /* 0x00002800011a7983 */ /* 0x000ea80000300800 */
[----:B------:R-:W2:Y:S01]  /*17110*/  LDL.LU R27, [R1+0x2c] ;  /* 0x00002c00011b7983 */ /* 0x000ea20000300800 */
[----:B------:R-:W-:-:S03]  /*17120*/  IMAD R22, R23, 0x100, R22 ;  /* 0x0000010017167824 */ /* 0x000fc600078e0216 */
[----:B--2---:R-:W-:Y:S04]  /*17130*/  STL.64 [R1+0x9b8], R26 ;  /* 0x0009b81a01007387 */ /* 0x004fe80000100a00 */
[----:B------:R0:W-:Y:S04]  /*17140*/  STL.64 [R1+0x9b0], R24 ;  /* 0x0009b01801007387 */ /* 0x0001e80000100a00 */
[----:B0-----:R-:W2:Y:S01]  /*17150*/  LDL.LU R24, [R1+0x40] ;  /* 0x0000400001187983 */ /* 0x001ea20000300800 */
[----:B------:R-:W-:Y:S02]  /*17160*/  IMAD.MOV.U32 R25, RZ, RZ, R2 ;  /* 0x000000ffff197224 */ /* 0x000fe400078e0002 */
[----:B---3--:R-:W-:Y:S01]  /*17170*/  IMAD.MOV.U32 R26, RZ, RZ, R29 ;  /* 0x000000ffff1a7224 */ /* 0x008fe200078e001d */
[----:B------:R-:W3:Y:S01]  /*17180*/  LDL.LU R2, [R1+0xa2c] ;  /* 0x000a2c0001027983 */ /* 0x000ee20000300800 */
[----:B------:R-:W-:-:S03]  /*17190*/  IMAD.MOV.U32 R27, RZ, RZ, R0 ;  /* 0x000000ffff1b7224 */ /* 0x000fc600078e0000 */
[----:B------:R-:W3:Y:S04]  /*171a0*/  LDL.LU R0, [R1+0x770] ;  /* 0x0007700001007983 */ /* 0x000ee80000300800 */
[----:B------:R-:W3:Y:S04]  /*171b0*/  LDL.LU R23, [R1+0x788] ;  /* 0x0007880001177983 */ /* 0x000ee80000300800 */
[----:B------:R-:W3:Y:S04]  /*171c0*/  LDL.LU R29, [R1+0x784] ;  /* 0x00078400011d7983 */ /* 0x000ee80000300800 */
[----:B------:R-:W-:Y:S04]  /*171d0*/  STL.64 [R1+0x9c8], R26 ;  /* 0x0009c81a01007387 */ /* 0x000fe80000100a00 */
[----:B--2---:R0:W-:Y:S04]  /*171e0*/  STL.64 [R1+0x9c0], R24 ;  /* 0x0009c01801007387 */ /* 0x0041e80000100a00 */
        /* <DEDUP_REMOVED lines=19> */
[----:B---3--:R-:W-:-:S03]  /*17320*/  IMAD.MOV.U32 R27, RZ, RZ, R2 ;  /* 0x000000ffff1b7224 */ /* 0x008fc600078e0002 */
[----:B------:R-:W3:Y:S01]  /*17330*/  LDL.LU R2, [R1+0xa28] ;  /* 0x000a280001027983 */ /* 0x000ee20000300800 */
[----:B------:R-:W-:Y:S02]  /*17340*/  IMAD R3, R3, 0x100, R17 ;  /* 0x0000010003037824 */ /* 0x000fe400078e0211 */
[----:B----4-:R-:W-:Y:S02]  /*17350*/  IMAD R20, R20, 0x100, R18 ;  /* 0x0000010014147824 */ /* 0x010fe400078e0212 */
[----:B------:R-:W-:Y:S01]  /*17360*/  IMAD R21, R21, 0x100, R19 ;  /* 0x0000010015157824 */ /* 0x000fe200078e0213 */
[----:B--2---:R-:W-:Y:S04]  /*17370*/  STL.64 [R1+0x9e8], R26 ;  /* 0x0009e81a01007387 */ /* 0x004fe80000100a00 */
[----:B------:R0:W-:Y:S04]  /*17380*/  STL.64 [R1+0x9e0], R24 ;  /* 0x0009e01801007387 */ /* 0x0001e80000100a00 */
[----:B0-----:R-:W2:Y:S04]  /*17390*/  LDL.LU R24, [R1+0x30] ;  /* 0x0000300001187983 */ /* 0x001ea80000300800 */
[----:B------:R-:W2:Y:S04]  /*173a0*/  LDL.LU R25, [R1+0x34] ;  /* 0x0000340001197983 */ /* 0x000ea80000300800 */
[----:B------:R-:W4:Y:S04]  /*173b0*/  LDL.LU R26, [R1+0x38] ;  /* 0x00003800011a7983 */ /* 0x000f280000300800 */
[----:B------:R-:W4:Y:S01]  /*173c0*/  LDL.LU R27, [R1+0x3c] ;  /* 0x00003c00011b7983 */ /* 0x000f220000300800 */
[----:B------:R-:W-:-:S02]  /*173d0*/  F2FP.F16.E5M2.UNPACK_B R12, R3 ;  /* 0x00000003ff0c723e */ /* 0x000fc400020004ff */
[----:B------:R-:W-:Y:S02]  /*173e0*/  F2FP.F16.E5M2.UNPACK_B R13, R20 ;  /* 0x00000014ff0d723e */ /* 0x000fe400020004ff */
[----:B------:R-:W-:Y:S02]  /*173f0*/  F2FP.F16.E5M2.UNPACK_B R14, R21 ;  /* 0x00000015ff0e723e */ /* 0x000fe400020004ff */
[----:B------:R-:W-:-:S07]  /*17400*/  F2FP.F16.E5M2.UNPACK_B R15, R22 ;  /* 0x00000016ff0f723e */ /* 0x000fce00020004ff */
[----:B------:R-:W-:Y:S01]  /*17410*/  HMMA.16816.F32 R8, R12, R4, R8 ;  /* 0x000000040c08723c */ /* 0x000fe20000001808 */
[----:B----4-:R3:W-:Y:S04]  /*17420*/  STL.64 [R1+0xa00], R26 ;  /* 0x000a001a01007387 */ /* 0x0107e80000100a00 */
[----:B--2---:R0:W-:Y:S01]  /*17430*/  STL.64 [R1+0x9f8], R24 ;  /* 0x0009f81801007387 */ /* 0x0041e20000100a00 */
[----:B---3--:R-:W-:-:S03]  /*17440*/  IMAD.MOV.U32 R27, RZ, RZ, R2 ;  /* 0x000000ffff1b7224 */ /* 0x008fc600078e0002 */
[----:B0-----:R-:W2:Y:S04]  /*17450*/  LDL.LU R24, [R1+0x80] ;  /* 0x0000800001187983 */ /* 0x001ea80000300800 */
[----:B------:R-:W2:Y:S04]  /*17460*/  LDL.LU R25, [R1+0x84] ;  /* 0x0000840001197983 */ /* 0x000ea80000300800 */
[----:B------:R-:W2:Y:S04]  /*17470*/  LDL.LU R26, [R1+0x88] ;  /* 0x00008800011a7983 */ /* 0x000ea80000300800 */
[----:B------:R-:W3:Y:S04]  /*17480*/  LDL.LU R28, [R1+0x790] ;  /* 0x00079000011c7983 */ /* 0x000ee80000300800 */
[----:B------:R-:W4:Y:S04]  /*17490*/  LDL.LU R2, [R1+0x798] ;  /* 0x0007980001027983 */ /* 0x000f280000300800 */
        /* <DEDUP_REMOVED lines=18> */
[----:B------:R-:W-:Y:S01]  /*175c0*/  IMAD R3, R3, 0x100, R0 ;  /* 0x0000010003037824 */ /* 0x000fe200078e0200 */
[----:B--2---:R-:W-:-:S15]  /*175d0*/  HMMA.16816.F32 R24, R12, R8, R24 ;  /* 0x000000080c18723c */ /* 0x004fde0000001818 */
        /* <DEDUP_REMOVED lines=11> */
[----:B------:R-:W3:Y:S04]  /*17690*/  LDL.LU.64 R26, [R1+0x9e8] ;  /* 0x0009e800011a7983 */ /* 0x000ee80000300a00 */
[----:B------:R-:W3:Y:S04]  /*176a0*/  LDL.LU.64 R24, [R1+0x9e0] ;  /* 0x0009e00001187983 */ /* 0x000ee80000300a00 */
[----:B------:R-:W2:Y:S04]  /*176b0*/  LDL.LU R23, [R1+0x63c] ;  /* 0x00063c0001177983 */ /* 0x000ea80000300800 */
[----:B------:R-:W2:Y:S04]  /*176c0*/  LDL.LU R29, [R1+0x630] ;  /* 0x00063000011d7983 */ /* 0x000ea80000300800 */
[----:B------:R0:W-:Y:S04]  /*176d0*/  STL.64 [R1+0xe0], R12 ;  /* 0x0000e00c01007387 */ /* 0x0001e80000100a00 */
[----:B------:R1:W-:Y:S01]  /*176e0*/  STL.64 [R1+0xe8], R14 ;  /* 0x0000e80e01007387 */ /* 0x0003e20000100a00 */
[----:B0-----:R-:W-:-:S02]  /*176f0*/  F2FP.F16.E5M2.UNPACK_B R12, R3 ;  /* 0x00000003ff0c723e */ /* 0x001fc400020004ff */
[----:B------:R-:W-:Y:S01]  /*17700*/  F2FP.F16.E5M2.UNPACK_B R13, R20 ;  /* 0x00000014ff0d723e */ /* 0x000fe200020004ff */
[----:B------:R-:W2:Y:S01]  /*17710*/  LDL.LU R3, [R1+0x78c] ;  /* 0x00078c0001037983 */ /* 0x000ea20000300800 */
[----:B-1----:R-:W-:Y:S02]  /*17720*/  F2FP.F16.E5M2.UNPACK_B R14, R21 ;  /* 0x00000015ff0e723e */ /* 0x002fe400020004ff */
[----:B------:R-:W-:Y:S01]  /*17730*/  F2FP.F16.E5M2.UNPACK_B R15, R22 ;  /* 0x00000016ff0f723e */ /* 0x000fe200020004ff */
[----:B------:R-:W4:Y:S04]  /*17740*/  LDL.LU R20, [R1+0x794] ;  /* 0x0007940001147983 */ /* 0x000f280000300800 */
[----:B------:R-:W2:Y:S04]  /*17750*/  LDL.LU R21, [R1+0x79c] ;  /* 0x00079c0001157983 */ /* 0x000ea80000300800 */
[----:B------:R-:W2:Y:S01]  /*17760*/  LDL.LU R22, [R1+0x7a0] ;  /* 0x0007a00001167983 */ /* 0x000ea20000300800 */
        /* <DEDUP_REMOVED lines=12> */
[----:B--2---:R-:W-:-:S02]  /*17830*/  IMAD R3, R3, 0x100, R28 ;  /* 0x0000010003037824 */ /* 0x004fc400078e021c */
[----:B----4-:R-:W-:Y:S01]  /*17840*/  IMAD R20, R20, 0x100, R2 ;  /* 0x0000010014147824 */ /* 0x010fe200078e0202 */
[----:B---3--:R-:W-:-:S15]  /*17850*/  HMMA.16816.F32 R24, R12, R8, R24 ;  /* 0x000000080c18723c */ /* 0x008fde0000001818 */
[----:B------:R-:W-:-:S04]  /*17860*/  NOP ;  /* 0x0000000000007918 */ /* 0x000fc80000000000 */
[----:B------:R-:W-:Y:S04]  /*17870*/  STL.64 [R1+0xa0], R24 ;  /* 0x0000a01801007387 */ /* 0x000fe80000100a00 */
[----:B------:R0:W-:Y:S04]  /*17880*/  STL.64 [R1+0xa8], R26 ;  /* 0x0000a81a01007387 */ /* 0x0001e80000100a00 */
[----:B0-----:R-:W2:Y:S04]  /*17890*/  LDL.LU.64 R26, [R1+0x9b8] ;  /* 0x0009b800011a7983 */ /* 0x001ea80000300a00 */
[----:B------:R-:W2:Y:S04]  /*178a0*/  LDL.LU.64 R24, [R1+0x9b0] ;  /* 0x0009b00001187983 */ /* 0x000ea80000300a00 */
[----:B------:R-:W3:Y:S04]  /*178b0*/  LDL.LU R28, [R1+0x9a8] ;  /* 0x0009a800011c7983 */ /* 0x000ee80000300800 */
[----:B------:R-:W3:Y:S01]  /*178c0*/  LDL.LU R2, [R1+0x9a4] ;  /* 0x0009a40001027983 */ /* 0x000ee20000300800 */
[----:B------:R-:W-:Y:S01]  /*178d0*/  IMAD R21, R21, 0x100, R22 ;  /* 0x0000010015157824 */ /* 0x000fe200078e0216 */
[----:B--2---:R-:W-:Y:S01]  /*178e0*/  HMMA.16816.F32 R12, R12, R10, R24 ;  /* 0x0000000a0c0c723c */ /* 0x004fe20000001818 */
[----:B---3--:R-:W-:-:S02]  /*178f0*/  IMAD R22, R2, 0x100, R28 ;  /* 0x0000010002167824 */ /* 0x008fc400078e021c */
[----:B------:R-:W2:Y:S04]  /*17900*/  LDL.LU R2, [R1+0x9a0] ;  /* 0x0009a00001027983 */ /* 0x000ea80000300800 */
[----:B------:R-:W3:Y:S04]  /*17910*/  LDL.LU.64 R26, [R1+0x998] ;  /* 0x00099800011a7983 */ /* 0x000ee80000300a00 */
[----:B------:R-:W3:Y:S08]  /*17920*/  LDL.LU.64 R24, [R1+0x990] ;  /* 0x0009900001187983 */ /* 0x000ef00000300a00 */
[----:B------:R0:W-:Y:S04]  /*17930*/  STL.64 [R1+0x90], R12 ;  /* 0x0000900c01007387 */ /* 0x0001e80000100a00 */
[----:B------:R1:W-:Y:S01]  /*17940*/  STL.64 [R1+0x98], R14 ;  /* 0x0000980e01007387 */ /* 0x0003e20000100a00 */
[----:B0-----:R-:W-:-:S02]  /*17950*/  F2FP.F16.E5M2.UNPACK_B R12, R3 ;  /* 0x00000003ff0c723e */ /* 0x001fc400020004ff */
[----:B------:R-:W-:Y:S02]  /*17960*/  F2FP.F16.E5M2.UNPACK_B R13, R20 ;  /* 0x00000014ff0d723e */ /* 0x000fe400020004ff */
[----:B-1----:R-:W-:Y:S01]  /*17970*/  F2FP.F16.E5M2.UNPACK_B R14, R21 ;  /* 0x00000015ff0e723e */ /* 0x002fe200020004ff */
[----:B------:R-:W4:Y:S01]  /*17980*/  LDL.LU R20, [R1+0x640] ;  /* 0x0006400001147983 */ /* 0x000f220000300800 */
[----:B------:R-:W-:-:S03]  /*17990*/  F2FP.F16.E5M2.UNPACK_B R15, R22 ;  /* 0x00000016ff0f723e */ /* 0x000fc600020004ff */
[----:B------:R-:W2:Y:S04]  /*179a0*/  LDL.LU R21, [R1+0x644] ;  /* 0x0006440001157983 */ /* 0x000ea80000300800 */
[----:B------:R-:W-:-:S15]  /*179b0*/  HMMA.16816.F32 R16, R12, R4, R16 ;  /* 0x000000040c10723c */ /* 0x000fde0000001810 */
[----:B------:R-:W-:-:S04]  /*179c0*/  NOP ;  /* 0x0000000000007918 */ /* 0x000fc80000000000 */
[----:B------:R-:W-:Y:S04]  /*179d0*/  STL.64 [R1+0xc0], R16 ;  /* 0x0000c01001007387 */ /* 0x000fe80000100a00 */
[----:B------:R0:W-:Y:S04]  /*179e0*/  STL.64 [R1+0xc8], R18 ;  /* 0x0000c81201007387 */ /* 0x0001e80000100a00 */
[----:B0-----:R-:W2:Y:S04]  /*179f0*/  LDL.LU.64 R18, [R1+0x988] ;  /* 0x0009880001127983 */ /* 0x001ea80000300a00 */
[----:B------:R-:W2:Y:S01]  /*17a00*/  LDL.LU.64 R16, [R1+0x980] ;  /* 0x0009800001107983 */ /* 0x000ea20000300a00 */
[C---:B---3--:R-:W-:Y:S03]  /*17a10*/  HMMA.16816.F32 R4, R12.reuse, R6, R24 ;  /* 0x000000060c04723c */ /* 0x048fe60000001818 */
[----:B------:R-:W3:Y:S04]  /*17a20*/  LDL.LU.64 R26, [R1+0x978] ;  /* 0x00097800011a7983 */ /* 0x000ee80000300a00 */
[----:B------:R-:W3:Y:S04]  /*17a30*/  LDL.LU.64 R24, [R1+0x970] ;  /* 0x0009700001187983 */ /* 0x000ee80000300a00 */
[----:B------:R-:W2:Y:S08]  /*17a40*/  LDL.LU R28, [R1+0x62c] ;  /* 0x00062c00011c7983 */ /* 0x000eb00000300800 */
[----:B------:R-:W-:Y:S04]  /*17a50*/  STL.64 [R1+0xb0], R4 ;  /* 0x0000b00401007387 */ /* 0x000fe80000100a00 */
[----:B------:R3:W-:Y:S01]  /*17a60*/  STL.64 [R1+0xb8], R6 ;  /* 0x0000b80601007387 */ /* 0x0007e20000100a00 */
[----:B------:R-:W-:Y:S01]  /*17a70*/  IADD3 R0, P6, PT, R0, UR4, RZ ;  /* 0x0000000400007c10 */ /* 0x000fe2000ffde0ff */
[----:B---3--:R-:W-:-:S15]  /*17a80*/  HMMA.16816.F32 R4, R12, R8, R24 ;  /* 0x000000080c04723c */ /* 0x008fde0000001818 */
[----:B------:R-:W-:-:S04]  /*17a90*/  NOP ;  /* 0x0000000000007918 */ /* 0x000fc80000000000 */
[----:B------:R-:W-:Y:S04]  /*17aa0*/  STL.64 [R1+0x80], R4 ;  /* 0x0000800401007387 */ /* 0x000fe80000100a00 */
[----:B------:R2:W-:Y:S02]  /*17ab0*/  STL.64 [R1+0x88], R6 ;  /* 0x0000880601007387 */ /* 0x0005e40000100a00 */
[----:B--2---:R-:W-:-:S15]  /*17ac0*/  HMMA.16816.F32 R4, R12, R10, R16 ;  /* 0x0000000a0c04723c */ /* 0x004fde0000001810 */
[----:B------:R-:W-:-:S04]  /*17ad0*/  NOP ;  /* 0x0000000000007918 */ /* 0x000fc80000000000 */
[----:B------:R-:W-:Y:S04]  /*17ae0*/  STL.64 [R1+0x60], R4 ;  /* 0x0000600401007387 */ /* 0x000fe80000100a00 */
[----:B------:R-:W-:Y:S04]  /*17af0*/  STL.64 [R1+0x68], R6 ;  /* 0x0000680601007387 */ /* 0x000fe80000100a00 */
[----:B------:R-:W2:Y:S04]  /*17b00*/  LDL.LU R3, [R1+0x618] ;  /* 0x0006180001037983 */ /* 0x000ea80000300800 */
[----:B------:R0:W-:Y:S04]  /*17b10*/  STL [R1+0x648], R0 ;  /* 0x0006480001007387 */ /* 0x0001e80000100800 */
[----:B0-----:R-:W3:Y:S01]  /*17b20*/  LDL.LU R0, [R1+0x614] ;  /* 0x0006140001007983 */ /* 0x001ee20000300800 */
[----:B------:R-:W-:-:S02]  /*17b30*/  IADD3 R21, P0, PT, R21, UR4, RZ ;  /* 0x0000000415157c10 */ /* 0x000fc4000ff1e0ff */
[----:B----4-:R-:W-:Y:S02]  /*17b40*/  IADD3 R20, P1, PT, R20, UR4, RZ ;  /* 0x0000000414147c10 */ /* 0x010fe4000ff3e0ff */
[----:B------:R-:W-:Y:S01]  /*17b50*/  IADD3 R23, P2, PT, R23, UR4, RZ ;  /* 0x0000000417177c10 */ /* 0x000fe2000ff5e0ff */
[----:B------:R-:W-:Y:S01]  /*17b60*/  STL [R1+0x644], R21 ;  /* 0x0006441501007387 */ /* 0x000fe20000100800 */
[----:B------:R-:W-:-:S03]  /*17b70*/  IADD3 R29, P3, PT, R29, UR4, RZ ;  /* 0x000000041d1d7c10 */ /* 0x000fc6000ff7e0ff */
[----:B------:R-:W4:Y:S04]  /*17b80*/  LDL.LU R12, [R1+0x60c] ;  /* 0x00060c00010c7983 */ /* 0x000f280000300800 */
[----:B------:R-:W-:Y:S04]  /*17b90*/  STL [R1+0x640], R20 ;  /* 0x0006401401007387 */ /* 0x000fe80000100800 */
[----:B------:R-:W4:Y:S04]  /*17ba0*/  LDL.LU R13, [R1+0x604] ;  /* 0x00060400010d7983 */ /* 0x000f280000300800 */
[----:B------:R0:W-:Y:S04]  /*17bb0*/  STL [R1+0x63c], R23 ;  /* 0x00063c1701007387 */ /* 0x0001e80000100800 */
[----:B------:R-:W4:Y:S04]  /*17bc0*/  LDL.LU R14, [R1+0x600] ;  /* 0x00060000010e7983 */ /* 0x000f280000300800 */
[----:B------:R1:W-:Y:S04]  /*17bd0*/  STL [R1+0x630], R29 ;  /* 0x0006301d01007387 */ /* 0x0003e80000100800 */
        /* <DEDUP_REMOVED lines=14> */
[----:B0-----:R-:W4:Y:S01]  /*17cc0*/  LDL.LU R23, [R1+0x4c0] ;  /* 0x0004c00001177983 */ /* 0x001f220000300800 */
[----:B------:R-:W-:-:S03]  /*17cd0*/  IADD3 R28, P4, PT, R28, UR4, RZ ;  /* 0x000000041c1c7c10 */ /* 0x000fc6000ff9e0ff */
[----:B------:R-:W4:Y:S01]  /*17ce0*/  LDL.LU R7, [R1+0x4fc] ;  /* 0x0004fc0001077983 */ /* 0x000f220000300800 */
[----:B------:R-:W-:-:S03]  /*17cf0*/  USHF.R.S32.HI UR7, URZ, 0x1f, UR4 ;  /* 0x0000001fff077899 */ /* 0x000fc60008011404 */
[----:B------:R-:W4:Y:S04]  /*17d00*/  LDL.LU R4, [R1+0x4c8] ;  /* 0x0004c80001047983 */ /* 0x000f280000300800 */
[----:B------:R-:W4:Y:S04]  /*17d10*/  LDL.LU R5, [R1+0x504] ;  /* 0x0005040001057983 */ /* 0x000f280000300800 */
[----:B------:R0:W-:Y:S04]  /*17d20*/  STL [R1+0x62c], R28 ;  /* 0x00062c1c01007387 */ /* 0x0001e80000100800 */
[----:B------:R-:W4:Y:S04]  /*17d30*/  LDL.LU R22, [R1+0x4d0] ;  /* 0x0004d00001167983 */ /* 0x000f280000300800 */
[----:B-1----:R-:W4:Y:S04]  /*17d40*/  LDL.LU R29, [R1+0x50c] ;  /* 0x00050c00011d7983 */ /* 0x002f280000300800 */
[----:B0-----:R-:W4:Y:S04]  /*17d50*/  LDL.LU R28, [R1+0x4d8] ;  /* 0x0004d800011c7983 */ /* 0x001f280000300800 */
[----:B------:R-:W4:Y:S04]  /*17d60*/  LDL.LU R21, [R1+0x514] ;  /* 0x0005140001157983 */ /* 0x000f280000300800 */
[----:B------:R-:W4:Y:S01]  /*17d70*/  LDL.LU R20, [R1+0x4e0] ;  /* 0x0004e00001147983 */ /* 0x000f220000300800 */
[----:B--2---:R-:W-:-:S05]  /*17d80*/  IADD3 R3, P5, PT, R3, UR4, RZ ;  /* 0x0000000403037c10 */ /* 0x004fca000ffbe0ff */
[----:B------:R0:W-:Y:S01]  /*17d90*/  STL [R1+0x618], R3 ;  /* 0x0006180301007387 */ /* 0x0001e20000100800 */
[----:B---3--:R-:W-:-:S03]  /*17da0*/  IADD3.X R0, PT, PT, R0, UR7, RZ, P6, !PT ;  /* 0x0000000700007c10 */ /* 0x008fc6000b7fe4ff */
[----:B0-----:R-:W2:Y:S04]  /*17db0*/  LDL.LU R3, [R1+0x51c] ;  /* 0x00051c0001037983 */ /* 0x001ea80000300800 */
[----:B------:R0:W-:Y:S04]  /*17dc0*/  STL [R1+0x614], R0 ;  /* 0x0006140001007387 */ /* 0x0001e80000100800 */
[----:B0-----:R-:W3:Y:S01]  /*17dd0*/  LDL.LU R0, [R1+0x4e8] ;  /* 0x0004e80001007983 */ /* 0x001ee20000300800 */
[----:B----4-:R-:W-:Y:S02]  /*17de0*/  IADD3 R12, P6, PT, R12, UR4, RZ ;  /* 0x000000040c0c7c10 */ /* 0x010fe4000ffde0ff */
[----:B------:R-:W-:-:S03]  /*17df0*/  IADD3.X R13, PT, PT, R13, UR7, RZ, P0, !PT ;  /* 0x000000070d0d7c10 */ /* 0x000fc600087fe4ff */
[----:B------:R-:W-:Y:S01]  /*17e00*/  STL [R1+0x60c], R12 ;  /* 0x00060c0c01007387 */ /* 0x000fe20000100800 */
[----:B------:R-:W-:-:S03]  /*17e10*/  IADD3 R14, P0, PT, R14, UR4, RZ ;  /* 0x000000040e0e7c10 */ /* 0x000fc6000ff1e0ff */
[----:B------:R-:W-:Y:S01]  /*17e20*/  STL [R1+0x604], R13 ;  /* 0x0006040d01007387 */ /* 0x000fe20000100800 */
        /* <DEDUP_REMOVED lines=26> */
[----:B------:R-:W-:-:S05]  /*17fd0*/  IADD3.X R23, PT, PT, R23, UR7, RZ, P1, !PT ;  /* 0x0000000717177c10 */ /* 0x000fca0008ffe4ff */
[----:B------:R0:W-:Y:S04]  /*17fe0*/  STL [R1+0x4c0], R23 ;  /* 0x0004c01701007387 */ /* 0x0001e80000100800 */
[----:B------:R-:W-:Y:S04]  /*17ff0*/  STL [R1+0x4bc], R27 ;  /* 0x0004bc1b01007387 */ /* 0x000fe80000100800 */
[----:B0-----:R-:W4:Y:S01]  /*18000*/  LDL.LU R23, [R1+0x524] ;  /* 0x0005240001177983 */ /* 0x001f220000300800 */
[----:B------:R-:W-:Y:S02]  /*18010*/  IADD3 R6, P0, PT, R6, UR4, RZ ;  /* 0x0000000406067c10 */ /* 0x000fe4000ff1e0ff */
[----:B------:R-:W-:-:S02]  /*18020*/  IADD3 R7, P1, PT, R7, UR4, RZ ;  /* 0x0000000407077c10 */ /* 0x000fc4000ff3e0ff */
[----:B------:R-:W-:Y:S02]  /*18030*/  IADD3.X R4, PT, PT, R4, UR7, RZ, P2, !PT ;  /* 0x0000000704047c10 */ /* 0x000fe400097fe4ff */
[----:B------:R-:W-:Y:S02]  /*18040*/  IADD3 R5, P2, PT, R5, UR4, RZ ;  /* 0x0000000405057c10 */ /* 0x000fe4000ff5e0ff */
[----:B------:R-:W-:Y:S01]  /*18050*/  IADD3.X R22, PT, PT, R22, UR7, RZ, P3, !PT ;  /* 0x0000000716167c10 */ /* 0x000fe20009ffe4ff */
[----:B------:R-:W-:Y:S01]  /*18060*/  STL [R1+0x4f4], R6 ;  /* 0x0004f40601007387 */ /* 0x000fe20000100800 */
[----:B------:R-:W-:Y:S02]  /*18070*/  IADD3 R29, P3, PT, R29, UR4, RZ ;  /* 0x000000041d1d7c10 */ /* 0x000fe4000ff7e0ff */
[----:B------:R-:W-:Y:S01]  /*18080*/  IADD3.X R28, PT, PT, R28, UR7, RZ, P4, !PT ;  /* 0x000000071c1c7c10 */ /* 0x000fe2000a7fe4ff */
[----:B------:R-:W-:Y:S04]  /*18090*/  STL [R1+0x4fc], R7 ;  /* 0x0004fc0701007387 */ /* 0x000fe80000100800 */
[----:B------:R-:W-:Y:S01]  /*180a0*/  STL [R1+0x4c8], R4 ;  /* 0x0004c80401007387 */ /* 0x000fe20000100800 */
[----:B------:R-:W-:-:S03]  /*180b0*/  IADD3 R21, P4, PT, R21, UR4, RZ ;  /* 0x0000000415157c10 */ /* 0x000fc6000ff9e0ff */
[----:B------:R-:W-:Y:S01]  /*180c0*/  STL [R1+0x504], R5 ;  /* 0x0005040501007387 */ /* 0x000fe20000100800 */
[----:B------:R-:W-:-:S03]  /*180d0*/  IADD3.X R20, PT, PT, R20, UR7, RZ, P5, !PT ;  /* 0x0000000714147c10 */ /* 0x000fc6000affe4ff */
[----:B------:R0:W-:Y:S04]  /*180e0*/  STL [R1+0x50c], R29 ;  /* 0x00050c1d01007387 */ /* 0x0001e80000100800 */
[----:B------:R-:W-:Y:S04]  /*180f0*/  STL [R1+0x4d0], R22 ;  /* 0x0004d01601007387 */ /* 0x000fe80000100800 */
[----:B0-----:R-:W4:Y:S04]  /*18100*/  LDL.LU R29, [R1+0x4f0] ;  /* 0x0004f000011d7983 */ /* 0x001f280000300800 */
[----:B------:R0:W-:Y:S04]  /*18110*/  STL [R1+0x4d8], R28 ;  /* 0x0004d81c01007387 */ /* 0x0001e80000100800 */
[----:B0-----:R-:W4:Y:S04]  /*18120*/  LDL.LU R28, [R1+0x52c] ;  /* 0x00052c00011c7983 */ /* 0x001f280000300800 */
[----:B------:R-:W-:Y:S04]  /*18130*/  STL [R1+0x514], R21 ;  /* 0x0005141501007387 */ /* 0x000fe80000100800 */
[----:B------:R-:W4:Y:S04]  /*18140*/  LDL.LU R12, [R1+0x4f8] ;  /* 0x0004f800010c7983 */ /* 0x000f280000300800 */
[----:B------:R-:W-:Y:S04]  /*18150*/  STL [R1+0x4e0], R20 ;  /* 0x0004e01401007387 */ /* 0x000fe80000100800 */
[----:B------:R-:W4:Y:S01]  /*18160*/  LDL.LU R13, [R1+0x534] ;  /* 0x00053400010d7983 */ /* 0x000f220000300800 */
[----:B--2---:R-:W-:-:S05]  /*18170*/  IADD3 R3, P5, PT, R3, UR4, RZ ;  /* 0x0000000403037c10 */ /* 0x004fca000ffbe0ff */
[----:B------:R-:W-:Y:S04]  /*18180*/  STL [R1+0x51c], R3 ;  /* 0x00051c0301007387 */ /* 0x000fe80000100800 */
[----:B------:R-:W2:Y:S01]  /*18190*/  LDL.LU R14, [R1+0x500] ;  /* 0x00050000010e7983 */ /* 0x000ea20000300800 */
[----:B---3--:R-:W-:-:S05]  /*181a0*/  IADD3.X R0, PT, PT, R0, UR7, RZ, P6, !PT ;  /* 0x0000000700007c10 */ /* 0x008fca000b7fe4ff */
[----:B------:R0:W-:Y:S04]  /*181b0*/  STL [R1+0x4e8], R0 ;  /* 0x0004e80001007387 */ /* 0x0001e80000100800 */
        /* <DEDUP_REMOVED lines=14> */
[----:B0-----:R-:W3:Y:S04]  /*182a0*/  LDL.LU R0, [R1+0x574] ;  /* 0x0005740001007983 */ /* 0x001ee80000300800 */
[----:B------:R-:W3:Y:S04]  /*182b0*/  LDL.LU R7, [R1+0x540] ;  /* 0x0005400001077983 */ /* 0x000ee80000300800 */
[----:B------:R-:W3:Y:S04]  /*182c0*/  LDL.LU R4, [R1+0x57c] ;  /* 0x00057c0001047983 */ /* 0x000ee80000300800 */
[----:B------:R-:W3:Y:S01]  /*182d0*/  LDL.LU R5, [R1+0x548] ;  /* 0x0005480001057983 */ /* 0x000ee20000300800 */
[----:B----4-:R-:W-:-:S05]  /*182e0*/  IADD3 R23, P6, PT, R23, UR4, RZ ;  /* 0x0000000417177c10 */ /* 0x010fca000ffde0ff */
[----:B------:R0:W-:Y:S04]  /*182f0*/  STL [R1+0x524], R23 ;  /* 0x0005241701007387 */ /* 0x0001e80000100800 */
[----:B------:R-:W4:Y:S04]  /*18300*/  LDL.LU R22, [R1+0x364] ;  /* 0x0003640001167983 */ /* 0x000f280000300800 */
[----:B------:R-:W4:Y:S04]  /*18310*/  LDL.LU R21, [R1+0x550] ;  /* 0x0005500001157983 */ /* 0x000f280000300800 */
[----:B------:R-:W4:Y:S04]  /*18320*/  LDL.LU R20, [R1+0x368] ;  /* 0x0003680001147983 */ /* 0x000f280000300800 */
[----:B------:R-:W4:Y:S04]  /*18330*/  LDL.LU R3, [R1+0x36c] ;  /* 0x00036c0001037983 */ /* 0x000f280000300800 */
[----:B0-----:R-:W4:Y:S01]  /*18340*/  LDL.LU R23, [R1+0x560] ;  /* 0x0005600001177983 */ /* 0x001f220000300800 */
[----:B------:R-:W-:-:S05]  /*18350*/  IADD3.X R29, PT, PT, R29, UR7, RZ, P0, !PT ;  /* 0x000000071d1d7c10 */ /* 0x000fca00087fe4ff */
[----:B------:R0:W-:Y:S01]  /*18360*/  STL [R1+0x4f0], R29 ;  /* 0x0004f01d01007387 */ /* 0x0001e20000100800 */
[----:B------:R-:W-:-:S03]  /*18370*/  IADD3 R28, P0, PT, R28, UR4, RZ ;  /* 0x000000041c1c7c10 */ /* 0x000fc6000ff1e0ff */
[----:B0-----:R-:W4:Y:S04]  /*18380*/  LDL.LU R29, [R1+0x370] ;  /* 0x00037000011d7983 */ /* 0x001f280000300800 */
[----:B------:R0:W-:Y:S01]  /*18390*/  STL [R1+0x52c], R28 ;  /* 0x00052c1c01007387 */ /* 0x0001e20000100800 */
[----:B------:R-:W-:-:S03]  /*183a0*/  IADD3.X R12, PT, PT, R12, UR7, RZ, P1, !PT ;  /* 0x000000070c0c7c10 */ /* 0x000fc60008ffe4ff */
[----:B0-----:R-:W4:Y:S01]  /*183b0*/  LDL.LU R28, [R1+0x568] ;  /* 0x00056800011c7983 */ /* 0x001f220000300800 */
[----:B------:R-:W-:-:S03]  /*183c0*/  IADD3 R13, P1, PT, R13, UR4, RZ ;  /* 0x000000040d0d7c10 */ /* 0x000fc6000ff3e0ff */
[----:B------:R-:W-:Y:S04]  /*183d0*/  STL [R1+0x4f8], R12 ;  /* 0x0004f80c01007387 */ /* 0x000fe80000100800 */
[----:B------:R-:W-:Y:S01]  /*183e0*/  STL [R1+0x534], R13 ;  /* 0x0005340d01007387 */ /* 0x000fe20000100800 */
[----:B--2---:R-:W-:-:S05]  /*183f0*/  IADD3.X R14, PT, PT, R14, UR7, RZ, P2, !PT ;  /* 0x000000070e0e7c10 */ /* 0x004fca00097fe4ff */
[----:B------:R-:W-:Y:S01]  /*18400*/  STL [R1+0x500], R14 ;  /* 0x0005000e01007387 */ /* 0x000fe20000100800 */
[----:B---3--:R-:W-:Y:S02]  /*18410*/  IADD3 R15, P2, PT, R15, UR4, RZ ;  /* 0x000000040f0f7c10 */ /* 0x008fe4000ff5e0ff */
        /* <DEDUP_REMOVED lines=22> */
[----:B------:R-:W-:Y:S02]  /*18580*/  IADD3 R27, P1, PT, R27, UR4, RZ ;  /* 0x000000041b1b7c10 */ /* 0x000fe4000ff3e0ff */
[----:B------:R-:W-:Y:S02]  /*18590*/  IADD3.X R6, PT, PT, R6, UR7, RZ, P2, !PT ;  /* 0x0000000706067c10 */ /* 0x000fe400097fe4ff */
[----:B------:R-:W-:Y:S01]  /*185a0*/  IADD3 R0, P2, PT, R0, UR4, RZ ;  /* 0x0000000400007c10 */ /* 0x000fe2000ff5e0ff */
[----:B------:R-:W-:Y:S04]  /*185b0*/  STL [R1+0x530], R26 ;  /* 0x0005301a01007387 */ /* 0x000fe80000100800 */
[----:B------:R0:W-:Y:S04]  /*185c0*/  STL [R1+0x574], R0 ;  /* 0x0005740001007387 */ /* 0x0001e80000100800 */
[----:B------:R-:W-:Y:S04]  /*185d0*/  STL [R1+0x56c], R27 ;  /* 0x00056c1b01007387 */ /* 0x000fe80000100800 */
[----:B0-----:R-:W2:Y:S01]  /*185e0*/  LDL.LU R0, [R1+0x374] ;  /* 0x0003740001007983 */ /* 0x001ea20000300800 */
[----:B------:R-:W-:-:S02]  /*185f0*/  IADD3.X R7, PT, PT, R7, UR7, RZ, P3, !PT ;  /* 0x0000000707077c10 */ /* 0x000fc40009ffe4ff */
[----:B------:R-:W-:Y:S02]  /*18600*/  IADD3 R4, P3, PT, R4, UR4, RZ ;  /* 0x0000000404047c10 */ /* 0x000fe4000ff7e0ff */
[----:B------:R-:W-:Y:S01]  /*18610*/  IADD3.X R5, PT, PT, R5, UR7, RZ, P4, !PT ;  /* 0x0000000705057c10 */ /* 0x000fe2000a7fe4ff */
[----:B------:R-:W-:Y:S01]  /*18620*/  STL [R1+0x538], R6 ;  /* 0x0005380601007387 */ /* 0x000fe20000100800 */
[----:B------:R-:W-:-:S03]  /*18630*/  IADD3.X R2, PT, PT, R2, UR7, RZ, P6, !PT ;  /* 0x0000000702027c10 */ /* 0x000fc6000b7fe4ff */
[----:B------:R-:W-:Y:S04]  /*18640*/  STL [R1+0x540], R7 ;  /* 0x0005400701007387 */ /* 0x000fe80000100800 */
[----:B------:R-:W-:Y:S01]  /*18650*/  STL [R1+0x57c], R4 ;  /* 0x00057c0401007387 */ /* 0x000fe20000100800 */
[----:B----4-:R-:W-:-:S03]  /*18660*/  IADD3 R22, P4, PT, R22, UR4, RZ ;  /* 0x0000000416167c10 */ /* 0x010fc6000ff9e0ff */
[----:B------:R-:W-:Y:S01]  /*18670*/  STL [R1+0x548], R5 ;  /* 0x0005480501007387 */ /* 0x000fe20000100800 */
[----:B------:R-:W-:-:S03]  /*18680*/  IADD3.X R21, PT, PT, R21, UR7, RZ, P5, !PT ;  /* 0x0000000715157c10 */ /* 0x000fc6000affe4ff */
[----:B------:R-:W-:Y:S04]  /*18690*/  STL [R1+0x364], R22 ;  /* 0x0003641601007387 */ /* 0x000fe80000100800 */
[----:B------:R0:W-:Y:S04]  /*186a0*/  STL [R1+0x558], R2 ;  /* 0x0005580201007387 */ /* 0x0001e80000100800 */
[----:B------:R-:W-:Y:S04]  /*186b0*/  STL [R1+0x550], R21 ;  /* 0x0005501501007387 */ /* 0x000fe80000100800 */
[----:B0-----:R-:W3:Y:S01]  /*186c0*/  LDL.LU R2, [R1+0x570] ;  /* 0x0005700001027983 */ /* 0x001ee20000300800 */
[----:B------:R-:W-:-:S02]  /*186d0*/  IADD3 R20, P5, PT, R20, UR4, RZ ;  /* 0x0000000414147c10 */ /* 0x000fc4000ffbe0ff */
[----:B------:R-:W-:Y:S02]  /*186e0*/  IADD3 R3, P6, PT, R3, UR4, RZ ;  /* 0x0000000403037c10 */ /* 0x000fe4000ffde0ff */
[----:B------:R-:W-:Y:S01]  /*186f0*/  IADD3.X R23, PT, PT, R23, UR7, RZ, P0, !PT ;  /* 0x0000000717177c10 */ /* 0x000fe200087fe4ff */
[----:B------:R-:W-:Y:S04]  /*18700*/  STL [R1+0x368], R20 ;  /* 0x0003681401007387 */ /* 0x000fe80000100800 */
[----:B------:R-:W-:Y:S04]  /*18710*/  STL [R1+0x36c], R3 ;  /* 0x00036c0301007387 */ /* 0x000fe80000100800 */
[----:B------:R-:W4:Y:S04]  /*18720*/  LDL.LU R12, [R1+0x378] ;  /* 0x00037800010c7983 */ /* 0x000f280000300800 */
[----:B------:R-:W-:Y:S04]  /*18730*/  STL [R1+0x560], R23 ;  /* 0x0005601701007387 */ /* 0x000fe80000100800 */
[----:B------:R-:W4:Y:S01]  /*18740*/  LDL.LU R13, [R1+0x578] ;  /* 0x00057800010d7983 */ /* 0x000f220000300800 */
[----:B------:R-:W-:-:S05]  /*18750*/  IADD3 R29, P0, PT, R29, UR4, RZ ;  /* 0x000000041d1d7c10 */ /* 0x000fca000ff1e0ff */
[----:B------:R-:W-:Y:S04]  /*18760*/  STL [R1+0x370], R29 ;  /* 0x0003701d01007387 */ /* 0x000fe80000100800 */
[----:B------:R-:W4:Y:S01]  /*18770*/  LDL.LU R14, [R1+0x37c] ;  /* 0x00037c00010e7983 */ /* 0x000f220000300800 */
[----:B------:R-:W-:-:S05]  /*18780*/  IADD3.X R28, PT, PT, R28, UR7, RZ, P1, !PT ;  /* 0x000000071c1c7c10 */ /* 0x000fca0008ffe4ff */
        /* <DEDUP_REMOVED lines=19> */
[----:B--2---:R-:W-:-:S05]  /*188c0*/  IADD3 R0, P1, PT, R0, UR4, RZ ;  /* 0x0000000400007c10 */ /* 0x004fca000ff3e0ff */
[----:B------:R0:W-:Y:S04]  /*188d0*/  STL [R1+0x374], R0 ;  /* 0x0003740001007387 */ /* 0x0001e80000100800 */
[----:B------:R-:W2:Y:S04]  /*188e0*/  LDL.LU R22, [R1+0x5a4] ;  /* 0x0005a40001167983 */ /* 0x000ea80000300800 */
[----:B------:R-:W2:Y:S04]  /*188f0*/  LDL.LU R21, [R1+0x3a4] ;  /* 0x0003a40001157983 */ /* 0x000ea80000300800 */
[----:B------:R-:W2:Y:S04]  /*18900*/  LDL.LU R20, [R1+0x5a8] ;  /* 0x0005a80001147983 */ /* 0x000ea80000300800 */
[----:B------:R-:W2:Y:S04]  /*18910*/  LDL.LU R29, [R1+0x3a8] ;  /* 0x0003a800011d7983 */ /* 0x000ea80000300800 */
[----:B------:R-:W2:Y:S04]  /*18920*/  LDL.LU R3, [R1+0x5ac] ;  /* 0x0005ac0001037983 */ /* 0x000ea80000300800 */
[----:B------:R-:W2:Y:S04]  /*18930*/  LDL.LU R23, [R1+0x3ac] ;  /* 0x0003ac0001177983 */ /* 0x000ea80000300800 */
[----:B0-----:R-:W2:Y:S01]  /*18940*/  LDL.LU R0, [R1+0x5b0] ;  /* 0x0005b00001007983 */ /* 0x001ea20000300800 */
[----:B---3--:R-:W-:-:S05]  /*18950*/  IADD3.X R2, PT, PT, R2, UR7, RZ, P2, !PT ;  /* 0x0000000702027c10 */ /* 0x008fca00097fe4ff */
[----:B------:R0:W-:Y:S04]  /*18960*/  STL [R1+0x570], R2 ;  /* 0x0005700201007387 */ /* 0x0001e80000100800 */
[----:B0-----:R-:W3:Y:S01]  /*18970*/  LDL.LU R2, [R1+0x3b0] ;  /* 0x0003b00001027983 */ /* 0x001ee20000300800 */
[----:B----4-:R-:W-:Y:S02]  /*18980*/  IADD3 R12, P2, PT, R12, UR4, RZ ;  /* 0x000000040c0c7c10 */ /* 0x010fe4000ff5e0ff */
[----:B------:R-:W-:-:S03]  /*18990*/  IADD3.X R13, PT, PT, R13, UR7, RZ, P3, !PT ;  /* 0x000000070d0d7c10 */ /* 0x000fc60009ffe4ff */
[----:B------:R-:W-:Y:S04]  /*189a0*/  STL [R1+0x378], R12 ;  /* 0x0003780c01007387 */ /* 0x000fe80000100800 */
[----:B------:R-:W-:Y:S01]  /*189b0*/  STL [R1+0x578], R13 ;  /* 0x0005780d01007387 */ /* 0x000fe20000100800 */
[----:B------:R-:W-:-:S05]  /*189c0*/  IADD3 R14, P3, PT, R14, UR4, RZ ;  /* 0x000000040e0e7c10 */ /* 0x000fca000ff7e0ff */
[----:B------:R-:W-:Y:S01]  /*189d0*/  STL [R1+0x37c], R14 ;  /* 0x00037c0e01007387 */ /* 0x000fe20000100800 */
[----:B------:R-:W-:Y:S02]  /*189e0*/  IADD3.X R15, PT, PT, R15, UR7, RZ, P4, !PT ;  /* 0x000000070f0f7c10 */ /* 0x000fe4000a7fe4ff */
        /* <DEDUP_REMOVED lines=26> */
[----:B------:R-:W-:-:S03]  /*18b90*/  IADD3 R7, P4, PT, R7, UR4, RZ ;  /* 0x0000000407077c10 */ /* 0x000fc6000ff9e0ff */
[----:B------:R0:W-:Y:S01]  /*18ba0*/  STL [R1+0x59c], R28 ;  /* 0x00059c1c01007387 */ /* 0x0001e20000100800 */
[----:B------:R-:W-:-:S03]  /*18bb0*/  IADD3.X R4, PT, PT, R4, UR7, RZ, P5, !PT ;  /* 0x0000000704047c10 */ /* 0x000fc6000affe4ff */
[----:B------:R-:W-:Y:S01]  /*18bc0*/  STL [R1+0x598], R27 ;  /* 0x0005981b01007387 */ /* 0x000fe20000100800 */
[----:B------:R-:W-:-:S03]  /*18bd0*/  IADD3 R5, P5, PT, R5, UR4, RZ ;  /* 0x0000000405057c10 */ /* 0x000fc6000ffbe0ff */
[----:B0-----:R-:W4:Y:S04]  /*18be0*/  LDL.LU R28, [R1+0x5b4] ;  /* 0x0005b400011c7983 */ /* 0x001f280000300800 */
[----:B------:R-:W-:Y:S04]  /*18bf0*/  STL [R1+0x398], R6 ;  /* 0x0003980601007387 */ /* 0x000fe80000100800 */
[----:B------:R-:W-:Y:S04]  /*18c00*/  STL [R1+0x39c], R7 ;  /* 0x00039c0701007387 */ /* 0x000fe80000100800 */
[----:B------:R-:W-:Y:S04]  /*18c10*/  STL [R1+0x5a0], R4 ;  /* 0x0005a00401007387 */ /* 0x000fe80000100800 */
[----:B------:R-:W-:Y:S01]  /*18c20*/  STL [R1+0x3a0], R5 ;  /* 0x0003a00501007387 */ /* 0x000fe20000100800 */
[----:B--2---:R-:W-:-:S02]  /*18c30*/  IADD3.X R22, PT, PT, R22, UR7, RZ, P6, !PT ;  /* 0x0000000716167c10 */ /* 0x004fc4000b7fe4ff */
        /* <DEDUP_REMOVED lines=8> */
[----:B------:R-:W-:Y:S02]  /*18cc0*/  IADD3.X R0, PT, PT, R0, UR7, RZ, P2, !PT ;  /* 0x0000000700007c10 */ /* 0x000fe400097fe4ff */
[----:B------:R-:W-:Y:S01]  /*18cd0*/  IADD3 R23, P1, PT, R23, UR4, RZ ;  /* 0x0000000417177c10 */ /* 0x000fe2000ff3e0ff */
[----:B------:R-:W-:Y:S04]  /*18ce0*/  STL [R1+0x5a8], R20 ;  /* 0x0005a81401007387 */ /* 0x000fe80000100800 */
[----:B------:R-:W-:Y:S04]  /*18cf0*/  STL [R1+0x5ac], R3 ;  /* 0x0005ac0301007387 */ /* 0x000fe80000100800 */
[----:B------:R0:W-:Y:S01]  /*18d00*/  STL [R1+0x5b0], R0 ;  /* 0x0005b00001007387 */ /* 0x0001e20000100800 */
[----:B---3--:R-:W-:-:S03]  /*18d10*/  IADD3 R2, P2, PT, R2, UR4, RZ ;  /* 0x0000000402027c10 */ /* 0x008fc6000ff5e0ff */
[----:B------:R-:W-:Y:S04]  /*18d20*/  STL [R1+0x3ac], R23 ;  /* 0x0003ac1701007387 */ /* 0x000fe80000100800 */
[----:B0-----:R-:W3:Y:S04]  /*18d30*/  LDL.LU R0, [R1+0x5b8] ;  /* 0x0005b80001007983 */ /* 0x001ee80000300800 */
[----:B------:R0:W-:Y:S04]  /*18d40*/  STL [R1+0x3b0], R2 ;  /* 0x0003b00201007387 */ /* 0x0001e80000100800 */
[----:B0-----:R-:W3:Y:S04]  /*18d50*/  LDL.LU R2, [R1+0x3b8] ;  /* 0x0003b80001027983 */ /* 0x001ee80000300800 */
        /* <DEDUP_REMOVED lines=19> */
[----:B----4-:R-:W-:-:S05]  /*18e90*/  IADD3.X R28, PT, PT, R28, UR7, RZ, P3, !PT ;  /* 0x000000071c1c7c10 */ /* 0x010fca0009ffe4ff */
[----:B------:R0:W-:Y:S04]  /*18ea0*/  STL [R1+0x5b4], R28 ;  /* 0x0005b41c01007387 */ /* 0x0001e80000100800 */
        /* <DEDUP_REMOVED lines=9> */
[----:B0-----:R-:W2:Y:S01]  /*18f40*/  LDL.LU R29, [R1+0x5f8] ;  /* 0x0005f800011d7983 */ /* 0x001ea20000300800 */
[----:B---3--:R-:W-:-:S05]  /*18f50*/  IADD3.X R0, PT, PT, R0, UR7, RZ, P4, !PT ;  /* 0x0000000700007c10 */ /* 0x008fca000a7fe4ff */
[----:B------:R0:W-:Y:S01]  /*18f60*/  STL [R1+0x5b8], R0 ;  /* 0x0005b80001007387 */ /* 0x0001e20000100800 */
[----:B------:R-:W-:-:S03]  /*18f70*/  IADD3 R2, P4, PT, R2, UR4, RZ ;  /* 0x0000000402027c10 */ /* 0x000fc6000ff9e0ff */
[----:B0-----:R1:W5:Y:S01]  /*18f80*/  LDL.LU R0, [R1+0x96c] ;  /* 0x00096c0001007983 */ /* 0x0013620000300800 */
[----:B------:R-:W-:-:S03]  /*18f90*/  IADD3.X R12, PT, PT, R12, UR7, RZ, P5, !PT ;  /* 0x000000070c0c7c10 */ /* 0x000fc6000affe4ff */
[----:B------:R0:W-:Y:S01]  /*18fa0*/  STL [R1+0x3b8], R2 ;  /* 0x0003b80201007387 */ /* 0x0001e20000100800 */
[----:B------:R-:W-:Y:S02]  /*18fb0*/  IADD3 R13, P5, PT, R13, UR4, RZ ;  /* 0x000000040d0d7c10 */ /* 0x000fe4000ffbe0ff */
[----:B------:R-:W-:Y:S01]  /*18fc0*/  IADD3.X R14, PT, PT, R14, UR7, RZ, P6, !PT ;  /* 0x000000070e0e7c10 */ /* 0x000fe2000b7fe4ff */
[----:B0-----:R1:W5:Y:S01]  /*18fd0*/  LDL.LU R2, [R1+0x968] ;  /* 0x0009680001027983 */ /* 0x0013620000300800 */
        /* <DEDUP_REMOVED lines=20> */
[----:B------:R-:W-:-:S03]  /*19120*/  IADD3.X R26, PT, PT, R26, UR7, RZ, P5, !PT ;  /* 0x000000071a1a7c10 */ /* 0x000fc6000affe4ff */
[----:B------:R-:W-:Y:S01]  /*19130*/  STL [R1+0x5d0], R8 ;  /* 0x0005d00801007387 */ /* 0x000fe20000100800 */
[----:B------:R-:W-:-:S03]  /*19140*/  IADD3 R3, P5, PT, R3, UR4, RZ ;  /* 0x0000000403037c10 */ /* 0x000fc6000ffbe0ff */
[----:B------:R-:W-:Y:S04]  /*19150*/  STL [R1+0x3d0], R9 ;  /* 0x0003d00901007387 */ /* 0x000fe80000100800 */
[----:B------:R-:W-:Y:S04]  /*19160*/  STL [R1+0x5d4], R24 ;  /* 0x0005d41801007387 */ /* 0x000fe80000100800 */
[----:B------:R0:W-:Y:S02]  /*19170*/  STL [R1+0x3d8], R3 ;  /* 0x0003d80301007387 */ /* 0x0001e40000100800 */
[----:B0-----:R-:W0:Y:S01]  /*19180*/  LDC R3, c[0x0][0x3a8] ;  /* 0x0000ea00ff037b82 */ /* 0x001e220000000800 */
[----:B------:R-:W-:-:S02]  /*19190*/  IADD3 R25, P4, PT, R25, UR4, RZ ;  /* 0x0000000419197c10 */ /* 0x000fc4000ff9e0ff */
[----:B------:R-:W-:Y:S02]  /*191a0*/  IADD3.X R27, PT, PT, R27, UR7, RZ, P6, !PT ;  /* 0x000000071b1b7c10 */ /* 0x000fe4000b7fe4ff */
[----:B------:R-:W-:Y:S01]  /*191b0*/  IADD3 R6, P6, PT, R6, UR4, RZ ;  /* 0x0000000406067c10 */ /* 0x000fe2000ffde0ff */
[----:B------:R1:W-:Y:S01]  /*191c0*/  STL [R1+0x3d4], R25 ;  /* 0x0003d41901007387 */ /* 0x0003e20000100800 */
[----:B------:R-:W-:-:S03]  /*191d0*/  IADD3.X R7, PT, PT, R7, UR7, RZ, P0, !PT ;  /* 0x0000000707077c10 */ /* 0x000fc600087fe4ff */
[----:B------:R1:W-:Y:S01]  /*191e0*/  STL [R1+0x5d8], R26 ;  /* 0x0005d81a01007387 */ /* 0x0003e20000100800 */
[----:B----4-:R-:W-:-:S03]  /*191f0*/  IADD3.X R5, PT, PT, R5, UR7, RZ, P1, !PT ;  /* 0x0000000705057c10 */ /* 0x010fc60008ffe4ff */
[----:B------:R1:W-:Y:S01]  /*19200*/  STL [R1+0x5dc], R27 ;  /* 0x0005dc1b01007387 */ /* 0x0003e20000100800 */
[----:B------:R-:W-:Y:S01]  /*19210*/  IADD3.X R22, PT, PT, R22, UR7, RZ, P2, !PT ;  /* 0x0000000716167c10 */ /* 0x000fe200097fe4ff */
[----:B0-----:R-:W-:Y:S02]  /*19220*/  IMAD.SHL.U32 R3, R3, 0x80, RZ ;  /* 0x0000008003037824 */ /* 0x001fe400078e00ff */
[----:B------:R1:W-:Y:S01]  /*19230*/  STL [R1+0x3dc], R6 ;  /* 0x0003dc0601007387 */ /* 0x0003e20000100800 */
[----:B------:R-:W-:Y:S02]  /*19240*/  IADD3.X R21, PT, PT, R21, UR7, RZ, P3, !PT ;  /* 0x0000000715157c10 */ /* 0x000fe40009ffe4ff */
[C---:B------:R-:W-:Y:S01]  /*19250*/  IADD3 R4, P0, PT, R3.reuse, R4, RZ ;  /* 0x0000000403047210 */ /* 0x040fe20007f1e0ff */
[----:B------:R1:W-:Y:S01]  /*19260*/  STL [R1+0x5e0], R7 ;  /* 0x0005e00701007387 */ /* 0x0003e20000100800 */
[----:B------:R-:W-:Y:S02]  /*19270*/  IADD3.X R20, PT, PT, R20, UR7, RZ, P4, !PT ;  /* 0x0000000714147c10 */ /* 0x000fe4000a7fe4ff */
[----:B------:R-:W-:Y:S01]  /*19280*/  LEA.HI.X.SX32 R28, R3, R28, 0x1, P0 ;  /* 0x0000001c031c7211 */ /* 0x000fe200000f0eff */
[----:B------:R1:W-:Y:S01]  /*19290*/  STL [R1+0x1b8], R4 ;  /* 0x0001b80401007387 */ /* 0x0003e20000100800 */
[----:B------:R-:W-:-:S03]  /*192a0*/  IADD3.X R23, PT, PT, R23, UR7, RZ, P5, !PT ;  /* 0x0000000717177c10 */ /* 0x000fc6000affe4ff */
[----:B------:R1:W-:Y:S04]  /*192b0*/  STL [R1+0x5e4], R5 ;  /* 0x0005e40501007387 */ /* 0x0003e80000100800 */
[----:B------:R1:W-:Y:S04]  /*192c0*/  STL [R1+0x5e8], R22 ;  /* 0x0005e81601007387 */ /* 0x0003e80000100800 */
[----:B------:R1:W-:Y:S04]  /*192d0*/  STL [R1+0x5ec], R21 ;  /* 0x0005ec1501007387 */ /* 0x0003e80000100800 */
[----:B------:R1:W-:Y:S04]  /*192e0*/  STL [R1+0x5f0], R20 ;  /* 0x0005f01401007387 */ /* 0x0003e80000100800 */
[----:B------:R1:W-:Y:S04]  /*192f0*/  STL [R1+0x1b4], R28 ;  /* 0x0001b41c01007387 */ /* 0x0003e80000100800 */
[----:B------:R1:W-:Y:S01]  /*19300*/  STL [R1+0x5f4], R23 ;  /* 0x0005f41701007387 */ /* 0x0003e20000100800 */
[----:B------:R-:W-:-:S04]  /*19310*/  UIADD3 UR6, UPT, UPT, UR6, -0x1, URZ ;  /* 0xffffffff06067890 */ /* 0x000fc8000fffe0ff */
[----:B------:R-:W-:Y:S02]  /*19320*/  UISETP.NE.U32.AND UP0, UPT, UR6, URZ, UPT ;  /* 0x000000ff0600728c */ /* 0x000fe4000bf05070 */
[----:B------:R-:W-:Y:S01]  /*19330*/  UIADD3 UR8, UPT, UPT, UR8, -0x80, URZ ;  /* 0xffffff8008087890 */ /* 0x000fe2000fffe0ff */
[----:B--2---:R-:W-:-:S05]  /*19340*/  IADD3.X R29, PT, PT, R29, UR7, RZ, P6, !PT ;  /* 0x000000071d1d7c10 */ /* 0x004fca000b7fe4ff */
[----:B------:R1:W-:Y:S01]  /*19350*/  STL [R1+0x5f8], R29 ;  /* 0x0005f81d01007387 */ /* 0x0003e20000100800 */
[----:B------:R-:W-:Y:S05]  /*19360*/  BRA.U UP0, `(.L_x_2) ;  /* 0xffffff0500287547 */ /* 0x000fea000b83ffff */
.L_x_1:
[----:B------:R-:W2:Y:S01]  /*19370*/  LDL.LU R10, [R1+0x1a0] ;  /* 0x0001a000010a7983 */ /* 0x000ea20000300800 */
[----:B------:R-:W3:Y:S01]  /*19380*/  S2UR UR5, SR_CgaCtaId ;  /* 0x00000000000579c3 */ /* 0x000ee20000008800 */
[----:B------:R-:W-:Y:S01]  /*19390*/  UMOV UR4, 0x400 ;  /* 0x0000040000047882 */ /* 0x000fe20000000000 */
[----:B------:R-:W4:Y:S01]  /*193a0*/  LDCU.128 UR12, c[0x0][0x390] ;  /* 0x00007200ff0c77ac */ /* 0x000f220008000c00 */
[----:B------:R-:W2:Y:S04]  /*193b0*/  LDL.LU R9, [R1+0x1a4] ;  /* 0x0001a40001097983 */ /* 0x000ea80000300800 */
[----:B------:R-:W3:Y:S04]  /*193c0*/  LDL.LU R8, [R1+0x1a8] ;  /* 0x0001a80001087983 */ /* 0x000ee80000300800 */
[----:B-1----:R-:W3:Y:S04]  /*193d0*/  LDL.LU R7, [R1+0x1ac] ;  /* 0x0001ac0001077983 */ /* 0x002ee80000300800 */
[----:B------:R-:W4:Y:S04]  /*193e0*/  LDL.LU R6, [R1+0x190] ;  /* 0x0001900001067983 */ /* 0x000f280000300800 */
[----:B------:R-:W4:Y:S04]  /*193f0*/  LDL.LU R5, [R1+0x194] ;  /* 0x0001940001057983 */ /* 0x000f280000300800 */
[----:B------:R-:W4:Y:S04]  /*19400*/  LDL.LU R4, [R1+0x198] ;  /* 0x0001980001047983 */ /* 0x000f280000300800 */
[----:B------:R-:W4:Y:S01]  /*19410*/  LDL.LU R3, [R1+0x19c] ;  /* 0x00019c0001037983 */ /* 0x000f220000300800 */
[----:B------:R-:W-:Y:S01]  /*19420*/  BAR.SYNC.DEFER_BLOCKING 0x0 ;  /* 0x0000000000007b1d */ /* 0x000fe20000010000 */
[----:B--2---:R-:W-:-:S05]  /*19430*/  F2FP.SATFINITE.E5M2.F32.PACK_AB_MERGE_C R26, R9, R10, RZ ;  /* 0x0000000a091a723e */ /* 0x004fca00048060ff */
[----:B------:R-:W-:Y:S01]  /*19440*/  STL [R1+0x970], R26 ;  /* 0x0009701a01007387 */ /* 0x000fe20000100800 */
[----:B0--3-5:R-:W-:Y:S02]  /*19450*/  F2FP.SATFINITE.E5M2.F32.PACK_AB_MERGE_C R0, R7, R8, RZ ;  /* 0x000000080700723e */ /* 0x029fe400048060ff */
[----:B----4-:R-:W-:-:S05]  /*19460*/  F2FP.SATFINITE.E5M2.F32.PACK_AB_MERGE_C R16, R5, R6, RZ ;  /* 0x000000060510723e */ /* 0x010fca00048060ff */
[----:B------:R-:W-:Y:S01]  /*19470*/  STL [R1+0x974], R16 ;  /* 0x0009741001007387 */ /* 0x000fe20000100800 */
[----:B------:R-:W-:-:S03]  /*19480*/  F2FP.SATFINITE.E5M2.F32.PACK_AB_MERGE_C R29, R3, R4, RZ ;  /* 0x00000004031d723e */ /* 0x000fc600048060ff */
[----:B------:R-:W-:Y:S04]  /*19490*/  STL [R1], R0 ;  /* 0x0000000001007387 */ /* 0x000fe80000100800 */
[----:B------:R-:W2:Y:S04]  /*194a0*/  LDL.LU R17, [R1+0x134] ;  /* 0x0001340001117983 */ /* 0x000ea80000300800 */
[----:B------:R-:W3:Y:S04]  /*194b0*/  LDL.LU R28, [R1+0x13c] ;  /* 0x00013c00011c7983 */ /* 0x000ee80000300800 */
[----:B---3--:R0:W-:Y:S04]  /*194c0*/  STL [R1+0x9dc], R28 ;  /* 0x0009dc1c01007387 */ /* 0x0081e80000100800 */
[----:B0-----:R-:W2:Y:S04]  /*194d0*/  LDL.LU R28, [R1+0x130] ;  /* 0x00013000011c7983 */ /* 0x001ea80000300800 */
[----:B------:R-:W3:Y:S04]  /*194e0*/  LDL.LU R27, [R1+0x128] ;  /* 0x00012800011b7983 */ /* 0x000ee80000300800 */
[----:B---3--:R0:W-:Y:S04]  /*194f0*/  STL [R1+0x9d0], R27 ;  /* 0x0009d01b01007387 */ /* 0x0081e80000100800 */
[----:B0-----:R-:W3:Y:S04]  /*19500*/  LDL.LU R27, [R1+0x124] ;  /* 0x00012400011b7983 */ /* 0x001ee80000300800 */
[----:B---3--:R0:W-:Y:S04]  /*19510*/  STL [R1+0x9d8], R27 ;  /* 0x0009d81b01007387 */ /* 0x0081e80000100800 */
[----:B0-----:R-:W3:Y:S04]  /*19520*/  LDL.LU R27, [R1+0x138] ;  /* 0x00013800011b7983 */ /* 0x001ee80000300800 */
[----:B------:R-:W4:Y:S04]  /*19530*/  LDL.LU R25, [R1+0x12c] ;  /* 0x00012c0001197983 */ /* 0x000f280000300800 */
[----:B----4-:R0:W-:Y:S04]  /*19540*/  STL [R1+0x9d4], R25 ;  /* 0x0009d41901007387 */ /* 0x0101e80000100800 */
[----:B0-----:R-:W4:Y:S04]  /*19550*/  LDL.LU R25, [R1+0x120] ;  /* 0x0001200001197983 */ /* 0x001f280000300800 */
[----:B------:R-:W2:Y:S04]  /*19560*/  LDL.LU R20, [R1+0x114] ;  /* 0x0001140001147983 */ /* 0x000ea80000300800 */
[----:B------:R-:W2:Y:S04]  /*19570*/  LDL.LU R19, [R1+0x11c] ;  /* 0x00011c0001137983 */ /* 0x000ea80000300800 */
[----:B--2---:R0:W-:Y:S04]  /*19580*/  STL [R1+0x9cc], R19 ;  /* 0x0009cc1301007387 */ /* 0x0041e80000100800 */
[----:B0-----:R-:W2:Y:S04]  /*19590*/  LDL.LU R19, [R1+0x110] ;  /* 0x0001100001137983 */ /* 0x001ea80000300800 */
        /* <DEDUP_REMOVED lines=15> */
[----:B--2---:R0:W-:Y:S04]  /*19690*/  STL [R1+0x9b8], R22 ;  /* 0x0009b81601007387 */ /* 0x0041e80000100800 */
[----:B0-----:R-:W2:Y:S04]  /*196a0*/  LDL.LU R22, [R1+0xf8] ;  /* 0x0000f80001167983 */ /* 0x001ea80000300800 */
[----:B------:R-:W2:Y:S04]  /*196b0*/  LDL.LU R21, [R1+0xec] ;  /* 0x0000ec0001157983 */ /* 0x000ea80000300800 */
[----:B--2---:R0:W-:Y:S04]  /*196c0*/  STL [R1+0x9b4], R21 ;  /* 0x0009b41501007387 */ /* 0x0041e80000100800 */
[----:B0-----:R-:W2:Y:S04]  /*196d0*/  LDL.LU R21, [R1+0xe0] ;  /* 0x0000e00001157983 */ /* 0x001ea80000300800 */
        /* <DEDUP_REMOVED lines=33> */
[----:B------:R0:W-:Y:S04]  /*198f0*/  STL [R1+0x978], R29 ;  /* 0x0009781d01007387 */ /* 0x0001e80000100800 */
[----:B0-----:R-:W2:Y:S01]  /*19900*/  LDL.LU R29, [R1+0xb8] ;  /* 0x0000b800011d7983 */ /* 0x001ea20000300800 */
[----:B------:R-:W-:-:S03]  /*19910*/  F2FP.SATFINITE.E5M2.F32.PACK_AB_MERGE_C R17, R17, R28, RZ ;  /* 0x0000001c1111723e */ /* 0x000fc600048060ff */
[----:B--2---:R0:W-:Y:S04]  /*19920*/  STL [R1+0x97c], R29 ;  /* 0x00097c1d01007387 */ /* 0x0041e80000100800 */
        /* <DEDUP_REMOVED lines=8> */
[----:B------:R-:W3:Y:S02]  /*199b0*/  LDL.LU R28, [R1+0x9dc] ;  /* 0x0009dc00011c7983 */ /* 0x000ee40000300800 */
[----:B---3--:R-:W-:-:S02]  /*199c0*/  F2FP.SATFINITE.E5M2.F32.PACK_AB_MERGE_C R28, R28, R27, RZ ;  /* 0x0000001b1c1c723e */ /* 0x008fc400048060ff */
[----:B------:R-:W4:Y:S02]  /*199d0*/  LDL.LU R27, [R1+0x9d8] ;  /* 0x0009d800011b7983 */ /* 0x000f240000300800 */
[----:B----4-:R-:W-:Y:S02]  /*199e0*/  F2FP.SATFINITE.E5M2.F32.PACK_AB_MERGE_C R27, R27, R25, RZ ;  /* 0x000000191b1b723e */ /* 0x010fe400048060ff */
[----:B------:R-:W3:Y:S04]  /*199f0*/  LDL.LU R25, [R1+0x9d4] ;  /* 0x0009d40001197983 */ /* 0x000ee80000300800 */
[----:B------:R0:W-:Y:S04]  /*19a00*/  STL [R1+0x3c], R27 ;  /* 0x00003c1b01007387 */ /* 0x0001e80000100800 */
[----:B0-----:R-:W3:Y:S01]  /*19a10*/  LDL.LU R27, [R1+0x9d0] ;  /* 0x0009d000011b7983 */ /* 0x001ee20000300800 */
[----:B------:R-:W-:-:S02]  /*19a20*/  F2FP.SATFINITE.E5M2.F32.PACK_AB_MERGE_C R20, R20, R19, RZ ;  /* 0x000000131414723e */ /* 0x000fc400048060ff */
[----:B---3--:R-:W-:Y:S02]  /*19a30*/  F2FP.SATFINITE.E5M2.F32.PACK_AB_MERGE_C R27, R25, R27, RZ ;  /* 0x0000001b191b723e */ /* 0x008fe400048060ff */
[----:B------:R-:W3:Y:S04]  /*19a40*/  LDL.LU R25, [R1+0x68] ;  /* 0x0000680001197983 */ /* 0x000ee80000300800 */
[----:B------:R0:W-:Y:S04]  /*19a50*/  STL [R1+0x40], R27 ;  /* 0x0000401b01007387 */ /* 0x0001e80000100800 */
[----:B0-----:R-:W3:Y:S04]  /*19a60*/  LDL.LU R27, [R1+0x6c] ;  /* 0x00006c00011b7983 */ /* 0x001ee80000300800 */
[----:B------:R-:W4:Y:S02]  /*19a70*/  LDL.LU R19, [R1+0x9cc] ;  /* 0x0009cc0001137983 */ /* 0x000f240000300800 */
[----:B----4-:R-:W-:-:S02]  /*19a80*/  F2FP.SATFINITE.E5M2.F32.PACK_AB_MERGE_C R19, R19, R10, RZ ;  /* 0x0000000a1313723e */ /* 0x010fc400048060ff */
[----:B------:R-:W4:Y:S02]  /*19a90*/  LDL.LU R10, [R1+0x9c8] ;  /* 0x0009c800010a7983 */ /* 0x000f240000300800 */
[----:B----4-:R-:W-:Y:S02]  /*19aa0*/  F2FP.SATFINITE.E5M2.F32.PACK_AB_MERGE_C R10, R10, R9, RZ ;  /* 0x000000090a0a723e */ /* 0x010fe400048060ff */
[----:B------:R-:W4:Y:S02]  /*19ab0*/  LDL.LU R9, [R1+0x9c4] ;  /* 0x0009c40001097983 */ /* 0x000f240000300800 */
[----:B----4-:R-:W-:Y:S02]  /*19ac0*/  F2FP.SATFINITE.E5M2.F32.PACK_AB_MERGE_C R9, R9, R6, RZ ;  /* 0x000000060909723e */ /* 0x010fe400048060ff */
[----:B------:R-:W4:Y:S02]  /*19ad0*/  LDL.LU R6, [R1+0x9c0] ;  /* 0x0009c00001067983 */ /* 0x000f240000300800 */
[----:B----4-:R-:W-:-:S02]  /*19ae0*/  F2FP.SATFINITE.E5M2.F32.PACK_AB_MERGE_C R6, R6, R4, RZ ;  /* 0x000000040606723e */ /* 0x010fc400048060ff */
[----:B------:R-:W4:Y:S02]  /*19af0*/  LDL.LU R4, [R1+0x9bc] ;  /* 0x0009bc0001047983 */ /* 0x000f240000300800 */
[----:B----4-:R-:W-:Y:S02]  /*19b00*/  F2FP.SATFINITE.E5M2.F32.PACK_AB_MERGE_C R4, R4, R22, RZ ;  /* 0x000000160404723e */ /* 0x010fe400048060ff */
[----:B------:R-:W4:Y:S02]  /*19b10*/  LDL.LU R22, [R1+0x9b8] ;  /* 0x0009b80001167983 */ /* 0x000f240000300800 */
[----:B----4-:R-:W-:Y:S02]  /*19b20*/  F2FP.SATFINITE.E5M2.F32.PACK_AB_MERGE_C R22, R22, R21, RZ ;  /* 0x000000151616723e */ /* 0x010fe400048060ff */
[----:B------:R-:W4:Y:S04]  /*19b30*/  LDL.LU R21, [R1+0x9b4] ;  /* 0x0009b40001157983 */ /* 0x000f280000300800 */
[----:B------:R0:W-:Y:S04]  /*19b40*/  STL [R1+0x34], R22 ;  /* 0x0000341601007387 */ /* 0x0001e80000100800 */
[----:B0-----:R-:W4:Y:S01]  /*19b50*/  LDL.LU R22, [R1+0x9b0] ;  /* 0x0009b00001167983 */ /* 0x001f220000300800 */
[----:B------:R-:W-:-:S02]  /*19b60*/  F2FP.SATFINITE.E5M2.F32.PACK_AB_MERGE_C R2, R2, R0, RZ ;  /* 0x000000000202723e */ /* 0x000fc400048060ff */
[----:B----4-:R-:W-:Y:S02]  /*19b70*/  F2FP.SATFINITE.E5M2.F32.PACK_AB_MERGE_C R21, R21, R22, RZ ;  /* 0x000000161515723e */ /* 0x010fe400048060ff */
[----:B------:R-:W4:Y:S04]  /*19b80*/  LDL.LU R22, [R1+0x8dc] ;  /* 0x0008dc0001167983 */ /* 0x000f280000300800 */
[----:B------:R0:W-:Y:S04]  /*19b90*/  STL [R1+0x38], R21 ;  /* 0x0000381501007387 */ /* 0x0001e80000100800 */
[----:B0-----:R-:W2:Y:S04]  /*19ba0*/  LDL.LU R21, [R1+0x8e8] ;  /* 0x0008e80001157983 */ /* 0x001ea80000300800 */
[----:B------:R-:W2:Y:S02]  /*19bb0*/  LDL.LU R0, [R1+0x9ac] ;  /* 0x0009ac0001007983 */ /* 0x000ea40000300800 */
[----:B--2---:R-:W-:-:S02]  /*19bc0*/  F2FP.SATFINITE.E5M2.F32.PACK_AB_MERGE_C R0, R0, R3, RZ ;  /* 0x000000030000723e */ /* 0x004fc400048060ff */
[----:B------:R-:W2:Y:S02]  /*19bd0*/  LDL.LU R3, [R1+0x9a8] ;  /* 0x0009a80001037983 */ /* 0x000ea40000300800 */
[----:B--2---:R-:W-:Y:S02]  /*19be0*/  F2FP.SATFINITE.E5M2.F32.PACK_AB_MERGE_C R3, R3, R5, RZ ;  /* 0x000000050303723e */ /* 0x004fe400048060ff */
[----:B------:R-:W2:Y:S02]  /*19bf0*/  LDL.LU R5, [R1+0x9a4] ;  /* 0x0009a40001057983 */ /* 0x000ea40000300800 */
[----:B--2---:R-:W-:Y:S02]  /*19c00*/  F2FP.SATFINITE.E5M2.F32.PACK_AB_MERGE_C R5, R5, R7, RZ ;  /* 0x000000070505723e */ /* 0x004fe400048060ff */
[----:B------:R-:W2:Y:S02]  /*19c10*/  LDL.LU R7, [R1+0x9a0] ;  /* 0x0009a00001077983 */ /* 0x000ea40000300800 */
[----:B--2---:R-:W-:-:S02]  /*19c20*/  F2FP.SATFINITE.E5M2.F32.PACK_AB_MERGE_C R7, R7, R8, RZ ;  /* 0x000000080707723e */ /* 0x004fc400048060ff */
[----:B------:R-:W2:Y:S02]  /*19c30*/  LDL.LU R8, [R1+0x99c] ;  /* 0x00099c0001087983 */ /* 0x000ea40000300800 */
[----:B--2---:R-:W-:Y:S02]  /*19c40*/  F2FP.SATFINITE.E5M2.F32.PACK_AB_MERGE_C R8, R8, R11, RZ ;  /* 0x0000000b0808723e */ /* 0x004fe400048060ff */
[----:B------:R-:W2:Y:S02]  /*19c50*/  LDL.LU R11, [R1+0x998] ;  /* 0x00099800010b7983 */ /* 0x000ea40000300800 */
[----:B--2---:R-:W-:Y:S02]  /*19c60*/  F2FP.SATFINITE.E5M2.F32.PACK_AB_MERGE_C R11, R11, R12, RZ ;  /* 0x0000000c0b0b723e */ /* 0x004fe400048060ff */
[----:B------:R-:W2:Y:S04]  /*19c70*/  LDL.LU R12, [R1+0x994] ;  /* 0x00099400010c7983 */ /* 0x000ea80000300800 */
[----:B------:R0:W-:Y:S04]  /*19c80*/  STL [R1+0x24], R11 ;  /* 0x0000240b01007387 */ /* 0x0001e80000100800 */
[----:B0-----:R-:W2:Y:S02]  /*19c90*/  LDL.LU R11, [R1+0x990] ;  /* 0x00099000010b7983 */ /* 0x001ea40000300800 */
[----:B--2---:R-:W-:-:S02]  /*19ca0*/  F2FP.SATFINITE.E5M2.F32.PACK_AB_MERGE_C R11, R11, R12, RZ ;  /* 0x0000000c0b0b723e */ /* 0x004fc400048060ff */
[----:B------:R-:W2:Y:S04]  /*19cb0*/  LDL.LU R12, [R1+0x98c] ;  /* 0x00098c00010c7983 */ /* 0x000ea80000300800 */
[----:B------:R0:W-:Y:S04]  /*19cc0*/  STL [R1+0x30], R11 ;  /* 0x0000300b01007387 */ /* 0x0001e80000100800 */
[----:B0-----:R-:W2:Y:S02]  /*19cd0*/  LDL.LU R11, [R1+0x988] ;  /* 0x00098800010b7983 */ /* 0x001ea40000300800 */
[----:B--2---:R-:W-:-:S02]  /*19ce0*/  F2FP.SATFINITE.E5M2.F32.PACK_AB_MERGE_C R11, R11, R12, RZ ;  /* 0x0000000c0b0b723e */ /* 0x004fc400048060ff */
[----:B------:R-:W2:Y:S02]  /*19cf0*/  LDL.LU R12, [R1+0x984] ;  /* 0x00098400010c7983 */ /* 0x000ea40000300800 */
[----:B--2---:R-:W-:Y:S02]  /*19d00*/  F2FP.SATFINITE.E5M2.F32.PACK_AB_MERGE_C R12, R12, R13, RZ ;  /* 0x0000000d0c0c723e */ /* 0x004fe400048060ff */
[----:B------:R-:W2:Y:S02]  /*19d10*/  LDL.LU R13, [R1+0x980] ;  /* 0x00098000010d7983 */ /* 0x000ea40000300800 */
[----:B--2---:R-:W-:Y:S02]  /*19d20*/  F2FP.SATFINITE.E5M2.F32.PACK_AB_MERGE_C R13, R13, R29, RZ ;  /* 0x0000001d0d0d723e */ /* 0x004fe400048060ff */
[----:B------:R-:W2:Y:S01]  /*19d30*/  LDL.LU R29, [R1+0x97c] ;  /* 0x00097c00011d7983 */ /* 0x000ea20000300800 */
[----:B------:R-:W-:Y:S02]  /*19d40*/  F2FP.SATFINITE.E5M2.F32.PACK_AB_MERGE_C R23, R23, R26, RZ ;  /* 0x0000001a1717723e */ /* 0x000fe400048060ff */
[----:B---3--:R-:W-:-:S02]  /*19d50*/  F2FP.SATFINITE.E5M2.F32.PACK_AB_MERGE_C R27, R27, R25, RZ ;  /* 0x000000191b1b723e */ /* 0x008fc400048060ff */
[----:B------:R-:W-:Y:S02]  /*19d60*/  F2FP.SATFINITE.E5M2.F32.PACK_AB_MERGE_C R18, R18, R16, RZ ;  /* 0x000000101212723e */ /* 0x000fe400048060ff */
[----:B------:R-:W-:Y:S02]  /*19d70*/  F2FP.SATFINITE.E5M2.F32.PACK_AB_MERGE_C R15, R15, R24, RZ ;  /* 0x000000180f0f723e */ /* 0x000fe400048060ff */
[----:B------:R-:W0:Y:S01]  /*19d80*/  S2R R24, SR_TID.X ;  /* 0x0000000000187919 */ /* 0x000e220000002100 */
[----:B----4-:R-:W-:Y:S02]  /*19d90*/  LOP3.LUT R22, R22, 0x3c, RZ, 0xc0, !PT ;  /* 0x0000003c16167812 */ /* 0x010fe400078ec0ff */
[----:B------:R-:W-:Y:S02]  /*19da0*/  LOP3.LUT R20, R20, 0xffff, RZ, 0xc0, !PT ;  /* 0x0000ffff14147812 */ /* 0x000fe400078ec0ff */
[----:B--2---:R-:W-:Y:S02]  /*19db0*/  F2FP.SATFINITE.E5M2.F32.PACK_AB_MERGE_C R14, R14, R29, RZ ;  /* 0x0000001d0e0e723e */ /* 0x004fe400048060ff */
[----:B------:R-:W2:Y:S04]  /*19dc0*/  LDL.LU R29, [R1+0x978] ;  /* 0x00097800011d7983 */ /* 0x000ea80000300800 */
[----:B------:R-:W3:Y:S04]  /*19dd0*/  LDL.LU R16, [R1+0x974] ;  /* 0x0009740001107983 */ /* 0x000ee80000300800 */
[----:B------:R-:W4:Y:S01]  /*19de0*/  LDL.LU R26, [R1+0x970] ;  /* 0x00097000011a7983 */ /* 0x000f220000300800 */
[----:B------:R-:W-:-:S03]  /*19df0*/  LOP3.LUT R17, R17, 0xffff, RZ, 0xc0, !PT ;  /* 0x0000ffff11117812 */ /* 0x000fc600078ec0ff */
[----:B------:R1:W-:Y:S04]  /*19e00*/  STL [R1+0xc], R23 ;  /* 0x00000c1701007387 */ /* 0x0003e80000100800 */
[----:B------:R0:W-:Y:S04]  /*19e10*/  STL [R1+0x14], R27 ;  /* 0x0000141b01007387 */ /* 0x0001e80000100800 */
[----:B------:R0:W-:Y:S01]  /*19e20*/  STL [R1+0x4], R20 ;  /* 0x0000041401007387 */ /* 0x0001e20000100800 */
[----:B-1----:R-:W-:Y:S02]  /*19e30*/  LOP3.LUT R23, R21, 0x44, RZ, 0xc0, !PT ;  /* 0x0000004415177812 */ /* 0x002fe400078ec0ff */
[----:B0-----:R-:W-:Y:S01]  /*19e40*/  LOP3.LUT R21, R24, 0xe0, RZ, 0xc0, !PT ;  /* 0x000000e018157812 */ /* 0x001fe200078ec0ff */
[----:B------:R-:W0:Y:S01]  /*19e50*/  S2R R27, SR_TID.X ;  /* 0x00000000001b7919 */ /* 0x000e220000002100 */
[----:B------:R-:W-:-:S03]  /*19e60*/  SHF.R.S32.HI R24, RZ, 0x8, R24 ;  /* 0x00000008ff187819 */ /* 0x000fc60000011418 */
[C---:B------:R-:W-:Y:S02]  /*19e70*/  IMAD R22, R21.reuse, 0x20, R22 ;  /* 0x0000002015167824 */ /* 0x040fe400078e0216 */
[----:B------:R-:W-:Y:S01]  /*19e80*/  IMAD R23, R21, 0x4, R23 ;  /* 0x0000000415177824 */ /* 0x000fe200078e0217 */
[----:B------:R-:W-:-:S04]  /*19e90*/  SGXT R24, R24, 0x1 ;  /* 0x000000011818781a */ /* 0x000fc80000000200 */
[----:B------:R-:W-:Y:S01]  /*19ea0*/  LOP3.LUT R22, R22, 0x4004, R24, 0x78, !PT ;  /* 0x0000400416167812 */ /* 0x000fe200078e7818 */
[C---:B0-----:R-:W-:Y:S02]  /*19eb0*/  IMAD.SHL.U32 R25, R27.reuse, 0x8, RZ ;  /* 0x000000081b197824 */ /* 0x041fe400078e00ff */
[----:B------:R-:W-:-:S05]  /*19ec0*/  IMAD.SHL.U32 R27, R27, 0x400, RZ ;  /* 0x000004001b1b7824 */ /* 0x000fca00078e00ff */
[----:B------:R-:W-:Y:S02]  /*19ed0*/  LOP3.LUT R21, R27, 0x6078, R25, 0xc8, !PT ;  /* 0x000060781b157812 */ /* 0x000fe400078ec819 */
[----:B------:R-:W-:Y:S02]  /*19ee0*/  LOP3.LUT R27, R6, 0xffff, RZ, 0xc0, !PT ;  /* 0x0000ffff061b7812 */ /* 0x000fe400078ec0ff */
[----:B------:R-:W-:Y:S02]  /*19ef0*/  LOP3.LUT R21, R21, R23, RZ, 0x3c, !PT ;  /* 0x0000001715157212 */ /* 0x000fe400078e3cff */
[----:B------:R-:W2:Y:S01]  /*19f00*/  LDL.LU R23, [R1] ;  /* 0x0000000001177983 */ /* 0x000ea20000300800 */
[--C-:B------:R-:W-:Y:S02]  /*19f10*/  PRMT R6, R17, 0x3340, R1.reuse ;  /* 0x0000334011067816 */ /* 0x100fe40000000001 */
[----:B------:R-:W-:Y:S01]  /*19f20*/  LOP3.LUT R25, R10, 0xffff, RZ, 0xc0, !PT ;  /* 0x0000ffff0a197812 */ /* 0x000fe200078ec0ff */
[----:B------:R0:W-:Y:S01]  /*19f30*/  STL [R1+0x968], R21 ;  /* 0x0009681501007387 */ /* 0x0001e20000100800 */
[----:B------:R-:W-:-:S02]  /*19f40*/  PRMT R10, R27, 0x3340, R1 ;  /* 0x000033401b0a7816 */ /* 0x000fc40000000001 */
[----:B------:R-:W-:Y:S01]  /*19f50*/  PRMT R20, R20, 0x3340, R25 ;  /* 0x0000334014147816 */ /* 0x000fe20000000019 */
[----:B0-----:R-:W0:Y:S01]  /*19f60*/  S2R R21, SR_TID.X ;  /* 0x0000000000157919 */ /* 0x001e220000002100 */
[----:B------:R-:W-:Y:S02]  /*19f70*/  LOP3.LUT R2, R2, 0xffff, RZ, 0xc0, !PT ;  /* 0x0000ffff02027812 */ /* 0x000fe400078ec0ff */
[----:B------:R-:W-:Y:S02]  /*19f80*/  LOP3.LUT R3, R3, 0xffff, RZ, 0xc0, !PT ;  /* 0x0000ffff03037812 */ /* 0x000fe400078ec0ff */
[----:B------:R-:W-:Y:S01]  /*19f90*/  LOP3.LUT R7, R7, 0xffff, RZ, 0xc0, !PT ;  /* 0x0000ffff07077812 */ /* 0x000fe200078ec0ff */
[----:B0-----:R-:W-:Y:S01]  /*19fa0*/  IMAD.SHL.U32 R21, R21, 0x40, RZ ;  /* 0x0000004015157824 */ /* 0x001fe200078e00ff */
[----:B---3--:R-:W-:Y:S02]  /*19fb0*/  LOP3.LUT R16, R16, 0xffff, RZ, 0xc0, !PT ;  /* 0x0000ffff10107812 */ /* 0x008fe400078ec0ff */
[----:B----4-:R-:W-:-:S04]  /*19fc0*/  LOP3.LUT R26, R26, 0xffff, RZ, 0xc0, !PT ;  /* 0x0000ffff1a1a7812 */ /* 0x010fc800078ec0ff */
[----:B------:R-:W-:-:S04]  /*19fd0*/  PRMT R24, R26, 0x3340, R16 ;  /* 0x000033401a187816 */ /* 0x000fc80000000010 */
[----:B------:R-:W-:Y:S02]  /*19fe0*/  PRMT R24, R24, 0x5410, R6 ;  /* 0x0000541018187816 */ /* 0x000fe40000000006 */
[----:B------:R-:W-:-:S05]  /*19ff0*/  LOP3.LUT R6, R22, 0x40, R21, 0xf8, !PT ;  /* 0x0000004016067812 */ /* 0x000fca00078ef815 */
[----:B------:R0:W-:Y:S04]  /*1a000*/  STL [R1+0x96c], R6 ;  /* 0x00096c0601007387 */ /* 0x0001e80000100800 */
[----:B------:R-:W-:Y:S01]  /*1a010*/  STL [R1+0x2c], R24 ;  /* 0x00002c1801007387 */ /* 0x000fe20000100800 */
[----:B0-----:R-:W-:Y:S02]  /*1a020*/  PRMT R6, R20, 0x5410, R10 ;  /* 0x0000541014067816 */ /* 0x001fe4000000000a */
[----:B------:R-:W-:-:S03]  /*1a030*/  LOP3.LUT R20, R9, 0xffff, RZ, 0xc0, !PT ;  /* 0x0000ffff09147812 */ /* 0x000fc600078ec0ff */
[----:B------:R0:W-:Y:S01]  /*1a040*/  STL [R1+0x28], R6 ;  /* 0x0000280601007387 */ /* 0x0001e20000100800 */
[----:B------:R-:W-:Y:S02]  /*1a050*/  LOP3.LUT R22, R28, 0xffff, RZ, 0xc0, !PT ;  /* 0x0000ffff1c167812 */ /* 0x000fe400078ec0ff */
[----:B--2---:R-:W-:Y:S02]  /*1a060*/  LOP3.LUT R29, R29, 0xffff, RZ, 0xc0, !PT ;  /* 0x0000ffff1d1d7812 */ /* 0x004fe400078ec0ff */
[----:B------:R-:W-:Y:S02]  /*1a070*/  PRMT R28, R2, 0x3340, R3 ;  /* 0x00003340021c7816 */ /* 0x000fe40000000003 */
[----:B0-----:R-:W-:Y:S02]  /*1a080*/  LOP3.LUT R6, R19, 0xffff, RZ, 0xc0, !PT ;  /* 0x0000ffff13067812 */ /* 0x001fe400078ec0ff */
[----:B------:R-:W-:Y:S02]  /*1a090*/  PRMT R19, R7, 0x3340, R1 ;  /* 0x0000334007137816 */ /* 0x000fe40000000001 */
[----:B------:R-:W-:-:S02]  /*1a0a0*/  LOP3.LUT R21, R23, 0xffff, RZ, 0xc0, !PT ;  /* 0x0000ffff17157812 */ /* 0x000fc400078ec0ff */
[----:B------:R-:W-:-:S03]  /*1a0b0*/  LOP3.LUT R23, R4, 0xffff, RZ, 0xc0, !PT ;  /* 0x0000ffff04177812 */ /* 0x000fc600078ec0ff */
[----:B------:R-:W-:Y:S01]  /*1a0c0*/  STL [R1+0x8], R21 ;  /* 0x0000081501007387 */ /* 0x000fe20000100800 */
[----:B------:R-:W-:-:S03]  /*1a0d0*/  PRMT R9, R23, 0x3340, R1 ;  /* 0x0000334017097816 */ /* 0x000fc60000000001 */
[----:B------:R-:W-:Y:S04]  /*1a0e0*/  STL [R1+0x20], R6 ;  /* 0x0000200601007387 */ /* 0x000fe80000100800 */
[----:B------:R-:W-:Y:S04]  /*1a0f0*/  STL [R1+0x1c], R20 ;  /* 0x00001c1401007387 */ /* 0x000fe80000100800 */
[----:B------:R0:W-:Y:S02]  /*1a100*/  STL [R1+0x18], R23 ;  /* 0x0000181701007387 */ /* 0x0001e40000100800 */
[----:B0-----:R-:W-:-:S02]  /*1a110*/  PRMT R23, R21, 0x3340, R29 ;  /* 0x0000334015177816 */ /* 0x001fc4000000001d */
[----:B------:R-:W-:Y:S02]  /*1a120*/  PRMT R21, R28, 0x5410, R19 ;  /* 0x000054101c157816 */ /* 0x000fe40000000013 */
[----:B------:R-:W2:Y:S01]  /*1a130*/  LDL.LU R28, [R1+0x4] ;  /* 0x00000400011c7983 */ /* 0x000ea20000300800 */
[----:B------:R-:W-:Y:S02]  /*1a140*/  PRMT R20, R6, 0x3340, R20 ;  /* 0x0000334006147816 */ /* 0x000fe40000000014 */
[----:B------:R-:W-:Y:S02]  /*1a150*/  SHF.R.U32.HI R19, RZ, 0x8, R16 ;  /* 0x00000008ff137819 */ /* 0x000fe40000011610 */
[----:B------:R-:W-:Y:S02]  /*1a160*/  PRMT R9, R20, 0x5410, R9 ;  /* 0x0000541014097816 */ /* 0x000fe40000000009 */
[----:B------:R-:W-:Y:S02]  /*1a170*/  SHF.R.U32.HI R20, RZ, 0x8, R26 ;  /* 0x00000008ff147819 */ /* 0x000fe4000001161a */
[----:B------:R-:W-:Y:S01]  /*1a180*/  LOP3.LUT R4, R18, 0xffff, RZ, 0xc0, !PT ;  /* 0x0000ffff12047812 */ /* 0x000fe200078ec0ff */
[----:B------:R-:W3:Y:S01]  /*1a190*/  LDL.LU R26, [R1+0x1c] ;  /* 0x00001c00011a7983 */ /* 0x000ee20000300800 */
[----:B------:R-:W-:-:S02]  /*1a1a0*/  LOP3.LUT R11, R11, 0xffff, RZ, 0xc0, !PT ;  /* 0x0000ffff0b0b7812 */ /* 0x000fc400078ec0ff */
[----:B------:R-:W-:Y:S02]  /*1a1b0*/  LOP3.LUT R18, R13, 0xffff, RZ, 0xc0, !PT ;  /* 0x0000ffff0d127812 */ /* 0x000fe400078ec0ff */
[----:B------:R-:W-:Y:S02]  /*1a1c0*/  PRMT R10, R22, 0x3340, R1 ;  /* 0x00003340160a7816 */ /* 0x000fe40000000001 */
[----:B------:R-:W-:Y:S02]  /*1a1d0*/  LOP3.LUT R6, R12, 0xffff, RZ, 0xc0, !PT ;  /* 0x0000ffff0c067812 */ /* 0x000fe400078ec0ff */
[----:B------:R-:W-:Y:S02]  /*1a1e0*/  LOP3.LUT R14, R14, 0xffff, RZ, 0xc0, !PT ;  /* 0x0000ffff0e0e7812 */ /* 0x000fe400078ec0ff */
[----:B------:R-:W-:Y:S02]  /*1a1f0*/  LOP3.LUT R15, R15, 0xffff, RZ, 0xc0, !PT ;  /* 0x0000ffff0f0f7812 */ /* 0x000fe400078ec0ff */
[----:B------:R-:W-:-:S02]  /*1a200*/  LOP3.LUT R19, R19, 0xffff, RZ, 0xc0, !PT ;  /* 0x0000ffff13137812 */ /* 0x000fc400078ec0ff */
[----:B------:R-:W-:Y:S02]  /*1a210*/  LOP3.LUT R20, R20, 0xffff, RZ, 0xc0, !PT ;  /* 0x0000ffff14147812 */ /* 0x000fe400078ec0ff */
[----:B------:R-:W-:Y:S02]  /*1a220*/  PRMT R13, R4, 0x3340, R1 ;  /* 0x00003340040d7816 */ /* 0x000fe40000000001 */
[----:B------:R-:W-:Y:S02]  /*1a230*/  PRMT R24, R11, 0x3340, R18 ;  /* 0x000033400b187816 */ /* 0x000fe40000000012 */
[----:B------:R-:W-:Y:S02]  /*1a240*/  PRMT R10, R23, 0x5410, R10 ;  /* 0x00005410170a7816 */ /* 0x000fe4000000000a */
[----:B------:R-:W-:Y:S02]  /*1a250*/  LOP3.LUT R0, R0, 0xffff, RZ, 0xc0, !PT ;  /* 0x0000ffff00007812 */ /* 0x000fe400078ec0ff */
[----:B------:R-:W-:-:S02]  /*1a260*/  LOP3.LUT R5, R5, 0xffff, RZ, 0xc0, !PT ;  /* 0x0000ffff05057812 */ /* 0x000fc400078ec0ff */
[----:B------:R-:W-:Y:S02]  /*1a270*/  LOP3.LUT R8, R8, 0xffff, RZ, 0xc0, !PT ;  /* 0x0000ffff08087812 */ /* 0x000fe400078ec0ff */
[----:B------:R-:W-:Y:S02]  /*1a280*/  PRMT R12, R15, 0x3340, R1 ;  /* 0x000033400f0c7816 */ /* 0x000fe40000000001 */
[----:B------:R-:W-:Y:S02]  /*1a290*/  PRMT R23, R6, 0x3340, R14 ;  /* 0x0000334006177816 */ /* 0x000fe4000000000e */
[----:B------:R-:W-:Y:S02]  /*1a2a0*/  PRMT R19, R20, 0x3340, R19 ;  /* 0x0000334014137816 */ /* 0x000fe40000000013 */
[----:B------:R-:W-:Y:S02]  /*1a2b0*/  SHF.R.U32.HI R25, RZ, 0x8, R25 ;  /* 0x00000008ff197819 */ /* 0x000fe40000011619 */
[----:B------:R-:W-:-:S02]  /*1a2c0*/  PRMT R13, R24, 0x5410, R13 ;  /* 0x00005410180d7816 */ /* 0x000fc4000000000d */
[----:B------:R-:W-:Y:S02]  /*1a2d0*/  PRMT R16, R8, 0x3340, R1 ;  /* 0x0000334008107816 */ /* 0x000fe40000000001 */
[----:B------:R-:W-:Y:S02]  /*1a2e0*/  PRMT R24, R0, 0x3340, R5 ;  /* 0x0000334000187816 */ /* 0x000fe40000000005 */
[----:B------:R-:W-:Y:S02]  /*1a2f0*/  SHF.R.U32.HI R27, RZ, 0x8, R27 ;  /* 0x00000008ff1b7819 */ /* 0x000fe4000001161b */
[----:B------:R-:W-:Y:S02]  /*1a300*/  PRMT R12, R23, 0x5410, R12 ;  /* 0x00005410170c7816 */ /* 0x000fe4000000000c */
[----:B------:R-:W-:Y:S02]  /*1a310*/  SHF.R.U32.HI R7, RZ, 0x8, R7 ;  /* 0x00000008ff077819 */ /* 0x000fe40000011607 */
[----:B------:R-:W-:-:S02]  /*1a320*/  LOP3.LUT R25, R25, 0xffff, RZ, 0xc0, !PT ;  /* 0x0000ffff19197812 */ /* 0x000fc400078ec0ff */
[----:B------:R-:W-:Y:S02]  /*1a330*/  PRMT R16, R24, 0x5410, R16 ;  /* 0x0000541018107816 */ /* 0x000fe40000000010 */
[----:B------:R-:W-:Y:S02]  /*1a340*/  LOP3.LUT R24, R7, 0xffff, RZ, 0xc0, !PT ;  /* 0x0000ffff07187812 */ /* 0x000fe400078ec0ff */
[----:B--2---:R-:W-:Y:S02]  /*1a350*/  SHF.R.U32.HI R20, RZ, 0x8, R28 ;  /* 0x00000008ff147819 */ /* 0x004fe4000001161c */
[----:B------:R-:W2:Y:S02]  /*1a360*/  LDL.LU R28, [R1+0x18] ;  /* 0x00001800011c7983 */ /* 0x000ea40000300800 */
[----:B------:R-:W-:Y:S02]  /*1a370*/  LOP3.LUT R23, R20, 0xffff, RZ, 0xc0, !PT ;  /* 0x0000ffff14177812 */ /* 0x000fe400078ec0ff */
[----:B------:R-:W-:-:S02]  /*1a380*/  LOP3.LUT R20, R27, 0xffff, RZ, 0xc0, !PT ;  /* 0x0000ffff1b147812 */ /* 0x000fc400078ec0ff */
[----:B------:R-:W4:Y:S01]  /*1a390*/  LDL.LU R27, [R1+0x20] ;  /* 0x00002000011b7983 */ /* 0x000f220000300800 */
[----:B------:R-:W-:-:S03]  /*1a3a0*/  PRMT R7, R23, 0x3340, R25 ;  /* 0x0000334017077816 */ /* 0x000fc60000000019 */
[----:B------:R-:W2:Y:S01]  /*1a3b0*/  LDL.LU R25, [R1+0x8] ;  /* 0x0000080001197983 */ /* 0x000ea20000300800 */
[----:B------:R-:W-:Y:S02]  /*1a3c0*/  SHF.R.U32.HI R2, RZ, 0x8, R2 ;  /* 0x00000008ff027819 */ /* 0x000fe40000011602 */
[----:B------:R-:W-:Y:S02]  /*1a3d0*/  SHF.R.U32.HI R3, RZ, 0x8, R3 ;  /* 0x00000008ff037819 */ /* 0x000fe40000011603 */
[----:B------:R-:W-:Y:S02]  /*1a3e0*/  LOP3.LUT R2, R2, 0xffff, RZ, 0xc0, !PT ;  /* 0x0000ffff02027812 */ /* 0x000fe400078ec0ff */
[----:B------:R-:W-:Y:S02]  /*1a3f0*/  LOP3.LUT R3, R3, 0xffff, RZ, 0xc0, !PT ;  /* 0x0000ffff03037812 */ /* 0x000fe400078ec0ff */
[----:B------:R-:W-:Y:S02]  /*1a400*/  SHF.R.U32.HI R11, RZ, 0x8, R11 ;  /* 0x00000008ff0b7819 */ /* 0x000fe4000001160b */
[----:B------:R-:W-:-:S02]  /*1a410*/  SHF.R.U32.HI R18, RZ, 0x8, R18 ;  /* 0x00000008ff127819 */ /* 0x000fc40000011612 */
[----:B------:R-:W-:Y:S02]  /*1a420*/  SHF.R.U32.HI R4, RZ, 0x8, R4 ;  /* 0x00000008ff047819 */ /* 0x000fe40000011604 */
[----:B------:R-:W-:Y:S02]  /*1a430*/  SHF.R.U32.HI R29, RZ, 0x8, R29 ;  /* 0x00000008ff1d7819 */ /* 0x000fe4000001161d */
[----:B------:R-:W-:Y:S02]  /*1a440*/  SHF.R.U32.HI R22, RZ, 0x8, R22 ;  /* 0x00000008ff167819 */ /* 0x000fe40000011616 */
[----:B------:R-:W-:Y:S02]  /*1a450*/  PRMT R2, R2, 0x3340, R3 ;  /* 0x0000334002027816 */ /* 0x000fe40000000003 */
[----:B------:R-:W-:Y:S02]  /*1a460*/  PRMT R3, R24, 0x3340, R1 ;  /* 0x0000334018037816 */ /* 0x000fe40000000001 */
[----:B------:R-:W-:-:S02]  /*1a470*/  LOP3.LUT R18, R18, 0xffff, RZ, 0xc0, !PT ;  /* 0x0000ffff12127812 */ /* 0x000fc400078ec0ff */
[----:B------:R-:W-:Y:S02]  /*1a480*/  LOP3.LUT R24, R11, 0xffff, RZ, 0xc0, !PT ;  /* 0x0000ffff0b187812 */ /* 0x000fe400078ec0ff */
[----:B------:R-:W-:Y:S02]  /*1a490*/  LOP3.LUT R4, R4, 0xffff, RZ, 0xc0, !PT ;  /* 0x0000ffff04047812 */ /* 0x000fe400078ec0ff */
[----:B------:R-:W-:Y:S02]  /*1a4a0*/  LOP3.LUT R11, R29, 0xffff, RZ, 0xc0, !PT ;  /* 0x0000ffff1d0b7812 */ /* 0x000fe400078ec0ff */
[----:B------:R-:W-:Y:S01]  /*1a4b0*/  PRMT R18, R24, 0x3340, R18 ;  /* 0x0000334018127816 */ /* 0x000fe20000000012 */
[----:B------:R-:W3:Y:S01]  /*1a4c0*/  LDL.LU R29, [R1+0x28] ;  /* 0x00002800011d7983 */ /* 0x000ee20000300800 */
[----:B------:R-:W-:Y:S02]  /*1a4d0*/  SHF.R.U32.HI R0, RZ, 0x8, R0 ;  /* 0x00000008ff007819 */ /* 0x000fe40000011600 */
[----:B------:R-:W-:-:S02]  /*1a4e0*/  SHF.R.U32.HI R5, RZ, 0x8, R5 ;  /* 0x00000008ff057819 */ /* 0x000fc40000011605 */
[----:B------:R-:W-:Y:S02]  /*1a4f0*/  SHF.R.U32.HI R8, RZ, 0x8, R8 ;  /* 0x00000008ff087819 */ /* 0x000fe40000011608 */
[----:B------:R-:W-:Y:S02]  /*1a500*/  LOP3.LUT R0, R0, 0xffff, RZ, 0xc0, !PT ;  /* 0x0000ffff00007812 */ /* 0x000fe400078ec0ff */
[----:B------:R-:W-:Y:S02]  /*1a510*/  SHF.R.U32.HI R14, RZ, 0x8, R14 ;  /* 0x00000008ff0e7819 */ /* 0x000fe4000001160e */
[----:B--2---:R-:W-:Y:S02]  /*1a520*/  SHF.R.U32.HI R23, RZ, 0x8, R25 ;  /* 0x00000008ff177819 */ /* 0x004fe40000011619 */
[----:B------:R-:W-:Y:S02]  /*1a530*/  LOP3.LUT R25, R22, 0xffff, RZ, 0xc0, !PT ;  /* 0x0000ffff16197812 */ /* 0x000fe400078ec0ff */
[----:B------:R-:W-:-:S02]  /*1a540*/  LOP3.LUT R23, R23, 0xffff, RZ, 0xc0, !PT ;  /* 0x0000ffff17177812 */ /* 0x000fc400078ec0ff */
[----:B------:R-:W-:Y:S02]  /*1a550*/  PRMT R22, R4, 0x3340, R1 ;  /* 0x0000334004167816 */ /* 0x000fe40000000001 */
[----:B------:R-:W-:Y:S02]  /*1a560*/  PRMT R11, R23, 0x3340, R11 ;  /* 0x00003340170b7816 */ /* 0x000fe4000000000b */
[----:B------:R-:W-:Y:S02]  /*1a570*/  PRMT R4, R25, 0x3340, R1 ;  /* 0x0000334019047816 */ /* 0x000fe40000000001 */
[----:B----4-:R-:W-:Y:S02]  /*1a580*/  SHF.R.U32.HI R24, RZ, 0x8, R27 ;  /* 0x00000008ff187819 */ /* 0x010fe4000001161b */
[----:B---3--:R-:W-:Y:S02]  /*1a590*/  SHF.R.U32.HI R25, RZ, 0x8, R26 ;  /* 0x00000008ff197819 */ /* 0x008fe4000001161a */
[----:B------:R-:W-:-:S02]  /*1a5a0*/  SHF.R.U32.HI R23, RZ, 0x8, R28 ;  /* 0x00000008ff177819 */ /* 0x000fc4000001161c */
[----:B------:R-:W-:Y:S02]  /*1a5b0*/  LOP3.LUT R27, R24, 0xffff, RZ, 0xc0, !PT ;  /* 0x0000ffff181b7812 */ /* 0x000fe400078ec0ff */
[----:B------:R-:W-:Y:S02]  /*1a5c0*/  LOP3.LUT R25, R25, 0xffff, RZ, 0xc0, !PT ;  /* 0x0000ffff19197812 */ /* 0x000fe400078ec0ff */
[----:B------:R-:W-:Y:S02]  /*1a5d0*/  LOP3.LUT R26, R23, 0xffff, RZ, 0xc0, !PT ;  /* 0x0000ffff171a7812 */ /* 0x000fe400078ec0ff */
[----:B------:R-:W-:Y:S02]  /*1a5e0*/  LOP3.LUT R24, R5, 0xffff, RZ, 0xc0, !PT ;  /* 0x0000ffff05187812 */ /* 0x000fe400078ec0ff */
[----:B------:R-:W-:Y:S02]  /*1a5f0*/  LOP3.LUT R28, R8, 0xffff, RZ, 0xc0, !PT ;  /* 0x0000ffff081c7812 */ /* 0x000fe400078ec0ff */
[----:B------:R-:W-:-:S02]  /*1a600*/  PRMT R23, R27, 0x3340, R25 ;  /* 0x000033401b177816 */ /* 0x000fc40000000019 */
[----:B------:R-:W2:Y:S01]  /*1a610*/  LDL.LU R27, [R1+0x24] ;  /* 0x00002400011b7983 */ /* 0x000ea20000300800 */
[--C-:B------:R-:W-:Y:S02]  /*1a620*/  PRMT R5, R26, 0x3340, R1.reuse ;  /* 0x000033401a057816 */ /* 0x100fe40000000001 */
[----:B------:R-:W-:Y:S01]  /*1a630*/  PRMT R8, R0, 0x3340, R24 ;  /* 0x0000334000087816 */ /* 0x000fe20000000018 */
[----:B------:R-:W3:Y:S01]  /*1a640*/  LDL.LU R26, [R1+0x2c] ;  /* 0x00002c00011a7983 */ /* 0x000ee20000300800 */
[----:B------:R-:W-:Y:S02]  /*1a650*/  PRMT R0, R28, 0x3340, R1 ;  /* 0x000033401c007816 */ /* 0x000fe40000000001 */
[----:B------:R-:W-:Y:S01]  /*1a660*/  SHF.R.U32.HI R24, RZ, 0x8, R6 ;  /* 0x00000008ff187819 */ /* 0x000fe20000011606 */
[----:B------:R-:W4:Y:S01]  /*1a670*/  LDL.LU R28, [R1+0xc] ;  /* 0x00000c00011c7983 */ /* 0x000f220000300800 */
[----:B------:R-:W-:Y:S02]  /*1a680*/  SHF.R.U32.HI R25, RZ, 0x8, R15 ;  /* 0x00000008ff197819 */ /* 0x000fe4000001160f */
[----:B------:R-:W-:Y:S01]  /*1a690*/  LOP3.LUT R15, R14, 0xffff, RZ, 0xc0, !PT ;  /* 0x0000ffff0e0f7812 */ /* 0x000fe200078ec0ff */
[----:B------:R-:W3:Y:S04]  /*1a6a0*/  LDL.LU R6, [R1+0x96c] ;  /* 0x00096c0001067983 */ /* 0x000ee80000300800 */
[----:B------:R-:W3:Y:S01]  /*1a6b0*/  LDL.LU R14, [R1+0x3c] ;  /* 0x00003c00010e7983 */ /* 0x000ee20000300800 */
[----:B------:R-:W-:-:S02]  /*1a6c0*/  LOP3.LUT R24, R24, 0xffff, RZ, 0xc0, !PT ;  /* 0x0000ffff18187812 */ /* 0x000fc400078ec0ff */
[----:B------:R-:W-:Y:S02]  /*1a6d0*/  LOP3.LUT R25, R25, 0xffff, RZ, 0xc0, !PT ;  /* 0x0000ffff19197812 */ /* 0x000fe400078ec0ff */
[----:B------:R-:W-:Y:S02]  /*1a6e0*/  PRMT R15, R24, 0x3340, R15 ;  /* 0x00003340180f7816 */ /* 0x000fe4000000000f */
[----:B------:R-:W-:Y:S02]  /*1a6f0*/  PRMT R24, R25, 0x3340, R1 ;  /* 0x0000334019187816 */ /* 0x000fe40000000001 */
[----:B------:R-:W4:Y:S01]  /*1a700*/  LDL.LU R25, [R1+0x34] ;  /* 0x0000340001197983 */ /* 0x000f220000300800 */
[----:B------:R-:W-:Y:S01]  /*1a710*/  SHF.R.U32.HI R17, RZ, 0x8, R17 ;  /* 0x00000008ff117819 */ /* 0x000fe20000011611 */
[----:B------:R-:W-:Y:S01]  /*1a720*/  ULEA UR4, UR5, UR4, 0x18 ;  /* 0x0000000405047291 */ /* 0x000fe2000f8ec0ff */
[----:B------:R-:W-:Y:S01]  /*1a730*/  PRMT R20, R20, 0x3340, R1 ;  /* 0x0000334014147816 */ /* 0x000fe20000000001 */
[----:B------:R-:W0:Y:S01]  /*1a740*/  LDCU UR5, c[0x0][0x3b4] ;  /* 0x00007680ff0577ac */ /* 0x000e220008000800 */
[----:B------:R-:W-:-:S04]  /*1a750*/  LOP3.LUT R17, R17, 0xffff, RZ, 0xc0, !PT ;  /* 0x0000ffff11117812 */ /* 0x000fc800078ec0ff */
[----:B------:R-:W-:-:S04]  /*1a760*/  PRMT R17, R17, 0x3340, R1 ;  /* 0x0000334011117816 */ /* 0x000fc80000000001 */
[----:B------:R-:W-:Y:S02]  /*1a770*/  PRMT R17, R19, 0x5410, R17 ;  /* 0x0000541013117816 */ /* 0x000fe40000000011 */
[----:B------:R-:W-:Y:S02]  /*1a780*/  PRMT R7, R7, 0x5410, R20 ;  /* 0x0000541007077816 */ /* 0x000fe40000000014 */
[----:B--2---:R-:W-:Y:S02]  /*1a790*/  LOP3.LUT R27, R27, 0xffff, RZ, 0xc0, !PT ;  /* 0x0000ffff1b1b7812 */ /* 0x004fe400078ec0ff */
[----:B---3--:R-:W-:-:S04]  /*1a7a0*/  LOP3.LUT R14, R14, 0xffff, RZ, 0xc0, !PT ;  /* 0x0000ffff0e0e7812 */ /* 0x008fc800078ec0ff */
[----:B------:R-:W-:-:S05]  /*1a7b0*/  PRMT R26, R26, 0x4210, R14 ;  /* 0x000042101a1a7816 */ /* 0x000fca000000000e */
[----:B------:R1:W-:Y:S02]  /*1a7c0*/  STS [R6+UR4], R26 ;  /* 0x0000001a06007988 */ /* 0x0003e40008000804 */
[----:B-1----:R-:W-:Y:S02]  /*1a7d0*/  PRMT R26, R21, 0x4210, R27 ;  /* 0x00004210151a7816 */ /* 0x002fe4000000001b */
[----:B------:R-:W2:Y:S04]  /*1a7e0*/  LDL.LU R21, [R1+0x968] ;  /* 0x0009680001157983 */ /* 0x000ea80000300800 */
[----:B------:R-:W3:Y:S01]  /*1a7f0*/  LDL.LU R19, [R1+0x14] ;  /* 0x0000140001137983 */ /* 0x000ee20000300800 */
[----:B----4-:R-:W-:-:S04]  /*1a800*/  LOP3.LUT R25, R25, 0xffff, RZ, 0xc0, !PT ;  /* 0x0000ffff19197812 */ /* 0x010fc800078ec0ff */
[----:B------:R-:W-:Y:S01]  /*1a810*/  PRMT R29, R29, 0x4210, R25 ;  /* 0x000042101d1d7816 */ /* 0x000fe20000000019 */
[----:B------:R-:W-:Y:S04]  /*1a820*/  STS [R6+UR4+0x100], R26 ;  /* 0x0001001a06007988 */ /* 0x000fe80008000804 */
[----:B------:R1:W-:Y:S04]  /*1a830*/  STS [R6+UR4+0x80], R29 ;  /* 0x0000801d06007988 */ /* 0x0003e80008000804 */
[----:B-1----:R-:W4:Y:S04]  /*1a840*/  LDL.LU R29, [R1+0x30] ;  /* 0x00003000011d7983 */ /* 0x002f280000300800 */
[----:B------:R-:W2:Y:S04]  /*1a850*/  LDL.LU R20, [R1+0x38] ;  /* 0x0000380001147983 */ /* 0x000ea80000300800 */
[----:B------:R-:W2:Y:S01]  /*1a860*/  LDL.LU R26, [R1+0x40] ;  /* 0x00004000011a7983 */ /* 0x000ea20000300800 */
[----:B------:R-:W-:-:S02]  /*1a870*/  PRMT R4, R11, 0x5410, R4 ;  /* 0x000054100b047816 */ /* 0x000fc40000000004 */
[----:B------:R-:W-:Y:S02]  /*1a880*/  PRMT R2, R2, 0x5410, R3 ;  /* 0x0000541002027816 */ /* 0x000fe40000000003 */
[----:B------:R-:W-:Y:S02]  /*1a890*/  PRMT R7, R7, 0x5210, R25 ;  /* 0x0000521007077816 */ /* 0x000fe40000000019 */
[----:B------:R-:W-:Y:S02]  /*1a8a0*/  PRMT R2, R2, 0x5210, R27 ;  /* 0x0000521002027816 */ /* 0x000fe4000000001b */
[----:B---3--:R-:W-:Y:S02]  /*1a8b0*/  LOP3.LUT R11, R19, 0xffff, RZ, 0xc0, !PT ;  /* 0x0000ffff130b7812 */ /* 0x008fe400078ec0ff */
[----:B------:R-:W0:Y:S04]  /*1a8c0*/  LDL.LU R19, [R1+0x860] ;  /* 0x0008600001137983 */ /* 0x000e280000300800 */
[----:B------:R-:W3:Y:S01]  /*1a8d0*/  LDL.LU R27, [R1+0x830] ;  /* 0x00083000011b7983 */ /* 0x000ee20000300800 */
[----:B--2---:R-:W-:-:S03]  /*1a8e0*/  LOP3.LUT R3, R26, 0xffff, RZ, 0xc0, !PT ;  /* 0x0000ffff1a037812 */ /* 0x004fc600078ec0ff */
[----:B------:R-:W2:Y:S04]  /*1a8f0*/  LDL.LU R26, [R1+0x864] ;  /* 0x00086400011a7983 */ /* 0x000ea80000300800 */
[----:B------:R-:W3:Y:S01]  /*1a900*/  LDL.LU R25, [R1+0x8f0] ;  /* 0x0008f00001197983 */ /* 0x000ee20000300800 */
[----:B------:R-:W-:Y:S02]  /*1a910*/  PRMT R17, R17, 0x5210, R14 ;  /* 0x0000521011117816 */ /* 0x000fe4000000000e */
[----:B------:R-:W-:Y:S01]  /*1a920*/  PRMT R5, R23, 0x5410, R5 ;  /* 0x0000541017057816 */ /* 0x000fe20000000005 */
[----:B------:R-:W3:Y:S01]  /*1a930*/  LDL.LU R14, [R1+0x8ec] ;  /* 0x0008ec00010e7983 */ /* 0x000ee20000300800 */
[----:B------:R-:W-:Y:S02]  /*1a940*/  PRMT R0, R8, 0x5410, R0 ;  /* 0x0000541008007816 */ /* 0x000fe40000000000 */
[----:B------:R-:W-:Y:S01]  /*1a950*/  LOP3.LUT R8, R20, 0xffff, RZ, 0xc0, !PT ;  /* 0x0000ffff14087812 */ /* 0x000fe200078ec0ff */
[----:B------:R-:W3:Y:S03]  /*1a960*/  LDL.LU R23, [R1+0x868] ;  /* 0x0008680001177983 */ /* 0x000ee60000300800 */
[----:B------:R-:W-:-:S02]  /*1a970*/  PRMT R9, R9, 0x4210, R8 ;  /* 0x0000421009097816 */ /* 0x000fc40000000008 */
[----:B------:R-:W-:Y:S02]  /*1a980*/  PRMT R5, R5, 0x5210, R8 ;  /* 0x0000521005057816 */ /* 0x000fe40000000008 */
[--C-:B------:R-:W-:Y:S02]  /*1a990*/  PRMT R10, R10, 0x4210, R3.reuse ;  /* 0x000042100a0a7816 */ /* 0x100fe40000000003 */
[----:B------:R-:W-:Y:S02]  /*1a9a0*/  PRMT R4, R4, 0x5210, R3 ;  /* 0x0000521004047816 */ /* 0x000fe40000000003 */
[----:B------:R-:W-:Y:S02]  /*1a9b0*/  LOP3.LUT R28, R28, 0xffff, RZ, 0xc0, !PT ;  /* 0x0000ffff1c1c7812 */ /* 0x000fe400078ec0ff */
[----:B------:R-:W-:Y:S02]  /*1a9c0*/  PRMT R18, R18, 0x5410, R22 ;  /* 0x0000541012127816 */ /* 0x000fe40000000016 */
[----:B----4-:R-:W-:-:S02]  /*1a9d0*/  LOP3.LUT R3, R29, 0xffff, RZ, 0xc0, !PT ;  /* 0x0000ffff1d037812 */ /* 0x010fc400078ec0ff */
[----:B------:R-:W-:Y:S02]  /*1a9e0*/  PRMT R15, R15, 0x5410, R24 ;  /* 0x000054100f0f7816 */ /* 0x000fe40000000018 */
[--C-:B------:R-:W-:Y:S01]  /*1a9f0*/  PRMT R13, R13, 0x4210, R28.reuse ;  /* 0x000042100d0d7816 */ /* 0x100fe2000000001c */
[----:B------:R-:W-:Y:S01]  /*1aa00*/  STS [R6+UR4+0x200], R17 ;  /* 0x0002001106007988 */ /* 0x000fe20008000804 */
[----:B------:R-:W-:Y:S01]  /*1aa10*/  PRMT R18, R18, 0x5210, R28 ;  /* 0x0000521012127816 */ /* 0x000fe2000000001c */
[----:B------:R-:W2:Y:S01]  /*1aa20*/  LDC R24, c[0x0][0x3b8] ;  /* 0x0000ee00ff187b82 */ /* 0x000ea20000000800 */
[--C-:B------:R-:W-:Y:S02]  /*1aa30*/  PRMT R16, R16, 0x4210, R3.reuse ;  /* 0x0000421010107816 */ /* 0x100fe40000000003 */
[----:B------:R-:W-:Y:S02]  /*1aa40*/  PRMT R0, R0, 0x5210, R3 ;  /* 0x0000521000007816 */ /* 0x000fe40000000003 */
[----:B------:R-:W-:-:S02]  /*1aa50*/  PRMT R15, R15, 0x5210, R11 ;  /* 0x000052100f0f7816 */ /* 0x000fc4000000000b */
[----:B------:R-:W-:Y:S01]  /*1aa60*/  LOP3.LUT R3, R6, 0x40, RZ, 0x3c, !PT ;  /* 0x0000004006037812 */ /* 0x000fe200078e3cff */
[----:B------:R-:W-:Y:S04]  /*1aa70*/  STS [R6+UR4+0x180], R13 ;  /* 0x0001800d06007988 */ /* 0x000fe80008000804 */
[----:B------:R-:W-:Y:S04]  /*1aa80*/  STS [R6+UR4+0x280], R7 ;  /* 0x0002800706007988 */ /* 0x000fe80008000804 */
[----:B------:R-:W-:Y:S04]  /*1aa90*/  STS [R6+UR4+0x300], R2 ;  /* 0x0003000206007988 */ /* 0x000fe80008000804 */
[----:B------:R-:W-:Y:S04]  /*1aaa0*/  STS [R6+UR4+0x380], R18 ;  /* 0x0003801206007988 */ /* 0x000fe80008000804 */
[----:B------:R1:W-:Y:S04]  /*1aab0*/  STS [R3+UR4+0x2380], R15 ;  /* 0x0023800f03007988 */ /* 0x0003e80008000804 */
[----:B------:R4:W-:Y:S04]  /*1aac0*/  STS [R3+UR4+0x2100], R16 ;  /* 0x0021001003007988 */ /* 0x0009e80008000804 */
[----:B------:R2:W-:Y:S01]  /*1aad0*/  STS [R3+UR4+0x2200], R4 ;  /* 0x0022000403007988 */ /* 0x0005e20008000804 */
[----:B------:R-:W-:-:S03]  /*1aae0*/  PRMT R12, R12, 0x4210, R11 ;  /* 0x000042100c0c7816 */ /* 0x000fc6000000000b */
[----:B------:R-:W-:Y:S04]  /*1aaf0*/  STS [R3+UR4+0x2000], R10 ;  /* 0x0020000a03007988 */ /* 0x000fe80008000804 */
[----:B------:R-:W-:Y:S04]  /*1ab00*/  STS [R3+UR4+0x2080], R9 ;  /* 0x0020800903007988 */ /* 0x000fe80008000804 */
[----:B------:R-:W-:Y:S04]  /*1ab10*/  STS [R3+UR4+0x2280], R5 ;  /* 0x0022800503007988 */ /* 0x000fe80008000804 */
[----:B------:R0:W-:Y:S04]  /*1ab20*/  STS [R3+UR4+0x2300], R0 ;  /* 0x0023000003007988 */ /* 0x0001e80008000804 */
[----:B------:R3:W-:Y:S01]  /*1ab30*/  STS [R3+UR4+0x2180], R12 ;  /* 0x0021800c03007988 */ /* 0x0007e20008000804 */
[----:B------:R-:W-:Y:S01]  /*1ab40*/  BAR.SYNC.DEFER_BLOCKING 0x0 ;  /* 0x0000000000007b1d */ /* 0x000fe20000010000 */
[C---:B0-----:R-:W-:Y:S01]  /*1ab50*/  IMAD R8, R19.reuse, UR5, RZ ;  /* 0x0000000513087c24 */ /* 0x041fe2000f8e02ff */
[----:B------:R-:W-:-:S04]  /*1ab60*/  ISETP.GE.AND P0, PT, R19, UR14, PT ;  /* 0x0000000e13007c0c */ /* 0x000fc8000bf06270 */
[----:B------:R-:W0:Y:S04]  /*1ab70*/  LDS R13, [R21+UR4] ;  /* 0x00000004150d7984 */ /* 0x000e280008000800 */
[----:B------:R-:W3:Y:S04]  /*1ab80*/  LDL.LU R19, [R1+0x870] ;  /* 0x0008700001137983 */ /* 0x000ee80000300800 */
[----:B-1----:R-:W3:Y:S04]  /*1ab90*/  LDL.LU R15, [R1+0x86c] ;  /* 0x00086c00010f7983 */ /* 0x002ee80000300800 */
[----:B------:R-:W3:Y:S04]  /*1aba0*/  LDL.LU R18, [R1+0x874] ;  /* 0x0008740001127983 */ /* 0x000ee80000300800 */
[----:B------:R-:W3:Y:S04]  /*1abb0*/  LDL.LU R17, [R1+0x878] ;  /* 0x0008780001117983 */ /* 0x000ee80000300800 */
[----:B----4-:R-:W4:Y:S01]  /*1abc0*/  LDL.LU R16, [R1+0x87c] ;  /* 0x00087c0001107983 */ /* 0x010f220000300800 */
[-C--:B--2---:R-:W-:Y:S01]  /*1abd0*/  IMAD R4, R26, R24.reuse, RZ ;  /* 0x000000181a047224 */ /* 0x084fe200078e02ff */
[----:B------:R-:W-:Y:S01]  /*1abe0*/  LOP3.LUT R0, R21, 0x4, RZ, 0x3c, !PT ;  /* 0x0000000415007812 */ /* 0x000fe200078e3cff */
[----:B---3--:R-:W-:Y:S01]  /*1abf0*/  IMAD R3, R27, R24, RZ ;  /* 0x000000181b037224 */ /* 0x008fe200078e02ff */
[----:B------:R-:W-:Y:S01]  /*1ac00*/  LDS R20, [R21+UR4+0x400] ;  /* 0x0004000415147984 */ /* 0x000fe20008000800 */
[----:B------:R-:W-:-:S03]  /*1ac10*/  ISETP.LT.AND P5, PT, R25, UR15, !P0 ;  /* 0x0000000f19007c0c */ /* 0x000fc6000c7a1270 */
[----:B------:R-:W2:Y:S01]  /*1ac20*/  LDL.LU R25, [R1+0x880] ;  /* 0x0008800001197983 */ /* 0x000ea20000300800 */
[----:B------:R-:W-:-:S03]  /*1ac30*/  ISETP.LT.AND P2, PT, R26, UR15, !P0 ;  /* 0x0000000f1a007c0c */ /* 0x000fc6000c741270 */
[----:B------:R-:W3:Y:S04]  /*1ac40*/  LDL.LU R26, [R1+0x888] ;  /* 0x00088800011a7983 */ /* 0x000ee80000300800 */
[----:B------:R-:W2:Y:S01]  /*1ac50*/  LDL.LU R29, [R1+0x884] ;  /* 0x00088400011d7983 */ /* 0x000ea20000300800 */
[----:B------:R-:W-:-:S03]  /*1ac60*/  ISETP.LT.AND P1, PT, R27, UR15, !P0 ;  /* 0x0000000f1b007c0c */ /* 0x000fc6000c721270 */
[----:B------:R-:W2:Y:S04]  /*1ac70*/  LDL.LU R28, [R1+0x88c] ;  /* 0x00088c00011c7983 */ /* 0x000ea80000300800 */
[----:B------:R-:W2:Y:S04]  /*1ac80*/  LDL.LU R27, [R1+0x890] ;  /* 0x00089000011b7983 */ /* 0x000ea80000300800 */
[----:B------:R-:W1:Y:S04]  /*1ac90*/  LDS R12, [R0+UR4] ;  /* 0x00000004000c7984 */ /* 0x000e680008000800 */
[----:B------:R-:W1:Y:S01]  /*1aca0*/  LDS R11, [R0+UR4+0x400] ;  /* 0x00040004000b7984 */ /* 0x000e620008000800 */
[----:B------:R-:W-:-:S03]  /*1acb0*/  IADD3 R5, P3, PT, R8, UR12, RZ ;  /* 0x0000000c08057c10 */ /* 0x000fc6000ff7e0ff */
[----:B------:R-:W4:Y:S01]  /*1acc0*/  LDS R22, [R21+UR4+0x800] ;  /* 0x0008000415167984 */ /* 0x000f220008000800 */
[----:B------:R-:W-:Y:S02]  /*1acd0*/  LEA.HI.X.SX32 R8, R8, UR13, 0x1, P3 ;  /* 0x0000000d08087c11 */ /* 0x000fe400098f0eff */
[CC--:B------:R-:W-:Y:S01]  /*1ace0*/  IADD3 R2, P6, PT, R3.reuse, R5.reuse, RZ ;  /* 0x0000000503027210 */ /* 0x0c0fe20007fde0ff */
[----:B------:R-:W3:Y:S01]  /*1acf0*/  LDS R9, [R0+UR4+0x800] ;  /* 0x0008000400097984 */ /* 0x000ee20008000800 */
[----:B------:R-:W-:Y:S02]  /*1ad00*/  IADD3 R6, P3, PT, R4, R5, RZ ;  /* 0x0000000504067210 */ /* 0x000fe40007f7e0ff */
[----:B------:R-:W-:Y:S02]  /*1ad10*/  ISETP.LT.AND P4, PT, R14, UR15, !P0 ;  /* 0x0000000f0e007c0c */ /* 0x000fe4000c781270 */
[----:B------:R-:W-:Y:S02]  /*1ad20*/  LEA.HI.X.SX32 R3, R3, R8, 0x1, P6 ;  /* 0x0000000803037211 */ /* 0x000fe400030f0eff */
[----:B0-----:R-:W-:-:S02]  /*1ad30*/  PRMT R10, R13, 0x7770, RZ ;  /* 0x000077700d0a7816 */ /* 0x001fc400000000ff */
[----:B------:R-:W-:Y:S01]  /*1ad40*/  LEA.HI.X.SX32 R7, R4, R8, 0x1, P3 ;  /* 0x0000000804077211 */ /* 0x000fe200018f0eff */
[C---:B------:R-:W-:Y:S01]  /*1ad50*/  IMAD R4, R23.reuse, R24, RZ ;  /* 0x0000001817047224 */ /* 0x040fe200078e02ff */
[----:B------:R-:W-:Y:S01]  /*1ad60*/  ISETP.LT.AND P6, PT, R23, UR15, !P0 ;  /* 0x0000000f17007c0c */ /* 0x000fe2000c7c1270 */
[----:B------:R-:W-:Y:S04]  /*1ad70*/  @P1 STG.E.U8 desc[UR10][R2.64], R10 ;  /* 0x0000000a02001986 */ /* 0x000fe8000c10110a */
[----:B------:R-:W-:Y:S04]  /*1ad80*/  LDS R23, [R21+UR4+0xc00] ;  /* 0x000c000415177984 */ /* 0x000fe80008000800 */
[----:B------:R-:W0:Y:S01]  /*1ad90*/  LDS R10, [R0+UR4+0xc00] ;  /* 0x000c0004000a7984 */ /* 0x000e220008000800 */
[----:B-1----:R-:W-:-:S05]  /*1ada0*/  PRMT R14, R12, 0x7770, RZ ;  /* 0x000077700c0e7816 */ /* 0x002fca00000000ff */
[----:B------:R1:W-:Y:S02]  /*1adb0*/  @P2 STG.E.U8 desc[UR10][R6.64], R14 ;  /* 0x0000000e06002986 */ /* 0x0003e4000c10110a */
[----:B-1----:R-:W-:Y:S02]  /*1adc0*/  IADD3 R6, P2, PT, R4, R5, RZ ;  /* 0x0000000504067210 */ /* 0x002fe40007f5e0ff */
[----:B------:R-:W-:Y:S02]  /*1add0*/  PRMT R14, R20, 0x7770, RZ ;  /* 0x00007770140e7816 */ /* 0x000fe400000000ff */
[----:B------:R-:W-:-:S05]  /*1ade0*/  LEA.HI.X.SX32 R7, R4, R8, 0x1, P2 ;  /* 0x0000000804077211 */ /* 0x000fca00010f0eff */
[----:B------:R1:W-:Y:S02]  /*1adf0*/  @P6 STG.E.U8 desc[UR10][R6.64], R14 ;  /* 0x0000000e06006986 */ /* 0x0003e4000c10110a */
[----:B-1----:R-:W-:Y:S01]  /*1ae00*/  PRMT R6, R11, 0x7770, RZ ;  /* 0x000077700b067816 */ /* 0x002fe200000000ff */
[C---:B------:R-:W-:Y:S01]  /*1ae10*/  IMAD R3, R19.reuse, R24, RZ ;  /* 0x0000001813037224 */ /* 0x040fe200078e02ff */
[----:B------:R-:W-:Y:S02]  /*1ae20*/  ISETP.LT.AND P1, PT, R19, UR15, !P0 ;  /* 0x0000000f13007c0c */ /* 0x000fe4000c721270 */
[----:B------:R-:W1:Y:S02]  /*1ae30*/  LDS R19, [R21+UR4+0x1000] ;  /* 0x0010000415137984 */ /* 0x000e640008000800 */
[----:B------:R-:W-:-:S04]  /*1ae40*/  IADD3 R2, P3, PT, R3, R5, RZ ;  /* 0x0000000503027210 */ /* 0x000fc80007f7e0ff */
[----:B------:R-:W-:Y:S01]  /*1ae50*/  LEA.HI.X.SX32 R3, R3, R8, 0x1, P3 ;  /* 0x0000000803037211 */ /* 0x000fe200018f0eff */
[C---:B------:R-:W-:Y:S01]  /*1ae60*/  IMAD R4, R15.reuse, R24, RZ ;  /* 0x000000180f047224 */ /* 0x040fe200078e02ff */
[----:B------:R-:W-:-:S03]  /*1ae70*/  ISETP.LT.AND P2, PT, R15, UR15, !P0 ;  /* 0x0000000f0f007c0c */ /* 0x000fc6000c741270 */
[----:B------:R0:W-:Y:S01]  /*1ae80*/  @P1 STG.E.U8 desc[UR10][R2.64], R6 ;  /* 0x0000000602001986 */ /* 0x0001e2000c10110a */
[----:B------:R-:W-:-:S03]  /*1ae90*/  IADD3 R14, P3, PT, R4, R5, RZ ;  /* 0x00000005040e7210 */ /* 0x000fc60007f7e0ff */
[----:B------:R-:W1:Y:S01]  /*1aea0*/  LDS R3, [R0+UR4+0x1000] ;  /* 0x0010000400037984 */ /* 0x000e620008000800 */
[C---:B------:R-:W-:Y:S01]  /*1aeb0*/  IMAD R7, R18.reuse, R24, RZ ;  /* 0x0000001812077224 */ /* 0x040fe200078e02ff */
[----:B------:R-:W-:Y:S02]  /*1aec0*/  ISETP.LT.AND P6, PT, R18, UR15, !P0 ;  /* 0x0000000f12007c0c */ /* 0x000fe4000c7c1270 */
[----:B------:R-:W-:Y:S01]  /*1aed0*/  LEA.HI.X.SX32 R15, R4, R8, 0x1, P3 ;  /* 0x00000008040f7211 */ /* 0x000fe200018f0eff */
[----:B------:R-:W1:Y:S01]  /*1aee0*/  LDS R18, [R21+UR4+0x1400] ;  /* 0x0014000415127984 */ /* 0x000e620008000800 */
[----:B----4-:R-:W-:Y:S02]  /*1aef0*/  PRMT R4, R22, 0x7770, RZ ;  /* 0x0000777016047816 */ /* 0x010fe400000000ff */
[C---:B0-----:R-:W-:Y:S01]  /*1af00*/  IADD3 R6, P1, PT, R7.reuse, R5, RZ ;  /* 0x0000000507067210 */ /* 0x041fe20007f3e0ff */
[----:B------:R-:W-:Y:S02]  /*1af10*/  IMAD R2, R16, R24, RZ ;  /* 0x0000001810027224 */ /* 0x000fe400078e02ff */
[----:B------:R0:W-:Y:S01]  /*1af20*/  @P2 STG.E.U8 desc[UR10][R14.64], R4 ;  /* 0x000000040e002986 */ /* 0x0001e2000c10110a */
[----:B------:R-:W-:-:S02]  /*1af30*/  LEA.HI.X.SX32 R7, R7, R8, 0x1, P1 ;  /* 0x0000000807077211 */ /* 0x000fc400008f0eff */
[C---:B------:R-:W-:Y:S02]  /*1af40*/  ISETP.LT.AND P3, PT, R17.reuse, UR15, !P0 ;  /* 0x0000000f11007c0c */ /* 0x040fe4000c761270 */
[----:B------:R-:W-:Y:S01]  /*1af50*/  ISETP.LT.AND P1, PT, R16, UR15, !P0 ;  /* 0x0000000f10007c0c */ /* 0x000fe2000c721270 */
[----:B0-----:R-:W-:Y:S01]  /*1af60*/  IMAD R4, R17, R24, RZ ;  /* 0x0000001811047224 */ /* 0x001fe200078e02ff */
[----:B---3--:R-:W-:-:S04]  /*1af70*/  PRMT R15, R9, 0x7770, RZ ;  /* 0x00007770090f7816 */ /* 0x008fc800000000ff */
[-C--:B------:R-:W-:Y:S01]  /*1af80*/  IADD3 R14, P2, PT, R4, R5.reuse, RZ ;  /* 0x00000005040e7210 */ /* 0x080fe20007f5e0ff */
[----:B------:R0:W-:Y:S01]  /*1af90*/  @P6 STG.E.U8 desc[UR10][R6.64], R15 ;  /* 0x0000000f06006986 */ /* 0x0001e2000c10110a */
[----:B------:R-:W-:-:S03]  /*1afa0*/  IADD3 R16, P6, PT, R2, R5, RZ ;  /* 0x0000000502107210 */ /* 0x000fc60007fde0ff */
[----:B------:R-:W-:Y:S01]  /*1afb0*/  LDS R6, [R21+UR4+0x1800] ;  /* 0x0018000415067984 */ /* 0x000fe20008000800 */
[-C--:B------:R-:W-:Y:S02]  /*1afc0*/  LEA.HI.X.SX32 R17, R2, R8.reuse, 0x1, P6 ;  /* 0x0000000802117211 */ /* 0x080fe400030f0eff */
[----:B------:R-:W-:Y:S01]  /*1afd0*/  PRMT R2, R10, 0x7770, RZ ;  /* 0x000077700a027816 */ /* 0x000fe200000000ff */
[----:B------:R-:W3:Y:S01]  /*1afe0*/  LDS R7, [R0+UR4+0x1400] ;  /* 0x0014000400077984 */ /* 0x000ee20008000800 */
[----:B0-----:R-:W-:Y:S02]  /*1aff0*/  LEA.HI.X.SX32 R15, R4, R8, 0x1, P2 ;  /* 0x00000008040f7211 */ /* 0x001fe400010f0eff */
[C---:B--2---:R-:W-:Y:S01]  /*1b000*/  ISETP.LT.AND P2, PT, R25.reuse, UR15, !P0 ;  /* 0x0000000f19007c0c */ /* 0x044fe2000c741270 */
[----:B------:R-:W-:Y:S01]  /*1b010*/  IMAD R25, R25, R24, RZ ;  /* 0x0000001819197224 */ /* 0x000fe200078e02ff */
[----:B------:R-:W-:-:S05]  /*1b020*/  PRMT R4, R23, 0x7770, RZ ;  /* 0x0000777017047816 */ /* 0x000fca00000000ff */
[----:B------:R0:W-:Y:S04]  /*1b030*/  @P3 STG.E.U8 desc[UR10][R14.64], R4 ;  /* 0x000000040e003986 */ /* 0x0001e8000c10110a */
[----:B------:R2:W-:Y:S01]  /*1b040*/  @P1 STG.E.U8 desc[UR10][R16.64], R2 ;  /* 0x0000000210001986 */ /* 0x0005e2000c10110a */
[----:B------:R-:W-:-:S03]  /*1b050*/  ISETP.LT.AND P1, PT, R26, UR15, !P0 ;  /* 0x0000000f1a007c0c */ /* 0x000fc6000c721270 */
[----:B------:R-:W4:Y:S01]  /*1b060*/  LDS R4, [R0+UR4+0x1800] ;  /* 0x0018000400047984 */ /* 0x000f220008000800 */
[----:B0-----:R-:W-:-:S03]  /*1b070*/  IADD3 R14, P6, PT, R25, R5, RZ ;  /* 0x00000005190e7210 */ /* 0x001fc60007fde0ff */
[----:B------:R0:W3:Y:S01]  /*1b080*/  LDS R2, [R21+UR4+0x1c00] ;  /* 0x001c000415027984 */ /* 0x0000e20008000800 */
[----:B--2---:R-:W-:Y:S01]  /*1b090*/  IMAD R17, R26, R24, RZ ;  /* 0x000000181a117224 */ /* 0x004fe200078e02ff */
[----:B------:R-:W-:Y:S02]  /*1b0a0*/  LEA.HI.X.SX32 R15, R25, R8, 0x1, P6 ;  /* 0x00000008190f7211 */ /* 0x000fe400030f0eff */
[----:B------:R-:W2:Y:S01]  /*1b0b0*/  LDS R0, [R0+UR4+0x1c00] ;  /* 0x001c000400007984 */ /* 0x000ea20008000800 */
[----:B-1----:R-:W-:Y:S01]  /*1b0c0*/  PRMT R26, R19, 0x7770, RZ ;  /* 0x00007770131a7816 */ /* 0x002fe200000000ff */
[----:B------:R-:W-:Y:S01]  /*1b0d0*/  IMAD R25, R29, R24, RZ ;  /* 0x000000181d197224 */ /* 0x000fe200078e02ff */
[----:B------:R-:W-:Y:S02]  /*1b0e0*/  IADD3 R16, P6, PT, R17, R5, RZ ;  /* 0x0000000511107210 */ /* 0x000fe40007fde0ff */
[----:B------:R-:W-:Y:S01]  /*1b0f0*/  ISETP.LT.AND P3, PT, R29, UR15, !P0 ;  /* 0x0000000f1d007c0c */ /* 0x000fe2000c761270 */
[----:B------:R1:W-:Y:S01]  /*1b100*/  @P2 STG.E.U8 desc[UR10][R14.64], R26 ;  /* 0x0000001a0e002986 */ /* 0x0003e2000c10110a */
[----:B------:R-:W-:-:S03]  /*1b110*/  LEA.HI.X.SX32 R17, R17, R8, 0x1, P6 ;  /* 0x0000000811117211 */ /* 0x000fc600030f0eff */
[----:B------:R-:W2:Y:S01]  /*1b120*/  LDL.LU R29, [R1+0x894] ;  /* 0x00089400011d7983 */ /* 0x000ea20000300800 */
[C---:B------:R-:W-:Y:S01]  /*1b130*/  ISETP.LT.AND P2, PT, R28.reuse, UR15, !P0 ;  /* 0x0000000f1c007c0c */ /* 0x040fe2000c741270 */
[----:B0-----:R-:W-:Y:S02]  /*1b140*/  IMAD R21, R28, R24, RZ ;  /* 0x000000181c157224 */ /* 0x001fe400078e02ff */
[----:B------:R-:W4:Y:S01]  /*1b150*/  LDL.LU R28, [R1+0x898] ;  /* 0x00089800011c7983 */ /* 0x000f220000300800 */
[----:B-1----:R-:W-:Y:S02]  /*1b160*/  PRMT R15, R3, 0x7770, RZ ;  /* 0x00007770030f7816 */ /* 0x002fe400000000ff */
[----:B------:R-:W-:-:S03]  /*1b170*/  IADD3 R14, P6, PT, R25, R5, RZ ;  /* 0x00000005190e7210 */ /* 0x000fc60007fde0ff */
[----:B------:R0:W-:Y:S01]  /*1b180*/  @P1 STG.E.U8 desc[UR10][R16.64], R15 ;  /* 0x0000000f10001986 */ /* 0x0001e2000c10110a */
[----:B------:R-:W-:Y:S02]  /*1b190*/  ISETP.LT.AND P1, PT, R27, UR15, !P0 ;  /* 0x0000000f1b007c0c */ /* 0x000fe4000c721270 */
[----:B0-----:R-:W-:Y:S01]  /*1b1a0*/  LEA.HI.X.SX32 R15, R25, R8, 0x1, P6 ;  /* 0x00000008190f7211 */ /* 0x001fe200030f0eff */
[----:B------:R-:W-:Y:S02]  /*1b1b0*/  IMAD R25, R27, R24, RZ ;  /* 0x000000181b197224 */ /* 0x000fe400078e02ff */
[----:B------:R-:W4:Y:S01]  /*1b1c0*/  LDL.LU R27, [R1+0x89c] ;  /* 0x00089c00011b7983 */ /* 0x000f220000300800 */
[----:B------:R-:W-:Y:S02]  /*1b1d0*/  PRMT R17, R18, 0x7770, RZ ;  /* 0x0000777012117816 */ /* 0x000fe400000000ff */
[C---:B------:R-:W-:Y:S01]  /*1b1e0*/  IADD3 R16, P6, PT, R21.reuse, R5, RZ ;  /* 0x0000000515107210 */ /* 0x040fe20007fde0ff */
[----:B------:R-:W4:Y:S04]  /*1b1f0*/  LDL.LU R26, [R1+0x8a0] ;  /* 0x0008a000011a7983 */ /* 0x000f280000300800 */
[----:B------:R0:W-:Y:S02]  /*1b200*/  @P3 STG.E.U8 desc[UR10][R14.64], R17 ;  /* 0x000000110e003986 */ /* 0x0001e4000c10110a */
[----:B0-----:R-:W-:-:S02]  /*1b210*/  LEA.HI.X.SX32 R17, R21, R8, 0x1, P6 ;  /* 0x0000000815117211 */ /* 0x001fc400030f0eff */
[----:B---3--:R-:W-:Y:S02]  /*1b220*/  PRMT R15, R7, 0x7770, RZ ;  /* 0x00007770070f7816 */ /* 0x008fe400000000ff */
[----:B------:R-:W-:-:S03]  /*1b230*/  IADD3 R14, P6, PT, R25, R5, RZ ;  /* 0x00000005190e7210 */ /* 0x000fc60007fde0ff */
[----:B------:R0:W-:Y:S02]  /*1b240*/  @P2 STG.E.U8 desc[UR10][R16.64], R15 ;  /* 0x0000000f10002986 */ /* 0x0001e4000c10110a */
[----:B0-----:R-:W-:Y:S02]  /*1b250*/  LEA.HI.X.SX32 R15, R25, R8, 0x1, P6 ;  /* 0x00000008190f7211 */ /* 0x001fe400030f0eff */
[----:B------:R-:W-:-:S05]  /*1b260*/  PRMT R17, R6, 0x7770, RZ ;  /* 0x0000777006117816 */ /* 0x000fca00000000ff */
[----:B------:R0:W-:Y:S01]  /*1b270*/  @P1 STG.E.U8 desc[UR10][R14.64], R17 ;  /* 0x000000110e001986 */ /* 0x0001e2000c10110a */
[----:B--2---:R-:W-:-:S05]  /*1b280*/  IMAD R21, R29, R24, RZ ;  /* 0x000000181d157224 */ /* 0x004fca00078e02ff */
[C---:B------:R-:W-:Y:S01]  /*1b290*/  IADD3 R16, P6, PT, R21.reuse, R5, RZ ;  /* 0x0000000515107210 */ /* 0x040fe20007fde0ff */
[C---:B----4-:R-:W-:Y:S01]  /*1b2a0*/  IMAD R25, R28.reuse, R24, RZ ;  /* 0x000000181c197224 */ /* 0x050fe200078e02ff */
[----:B------:R-:W-:Y:S02]  /*1b2b0*/  ISETP.LT.AND P2, PT, R28, UR15, !P0 ;  /* 0x0000000f1c007c0c */ /* 0x000fe4000c741270 */
[----:B0-----:R-:W-:Y:S01]  /*1b2c0*/  LEA.HI.X.SX32 R17, R21, R8, 0x1, P6 ;  /* 0x0000000815117211 */ /* 0x001fe200030f0eff */
[----:B------:R-:W2:Y:S01]  /*1b2d0*/  LDL.LU R28, [R1+0x8a4] ;  /* 0x0008a400011c7983 */ /* 0x000ea20000300800 */
[C---:B------:R-:W-:Y:S01]  /*1b2e0*/  ISETP.LT.AND P1, PT, R27.reuse, UR15, !P0 ;  /* 0x0000000f1b007c0c */ /* 0x040fe2000c721270 */
[----:B------:R-:W-:Y:S02]  /*1b2f0*/  IMAD R21, R27, R24, RZ ;  /* 0x000000181b157224 */ /* 0x000fe400078e02ff */
[----:B------:R-:W3:Y:S01]  /*1b300*/  LDL.LU R27, [R1+0x8a8] ;  /* 0x0008a800011b7983 */ /* 0x000ee20000300800 */
[----:B------:R-:W-:-:S02]  /*1b310*/  ISETP.LT.AND P3, PT, R29, UR15, !P0 ;  /* 0x0000000f1d007c0c */ /* 0x000fc4000c761270 */
[----:B------:R-:W-:Y:S02]  /*1b320*/  PRMT R15, R4, 0x7770, RZ ;  /* 0x00007770040f7816 */ /* 0x000fe400000000ff */
[----:B------:R-:W-:-:S09]  /*1b330*/  IADD3 R14, P6, PT, R25, R5, RZ ;  /* 0x00000005190e7210 */ /* 0x000fd20007fde0ff */
[----:B------:R0:W-:Y:S01]  /*1b340*/  @P3 STG.E.U8 desc[UR10][R16.64], R15 ;  /* 0x0000000f10003986 */ /* 0x0001e2000c10110a */
[C---:B------:R-:W-:Y:S02]  /*1b350*/  ISETP.LT.AND P3, PT, R26.reuse, UR15, !P0 ;  /* 0x0000000f1a007c0c */ /* 0x040fe4000c761270 */
[----:B0-----:R-:W-:Y:S01]  /*1b360*/  LEA.HI.X.SX32 R15, R25, R8, 0x1, P6 ;  /* 0x00000008190f7211 */ /* 0x001fe200030f0eff */
[----:B------:R-:W-:Y:S02]  /*1b370*/  IMAD R25, R26, R24, RZ ;  /* 0x000000181a197224 */ /* 0x000fe400078e02ff */
[----:B------:R-:W4:Y:S01]  /*1b380*/  LDL.LU R26, [R1+0x8ac] ;  /* 0x0008ac00011a7983 */ /* 0x000f220000300800 */
[----:B------:R-:W-:Y:S02]  /*1b390*/  PRMT R17, R2, 0x7770, RZ ;  /* 0x0000777002117816 */ /* 0x000fe400000000ff */
[----:B------:R-:W-:-:S03]  /*1b3a0*/  IADD3 R16, P6, PT, R21, R5, RZ ;  /* 0x0000000515107210 */ /* 0x000fc60007fde0ff */
[----:B------:R0:W-:Y:S02]  /*1b3b0*/  @P2 STG.E.U8 desc[UR10][R14.64], R17 ;  /* 0x000000110e002986 */ /* 0x0001e4000c10110a */
[----:B0-----:R-:W-:Y:S02]  /*1b3c0*/  LEA.HI.X.SX32 R17, R21, R8, 0x1, P6 ;  /* 0x0000000815117211 */ /* 0x001fe400030f0eff */
[----:B------:R-:W-:Y:S02]  /*1b3d0*/  PRMT R15, R0, 0x7770, RZ ;  /* 0x00007770000f7816 */ /* 0x000fe400000000ff */
[----:B------:R-:W-:-:S03]  /*1b3e0*/  IADD3 R14, P6, PT, R25, R5, RZ ;  /* 0x00000005190e7210 */ /* 0x000fc60007fde0ff */
[----:B------:R0:W-:Y:S02]  /*1b3f0*/  @P1 STG.E.U8 desc[UR10][R16.64], R15 ;  /* 0x0000000f10001986 */ /* 0x0001e4000c10110a */
[----:B0-----:R-:W-:Y:S02]  /*1b400*/  LEA.HI.X.SX32 R15, R25, R8, 0x1, P6 ;  /* 0x00000008190f7211 */ /* 0x001fe400030f0eff */
[C---:B--2---:R-:W-:Y:S01]  /*1b410*/  ISETP.LT.AND P2, PT, R28.reuse, UR15, !P0 ;  /* 0x0000000f1c007c0c */ /* 0x044fe2000c741270 */
[-C--:B------:R-:W-:Y:S02]  /*1b420*/  IMAD R21, R28, R24.reuse, RZ ;  /* 0x000000181c157224 */ /* 0x080fe400078e02ff */
[----:B------:R-:W2:Y:S01]  /*1b430*/  LDL.LU R28, [R1+0x8b0] ;  /* 0x0008b000011c7983 */ /* 0x000ea20000300800 */
[C---:B---3--:R-:W-:Y:S01]  /*1b440*/  ISETP.LT.AND P1, PT, R27.reuse, UR15, !P0 ;  /* 0x0000000f1b007c0c */ /* 0x048fe2000c721270 */
[----:B------:R-:W-:Y:S02]  /*1b450*/  IMAD R25, R27, R24, RZ ;  /* 0x000000181b197224 */ /* 0x000fe400078e02ff */
[----:B------:R-:W3:Y:S01]  /*1b460*/  LDL.LU R27, [R1+0x8b4] ;  /* 0x0008b400011b7983 */ /* 0x000ee20000300800 */
[----:B------:R-:W-:-:S02]  /*1b470*/  PRMT R17, R13, 0x7771, RZ ;  /* 0x000077710d117816 */ /* 0x000fc400000000ff */
[----:B------:R-:W-:-:S03]  /*1b480*/  IADD3 R16, P6, PT, R21, R5, RZ ;  /* 0x0000000515107210 */ /* 0x000fc60007fde0ff */
[----:B------:R0:W-:Y:S02]  /*1b490*/  @P3 STG.E.U8 desc[UR10][R14.64], R17 ;  /* 0x000000110e003986 */ /* 0x0001e4000c10110a */
[----:B0-----:R-:W-:Y:S02]  /*1b4a0*/  LEA.HI.X.SX32 R17, R21, R8, 0x1, P6 ;  /* 0x0000000815117211 */ /* 0x001fe400030f0eff */
[----:B------:R-:W-:Y:S02]  /*1b4b0*/  PRMT R15, R12, 0x7771, RZ ;  /* 0x000077710c0f7816 */ /* 0x000fe400000000ff */
[C---:B----4-:R-:W-:Y:S01]  /*1b4c0*/  ISETP.LT.AND P3, PT, R26.reuse, UR15, !P0 ;  /* 0x0000000f1a007c0c */ /* 0x050fe2000c761270 */
[----:B------:R-:W-:Y:S02]  /*1b4d0*/  IMAD R21, R26, R24, RZ ;  /* 0x000000181a157224 */ /* 0x000fe400078e02ff */
[----:B------:R-:W4:Y:S01]  /*1b4e0*/  LDL.LU R26, [R1+0x8b8] ;  /* 0x0008b800011a7983 */ /* 0x000f220000300800 */
        /* <DEDUP_REMOVED lines=85> */
[----:B------:R0:W-:Y:S04]  /*1ba40*/  @P2 STG.E.U8 desc[UR10][R16.64], R15 ;  /* 0x0000000f10002986 */ /* 0x0001e8000c10110a */
[----:B------:R-:W4:Y:S01]  /*1ba50*/  LDL.LU R29, [R1+0x8f8] ;  /* 0x0008f800011d7983 */ /* 0x000f220000300800 */
[----:B0-----:R-:W-:Y:S02]  /*1ba60*/  LEA.HI.X.SX32 R15, R25, R8, 0x1, P3 ;  /* 0x00000008190f7211 */ /* 0x001fe400018f0eff */
[----:B------:R-:W-:Y:S02]  /*1ba70*/  PRMT R17, R2, 0x7771, RZ ;  /* 0x0000777102117816 */ /* 0x000fe400000000ff */
[----:B------:R-:W-:-:S03]  /*1ba80*/  IADD3 R16, P3, PT, R21, R5, RZ ;  /* 0x0000000515107210 */ /* 0x000fc60007f7e0ff */
[----:B------:R0:W-:Y:S02]  /*1ba90*/  @P1 STG.E.U8 desc[UR10][R14.64], R17 ;  /* 0x000000110e001986 */ /* 0x0001e4000c10110a */
[----:B0-----:R-:W-:Y:S02]  /*1baa0*/  LEA.HI.X.SX32 R17, R21, R8, 0x1, P3 ;  /* 0x0000000815117211 */ /* 0x001fe400018f0eff */
[C---:B--2---:R-:W-:Y:S01]  /*1bab0*/  ISETP.LT.AND P2, PT, R28.reuse, UR15, !P0 ;  /* 0x0000000f1c007c0c */ /* 0x044fe2000c741270 */
[----:B------:R-:W-:Y:S02]  /*1bac0*/  IMAD R25, R28, R24, RZ ;  /* 0x000000181c197224 */ /* 0x000fe400078e02ff */
[----:B------:R-:W2:Y:S01]  /*1bad0*/  LDL.LU R28, [R1+0x900] ;  /* 0x00090000011c7983 */ /* 0x000ea20000300800 */
[----:B---3--:R-:W-:-:S03]  /*1bae0*/  ISETP.LT.AND P3, PT, R27, UR15, !P0 ;  /* 0x0000000f1b007c0c */ /* 0x008fc6000c761270 */
[----:B------:R-:W3:Y:S01]  /*1baf0*/  LDL.LU R27, [R1+0x904] ;  /* 0x00090400011b7983 */ /* 0x000ee20000300800 */
[----:B------:R-:W-:Y:S01]  /*1bb00*/  PRMT R15, R0, 0x7771, RZ ;  /* 0x00007771000f7816 */ /* 0x000fe200000000ff */
[----:B------:R-:W-:Y:S01]  /*1bb10*/  IMAD R21, R24, 0x4, R25 ;  /* 0x0000000418157824 */ /* 0x000fe200078e0219 */
[----:B------:R-:W-:-:S03]  /*1bb20*/  IADD3 R14, P1, PT, R25, R5, RZ ;  /* 0x00000005190e7210 */ /* 0x000fc60007f3e0ff */
[----:B------:R0:W-:Y:S02]  /*1bb30*/  @P6 STG.E.U8 desc[UR10][R16.64], R15 ;  /* 0x0000000f10006986 */ /* 0x0001e4000c10110a */
[-C--:B0-----:R-:W-:Y:S02]  /*1bb40*/  LEA.HI.X.SX32 R15, R25, R8.reuse, 0x1, P1 ;  /* 0x00000008190f7211 */ /* 0x081fe400008f0eff */
[----:B------:R-:W-:Y:S01]  /*1bb50*/  IADD3 R16, P6, PT, R21, R5, RZ ;  /* 0x0000000515107210 */ /* 0x000fe20007fde0ff */
[----:B------:R-:W-:Y:S01]  /*1bb60*/  IMAD R25, R24, 0x4, R21 ;  /* 0x0000000418197824 */ /* 0x000fe200078e0215 */
[----:B----4-:R-:W-:Y:S02]  /*1bb70*/  ISETP.LT.AND P1, PT, R26, UR15, !P0 ;  /* 0x0000000f1a007c0c */ /* 0x010fe4000c721270 */
[----:B------:R-:W-:Y:S02]  /*1bb80*/  PRMT R26, R13, 0x7772, RZ ;  /* 0x000077720d1a7816 */ /* 0x000fe400000000ff */
[----:B------:R-:W-:-:S02]  /*1bb90*/  LEA.HI.X.SX32 R17, R21, R8, 0x1, P6 ;  /* 0x0000000815117211 */ /* 0x000fc400030f0eff */
[----:B------:R-:W-:Y:S01]  /*1bba0*/  PRMT R21, R12, 0x7772, RZ ;  /* 0x000077720c157816 */ /* 0x000fe200000000ff */
[----:B------:R0:W-:Y:S04]  /*1bbb0*/  @P2 STG.E.U8 desc[UR10][R14.64], R26 ;  /* 0x0000001a0e002986 */ /* 0x0001e8000c10110a */
[----:B------:R1:W-:Y:S01]  /*1bbc0*/  @P5 STG.E.U8 desc[UR10][R16.64], R21 ;  /* 0x0000001510005986 */ /* 0x0003e2000c10110a */
[----:B0-----:R-:W-:Y:S01]  /*1bbd0*/  IADD3 R14, P6, PT, R25, R5, RZ ;  /* 0x00000005190e7210 */ /* 0x001fe20007fde0ff */
[----:B-1----:R-:W-:-:S03]  /*1bbe0*/  IMAD R17, R24, 0x4, R25 ;  /* 0x0000000418117824 */ /* 0x002fc600078e0219 */
[----:B------:R-:W-:Y:S02]  /*1bbf0*/  LEA.HI.X.SX32 R15, R25, R8, 0x1, P6 ;  /* 0x00000008190f7211 */ /* 0x000fe400030f0eff */
[----:B------:R-:W-:Y:S02]  /*1bc00*/  PRMT R25, R20, 0x7772, RZ ;  /* 0x0000777214197816 */ /* 0x000fe400000000ff */
[----:B------:R-:W-:Y:S02]  /*1bc10*/  ISETP.LT.AND P2, PT, R29, UR15, !P0 ;  /* 0x0000000f1d007c0c */ /* 0x000fe4000c741270 */
[----:B------:R-:W4:Y:S04]  /*1bc20*/  LDL.LU R29, [R1+0x908] ;  /* 0x00090800011d7983 */ /* 0x000f280000300800 */
[----:B------:R0:W-:Y:S01]  /*1bc30*/  @P4 STG.E.U8 desc[UR10][R14.64], R25 ;  /* 0x000000190e004986 */ /* 0x0001e2000c10110a */
[----:B--2---:R-:W-:-:S03]  /*1bc40*/  ISETP.LT.AND P5, PT, R28, UR15, !P0 ;  /* 0x0000000f1c007c0c */ /* 0x004fc6000c7a1270 */
[----:B------:R-:W2:Y:S01]  /*1bc50*/  LDL.LU R28, [R1+0x90c] ;  /* 0x00090c00011c7983 */ /* 0x000ea20000300800 */
[----:B---3--:R-:W-:-:S03]  /*1bc60*/  ISETP.LT.AND P4, PT, R27, UR15, !P0 ;  /* 0x0000000f1b007c0c */ /* 0x008fc6000c781270 */
[----:B------:R-:W3:Y:S01]  /*1bc70*/  LDL.LU R27, [R1+0x910] ;  /* 0x00091000011b7983 */ /* 0x000ee20000300800 */
[-C--:B------:R-:W-:Y:S01]  /*1bc80*/  IADD3 R16, P6, PT, R17, R5.reuse, RZ ;  /* 0x0000000511107210 */ /* 0x080fe20007fde0ff */
[C---:B------:R-:W-:Y:S01]  /*1bc90*/  IMAD R21, R24.reuse, 0x4, R17 ;  /* 0x0000000418157824 */ /* 0x040fe200078e0211 */
[----:B------:R-:W-:Y:S02]  /*1bca0*/  PRMT R26, R11, 0x7772, RZ ;  /* 0x000077720b1a7816 */ /* 0x000fe400000000ff */
[----:B------:R-:W-:Y:S02]  /*1bcb0*/  LEA.HI.X.SX32 R17, R17, R8, 0x1, P6 ;  /* 0x0000000811117211 */ /* 0x000fe400030f0eff */
[----:B0-----:R-:W-:Y:S01]  /*1bcc0*/  IADD3 R14, P6, PT, R21, R5, RZ ;  /* 0x00000005150e7210 */ /* 0x001fe20007fde0ff */
[----:B------:R-:W-:-:S03]  /*1bcd0*/  IMAD R25, R24, 0x4, R21 ;  /* 0x0000000418197824 */ /* 0x000fc600078e0215 */
[----:B------:R-:W-:Y:S01]  /*1bce0*/  LEA.HI.X.SX32 R15, R21, R8, 0x1, P6 ;  /* 0x00000008150f7211 */ /* 0x000fe200030f0eff */
[----:B------:R0:W-:Y:S01]  /*1bcf0*/  @P3 STG.E.U8 desc[UR10][R16.64], R26 ;  /* 0x0000001a10003986 */ /* 0x0001e2000c10110a */
[----:B------:R-:W-:-:S05]  /*1bd00*/  PRMT R21, R22, 0x7772, RZ ;  /* 0x0000777216157816 */ /* 0x000fca00000000ff */
[----:B------:R1:W-:Y:S01]  /*1bd10*/  @P1 STG.E.U8 desc[UR10][R14.64], R21 ;  /* 0x000000150e001986 */ /* 0x0003e2000c10110a */
[----:B0-----:R-:W-:-:S04]  /*1bd20*/  IADD3 R16, P6, PT, R25, R5, RZ ;  /* 0x0000000519107210 */ /* 0x001fc80007fde0ff */
[----:B------:R-:W-:Y:S01]  /*1bd30*/  LEA.HI.X.SX32 R17, R25, R8, 0x1, P6 ;  /* 0x0000000819117211 */ /* 0x000fe200030f0eff */
[----:B-1----:R-:W-:Y:S01]  /*1bd40*/  IMAD R15, R24, 0x4, R25 ;  /* 0x00000004180f7824 */ /* 0x002fe200078e0219 */
[----:B------:R-:W-:-:S05]  /*1bd50*/  PRMT R25, R9, 0x7772, RZ ;  /* 0x0000777209197816 */ /* 0x000fca00000000ff */
[----:B------:R0:W-:Y:S01]  /*1bd60*/  @P2 STG.E.U8 desc[UR10][R16.64], R25 ;  /* 0x0000001910002986 */ /* 0x0001e2000c10110a */
[----:B----4-:R-:W-:-:S03]  /*1bd70*/  ISETP.LT.AND P3, PT, R29, UR15, !P0 ;  /* 0x0000000f1d007c0c */ /* 0x010fc6000c761270 */
[----:B------:R-:W4:Y:S01]  /*1bd80*/  LDL.LU R29, [R1+0x914] ;  /* 0x00091400011d7983 */ /* 0x000f220000300800 */
[----:B--2---:R-:W-:-:S03]  /*1bd90*/  ISETP.LT.AND P1, PT, R28, UR15, !P0 ;  /* 0x0000000f1c007c0c */ /* 0x004fc6000c721270 */
[----:B------:R-:W2:Y:S01]  /*1bda0*/  LDL.LU R28, [R1+0x918] ;  /* 0x00091800011c7983 */ /* 0x000ea20000300800 */
[----:B---3--:R-:W-:-:S03]  /*1bdb0*/  ISETP.LT.AND P2, PT, R27, UR15, !P0 ;  /* 0x0000000f1b007c0c */ /* 0x008fc6000c741270 */
[----:B------:R-:W3:Y:S01]  /*1bdc0*/  LDL.LU R27, [R1+0x91c] ;  /* 0x00091c00011b7983 */ /* 0x000ee20000300800 */
[----:B------:R-:W-:Y:S01]  /*1bdd0*/  IADD3 R14, P6, PT, R15, R5, RZ ;  /* 0x000000050f0e7210 */ /* 0x000fe20007fde0ff */
[----:B------:R-:W-:-:S03]  /*1bde0*/  IMAD R21, R24, 0x4, R15 ;  /* 0x0000000418157824 */ /* 0x000fc600078e020f */
[-C--:B------:R-:W-:Y:S02]  /*1bdf0*/  LEA.HI.X.SX32 R15, R15, R8.reuse, 0x1, P6 ;  /* 0x000000080f0f7211 */ /* 0x080fe400030f0eff */
[-C--:B0-----:R-:W-:Y:S01]  /*1be00*/  IADD3 R16, P6, PT, R21, R5.reuse, RZ ;  /* 0x0000000515107210 */ /* 0x081fe20007fde0ff */
[----:B------:R-:W-:Y:S01]  /*1be10*/  IMAD R25, R24, 0x4, R21 ;  /* 0x0000000418197824 */ /* 0x000fe200078e0215 */
[----:B------:R-:W-:Y:S02]  /*1be20*/  PRMT R26, R23, 0x7772, RZ ;  /* 0x00007772171a7816 */ /* 0x000fe400000000ff */
[----:B------:R-:W-:Y:S02]  /*1be30*/  LEA.HI.X.SX32 R17, R21, R8, 0x1, P6 ;  /* 0x0000000815117211 */ /* 0x000fe400030f0eff */
[----:B------:R-:W-:Y:S01]  /*1be40*/  PRMT R21, R10, 0x7772, RZ ;  /* 0x000077720a157816 */ /* 0x000fe200000000ff */
[----:B------:R0:W-:Y:S04]  /*1be50*/  @P5 STG.E.U8 desc[UR10][R14.64], R26 ;  /* 0x0000001a0e005986 */ /* 0x0001e8000c10110a */
[----:B------:R1:W-:Y:S01]  /*1be60*/  @P4 STG.E.U8 desc[UR10][R16.64], R21 ;  /* 0x0000001510004986 */ /* 0x0003e2000c10110a */
[----:B0-----:R-:W-:Y:S01]  /*1be70*/  IADD3 R14, P6, PT, R25, R5, RZ ;  /* 0x00000005190e7210 */ /* 0x001fe20007fde0ff */
[----:B-1----:R-:W-:-:S03]  /*1be80*/  IMAD R17, R24, 0x4, R25 ;  /* 0x0000000418117824 */ /* 0x002fc600078e0219 */
[-C--:B------:R-:W-:Y:S02]  /*1be90*/  LEA.HI.X.SX32 R15, R25, R8.reuse, 0x1, P6 ;  /* 0x00000008190f7211 */ /* 0x080fe400030f0eff */
[----:B------:R-:W-:Y:S02]  /*1bea0*/  PRMT R25, R19, 0x7772, RZ ;  /* 0x0000777213197816 */ /* 0x000fe400000000ff */
[C---:B------:R-:W-:Y:S01]  /*1beb0*/  IADD3 R16, P6, PT, R17.reuse, R5, RZ ;  /* 0x0000000511107210 */ /* 0x040fe20007fde0ff */
[----:B------:R-:W-:Y:S02]  /*1bec0*/  IMAD R21, R24, 0x4, R17 ;  /* 0x0000000418157824 */ /* 0x000fe400078e0211 */
[----:B------:R-:W-:Y:S01]  /*1bed0*/  @P3 STG.E.U8 desc[UR10][R14.64], R25 ;  /* 0x000000190e003986 */ /* 0x000fe2000c10110a */
[----:B------:R-:W-:Y:S02]  /*1bee0*/  LEA.HI.X.SX32 R17, R17, R8, 0x1, P6 ;  /* 0x0000000811117211 */ /* 0x000fe400030f0eff */
[----:B----4-:R-:W-:-:S02]  /*1bef0*/  ISETP.LT.AND P5, PT, R29, UR15, !P0 ;  /* 0x0000000f1d007c0c */ /* 0x010fc4000c7a1270 */
[----:B------:R-:W4:Y:S01]  /*1bf00*/  LDL.LU R29, [R1+0x920] ;  /* 0x00092000011d7983 */ /* 0x000f220000300800 */
[----:B--2---:R-:W-:-:S03]  /*1bf10*/  ISETP.LT.AND P4, PT, R28, UR15, !P0 ;  /* 0x0000000f1c007c0c */ /* 0x004fc6000c781270 */
[----:B------:R-:W2:Y:S01]  /*1bf20*/  LDL.LU R28, [R1+0x924] ;  /* 0x00092400011c7983 */ /* 0x000ea20000300800 */
[----:B---3--:R-:W-:Y:S02]  /*1bf30*/  ISETP.LT.AND P3, PT, R27, UR15, !P0 ;  /* 0x0000000f1b007c0c */ /* 0x008fe4000c761270 */
[----:B------:R-:W-:-:S05]  /*1bf40*/  PRMT R27, R3, 0x7772, RZ ;  /* 0x00007772031b7816 */ /* 0x000fca00000000ff */
[----:B------:R0:W-:Y:S04]  /*1bf50*/  @P1 STG.E.U8 desc[UR10][R16.64], R27 ;  /* 0x0000001b10001986 */ /* 0x0001e8000c10110a */
[----:B0-----:R-:W3:Y:S01]  /*1bf60*/  LDL.LU R27, [R1+0x928] ;  /* 0x00092800011b7983 */ /* 0x001ee20000300800 */
[CC--:B------:R-:W-:Y:S01]  /*1bf70*/  IADD3 R14, P6, PT, R21.reuse, R5.reuse, RZ ;  /* 0x00000005150e7210 */ /* 0x0c0fe20007fde0ff */
[----:B------:R-:W-:Y:S01]  /*1bf80*/  IMAD R26, R24, 0x4, R21 ;  /* 0x00000004181a7824 */ /* 0x000fe200078e0215 */
[----:B------:R-:W-:Y:S02]  /*1bf90*/  PRMT R25, R18, 0x7772, RZ ;  /* 0x0000777212197816 */ /* 0x000fe400000000ff */
[----:B------:R-:W-:Y:S02]  /*1bfa0*/  LEA.HI.X.SX32 R15, R21, R8, 0x1, P6 ;  /* 0x00000008150f7211 */ /* 0x000fe400030f0eff */
[----:B------:R-:W-:-:S03]  /*1bfb0*/  IADD3 R16, P6, PT, R26, R5, RZ ;  /* 0x000000051a107210 */ /* 0x000fc60007fde0ff */
[----:B------:R0:W-:Y:S01]  /*1bfc0*/  @P2 STG.E.U8 desc[UR10][R14.64], R25 ;  /* 0x000000190e002986 */ /* 0x0001e2000c10110a */
[----:B------:R-:W-:Y:S01]  /*1bfd0*/  LEA.HI.X.SX32 R17, R26, R8, 0x1, P6 ;  /* 0x000000081a117211 */ /* 0x000fe200030f0eff */
[----:B0-----:R-:W-:Y:S01]  /*1bfe0*/  IMAD R15, R24, 0x4, R26 ;  /* 0x00000004180f7824 */ /* 0x001fe200078e021a */
[----:B------:R-:W-:-:S04]  /*1bff0*/  PRMT R25, R7, 0x7772, RZ ;  /* 0x0000777207197816 */ /* 0x000fc800000000ff */
[C---:B------:R-:W-:Y:S01]  /*1c000*/  IADD3 R14, P6, PT, R15.reuse, R5, RZ ;  /* 0x000000050f0e7210 */ /* 0x040fe20007fde0ff */
[----:B------:R-:W-:Y:S01]  /*1c010*/  @P5 STG.E.U8 desc[UR10][R16.64], R25 ;  /* 0x0000001910005986 */ /* 0x000fe2000c10110a */
[----:B------:R-:W-:Y:S02]  /*1c020*/  IMAD R21, R24, 0x4, R15 ;  /* 0x0000000418157824 */ /* 0x000fe400078e020f */
[----:B------:R-:W-:Y:S02]  /*1c030*/  LEA.HI.X.SX32 R15, R15, R8, 0x1, P6 ;  /* 0x000000080f0f7211 */ /* 0x000fe400030f0eff */
[----:B----4-:R-:W-:Y:S02]  /*1c040*/  ISETP.LT.AND P1, PT, R29, UR15, !P0 ;  /* 0x0000000f1d007c0c */ /* 0x010fe4000c721270 */
        /* <DEDUP_REMOVED lines=15> */
[----:B------:R-:W-:Y:S02]  /*1c140*/  PRMT R25, R2, 0x7772, RZ ;  /* 0x0000777202197816 */ /* 0x000fe400000000ff */
[----:B----4-:R-:W-:Y:S02]  /*1c150*/  ISETP.LT.AND P4, PT, R29, UR15, !P0 ;  /* 0x0000000f1d007c0c */ /* 0x010fe4000c781270 */
[----:B------:R-:W-:Y:S01]  /*1c160*/  IADD3 R16, P6, PT, R17, R5, RZ ;  /* 0x0000000511107210 */ /* 0x000fe20007fde0ff */
[----:B------:R-:W4:Y:S01]  /*1c170*/  LDL.LU R29, [R1+0x938] ;  /* 0x00093800011d7983 */ /* 0x000f220000300800 */
[----:B------:R-:W-:-:S03]  /*1c180*/  IMAD R21, R24, 0x4, R17 ;  /* 0x0000000418157824 */ /* 0x000fc600078e0211 */
[----:B------:R-:W-:Y:S01]  /*1c190*/  @P1 STG.E.U8 desc[UR10][R14.64], R25 ;  /* 0x000000190e001986 */ /* 0x000fe2000c10110a */
[----:B------:R-:W-:Y:S02]  /*1c1a0*/  LEA.HI.X.SX32 R17, R17, R8, 0x1, P6 ;  /* 0x0000000811117211 */ /* 0x000fe400030f0eff */
[----:B------:R-:W-:-:S05]  /*1c1b0*/  PRMT R26, R0, 0x7772, RZ ;  /* 0x00007772001a7816 */ /* 0x000fca00000000ff */
[----:B------:R0:W-:Y:S01]  /*1c1c0*/  @P2 STG.E.U8 desc[UR10][R16.64], R26 ;  /* 0x0000001a10002986 */ /* 0x0001e2000c10110a */
[----:B--2---:R-:W-:-:S03]  /*1c1d0*/  ISETP.LT.AND P3, PT, R28, UR15, !P0 ;  /* 0x0000000f1c007c0c */ /* 0x004fc6000c761270 */
[----:B------:R-:W2:Y:S01]  /*1c1e0*/  LDL.LU R28, [R1+0x93c] ;  /* 0x00093c00011c7983 */ /* 0x000ea20000300800 */
[----:B---3--:R-:W-:-:S03]  /*1c1f0*/  ISETP.LT.AND P1, PT, R27, UR15, !P0 ;  /* 0x0000000f1b007c0c */ /* 0x008fc6000c721270 */
[----:B------:R-:W3:Y:S04]  /*1c200*/  LDL.LU R27, [R1+0x940] ;  /* 0x00094000011b7983 */ /* 0x000ee80000300800 */
[----:B0-----:R-:W2:Y:S01]  /*1c210*/  LDL.LU R26, [R1+0x944] ;  /* 0x00094400011a7983 */ /* 0x001ea20000300800 */
[-C--:B------:R-:W-:Y:S01]  /*1c220*/  IADD3 R14, P6, PT, R21, R5.reuse, RZ ;  /* 0x00000005150e7210 */ /* 0x080fe20007fde0ff */
[----:B------:R-:W-:Y:S01]  /*1c230*/  IMAD R25, R24, 0x4, R21 ;  /* 0x0000000418197824 */ /* 0x000fe200078e0215 */
[----:B------:R-:W-:Y:S02]  /*1c240*/  PRMT R13, R13, 0x7773, RZ ;  /* 0x000077730d0d7816 */ /* 0x000fe400000000ff */
[-C--:B------:R-:W-:Y:S02]  /*1c250*/  LEA.HI.X.SX32 R15, R21, R8.reuse, 0x1, P6 ;  /* 0x00000008150f7211 */ /* 0x080fe400030f0eff */
[C---:B------:R-:W-:Y:S01]  /*1c260*/  IADD3 R16, P6, PT, R25.reuse, R5, RZ ;  /* 0x0000000519107210 */ /* 0x040fe20007fde0ff */
[----:B------:R-:W4:Y:S04]  /*1c270*/  LDL.LU R21, [R1+0x948] ;  /* 0x0009480001157983 */ /* 0x000f280000300800 */
[----:B------:R0:W-:Y:S01]  /*1c280*/  @P5 STG.E.U8 desc[UR10][R14.64], R13 ;  /* 0x0000000d0e005986 */ /* 0x0001e2000c10110a */
[----:B------:R-:W-:-:S02]  /*1c290*/  LEA.HI.X.SX32 R17, R25, R8, 0x1, P6 ;  /* 0x0000000819117211 */ /* 0x000fc400030f0eff */
[----:B------:R-:W-:Y:S01]  /*1c2a0*/  PRMT R20, R20, 0x7773, RZ ;  /* 0x0000777314147816 */ /* 0x000fe200000000ff */
[----:B0-----:R-:W-:Y:S01]  /*1c2b0*/  IMAD R13, R24, 0x4, R25 ;  /* 0x00000004180d7824 */ /* 0x001fe200078e0219 */
[----:B------:R-:W-:-:S04]  /*1c2c0*/  PRMT R14, R12, 0x7773, RZ ;  /* 0x000077730c0e7816 */ /* 0x000fc800000000ff */
[C---:B------:R-:W-:Y:S01]  /*1c2d0*/  IADD3 R12, P6, PT, R13.reuse, R5, RZ ;  /* 0x000000050d0c7210 */ /* 0x040fe20007fde0ff */
[----:B------:R0:W-:Y:S01]  /*1c2e0*/  @P4 STG.E.U8 desc[UR10][R16.64], R14 ;  /* 0x0000000e10004986 */ /* 0x0001e2000c10110a */
[----:B------:R-:W-:Y:S02]  /*1c2f0*/  IMAD R15, R24, 0x4, R13 ;  /* 0x00000004180f7824 */ /* 0x000fe400078e020d */
[----:B------:R-:W-:-:S05]  /*1c300*/  LEA.HI.X.SX32 R13, R13, R8, 0x1, P6 ;  /* 0x000000080d0d7211 */ /* 0x000fca00030f0eff */
[----:B------:R1:W-:Y:S01]  /*1c310*/  @P3 STG.E.U8 desc[UR10][R12.64], R20 ;  /* 0x000000140c003986 */ /* 0x0003e2000c10110a */
[----:B---3--:R-:W-:-:S03]  /*1c320*/  ISETP.LT.AND P4, PT, R27, UR15, !P0 ;  /* 0x0000000f1b007c0c */ /* 0x008fc6000c781270 */
[----:B------:R-:W3:Y:S01]  /*1c330*/  LDL.LU R27, [R1+0x94c] ;  /* 0x00094c00011b7983 */ /* 0x000ee20000300800 */
[----:B--2---:R-:W-:-:S03]  /*1c340*/  ISETP.LT.AND P3, PT, R26, UR15, !P0 ;  /* 0x0000000f1a007c0c */ /* 0x004fc6000c761270 */
[----:B------:R-:W2:Y:S01]  /*1c350*/  LDL.LU R26, [R1+0x950] ;  /* 0x00095000011a7983 */ /* 0x000ea20000300800 */
[-C--:B0-----:R-:W-:Y:S01]  /*1c360*/  IADD3 R14, P6, PT, R15, R5.reuse, RZ ;  /* 0x000000050f0e7210 */ /* 0x081fe20007fde0ff */
[----:B------:R-:W-:Y:S01]  /*1c370*/  IMAD R16, R24, 0x4, R15 ;  /* 0x0000000418107824 */ /* 0x000fe200078e020f */
[----:B----4-:R-:W-:Y:S01]  /*1c380*/  ISETP.LT.AND P2, PT, R29, UR15, !P0 ;  /* 0x0000000f1d007c0c */ /* 0x010fe2000c741270 */
[----:B-1----:R-:W4:Y:S01]  /*1c390*/  LDL.LU R20, [R1+0x958] ;  /* 0x0009580001147983 */ /* 0x002f220000300800 */
[----:B------:R-:W-:Y:S02]  /*1c3a0*/  LEA.HI.X.SX32 R15, R15, R8, 0x1, P6 ;  /* 0x000000080f0f7211 */ /* 0x000fe400030f0eff */
[----:B------:R-:W-:Y:S01]  /*1c3b0*/  IADD3 R12, P6, PT, R16, R5, RZ ;  /* 0x00000005100c7210 */ /* 0x000fe20007fde0ff */
[----:B------:R-:W-:Y:S01]  /*1c3c0*/  IMAD R17, R24, 0x4, R16 ;  /* 0x0000000418117824 */ /* 0x000fe200078e0210 */
[----:B------:R-:W-:Y:S02]  /*1c3d0*/  PRMT R11, R11, 0x7773, RZ ;  /* 0x000077730b0b7816 */ /* 0x000fe400000000ff */
[----:B------:R-:W-:-:S02]  /*1c3e0*/  ISETP.LT.AND P5, PT, R28, UR15, !P0 ;  /* 0x0000000f1c007c0c */ /* 0x000fc4000c7a1270 */
[----:B------:R-:W-:Y:S02]  /*1c3f0*/  LEA.HI.X.SX32 R13, R16, R8, 0x1, P6 ;  /* 0x00000008100d7211 */ /* 0x000fe400030f0eff */
[----:B------:R-:W-:Y:S01]  /*1c400*/  PRMT R25, R22, 0x7773, RZ ;  /* 0x0000777316197816 */ /* 0x000fe200000000ff */
[----:B------:R0:W-:Y:S04]  /*1c410*/  @P1 STG.E.U8 desc[UR10][R14.64], R11 ;  /* 0x0000000b0e001986 */ /* 0x0001e8000c10110a */
[----:B------:R-:W-:Y:S04]  /*1c420*/  @P2 STG.E.U8 desc[UR10][R12.64], R25 ;  /* 0x000000190c002986 */ /* 0x000fe8000c10110a */
[----:B------:R-:W4:Y:S01]  /*1c430*/  LDL.LU R16, [R1+0x954] ;  /* 0x0009540001107983 */ /* 0x000f220000300800 */
[----:B0-----:R-:W-:-:S03]  /*1c440*/  IADD3 R14, P6, PT, R17, R5, RZ ;  /* 0x00000005110e7210 */ /* 0x001fc60007fde0ff */
[----:B------:R-:W4:Y:S01]  /*1c450*/  LDL.LU R22, [R1+0x960] ;  /* 0x0009600001167983 */ /* 0x000f220000300800 */
[----:B------:R-:W-:Y:S02]  /*1c460*/  LEA.HI.X.SX32 R15, R17, R8, 0x1, P6 ;  /* 0x00000008110f7211 */ /* 0x000fe400030f0eff */
[----:B---3--:R-:W-:Y:S02]  /*1c470*/  ISETP.LT.AND P2, PT, R27, UR15, !P0 ;  /* 0x0000000f1b007c0c */ /* 0x008fe4000c741270 */
[----:B------:R-:W-:-:S05]  /*1c480*/  PRMT R27, R9, 0x7773, RZ ;  /* 0x00007773091b7816 */ /* 0x000fca00000000ff */
[----:B------:R0:W-:Y:S01]  /*1c490*/  @P5 STG.E.U8 desc[UR10][R14.64], R27 ;  /* 0x0000001b0e005986 */ /* 0x0001e2000c10110a */
[----:B--2---:R-:W-:-:S03]  /*1c4a0*/  ISETP.LT.AND P5, PT, R26, UR15, !P0 ;  /* 0x0000000f1a007c0c */ /* 0x004fc6000c7a1270 */
[----:B0-----:R-:W2:Y:S04]  /*1c4b0*/  LDL.LU R27, [R1+0x964] ;  /* 0x00096400011b7983 */ /* 0x001ea80000300800 */
[----:B------:R-:W3:Y:S01]  /*1c4c0*/  LDL.LU R26, [R1+0x95c] ;  /* 0x00095c00011a7983 */ /* 0x000ee20000300800 */
[----:B------:R-:W-:Y:S01]  /*1c4d0*/  ISETP.LT.AND P1, PT, R21, UR15, !P0 ;  /* 0x0000000f15007c0c */ /* 0x000fe2000c721270 */
[----:B------:R-:W-:-:S04]  /*1c4e0*/  IMAD R21, R24, 0x4, R17 ;  /* 0x0000000418157824 */ /* 0x000fc800078e0211 */
[----:B------:R-:W-:Y:S01]  /*1c4f0*/  IMAD R9, R24, 0x4, R21 ;  /* 0x0000000418097824 */ /* 0x000fe200078e0215 */
[----:B------:R-:W-:-:S03]  /*1c500*/  IADD3 R12, P6, PT, R21, R5, RZ ;  /* 0x00000005150c7210 */ /* 0x000fc60007fde0ff */
[C---:B------:R-:W-:Y:S01]  /*1c510*/  IMAD R11, R24.reuse, 0x4, R9 ;  /* 0x00000004180b7824 */ /* 0x040fe200078e0209 */
[-C--:B------:R-:W-:Y:S02]  /*1c520*/  LEA.HI.X.SX32 R13, R21, R8.reuse, 0x1, P6 ;  /* 0x00000008150d7211 */ /* 0x080fe400030f0eff */
[-C--:B------:R-:W-:Y:S01]  /*1c530*/  IADD3 R14, P6, PT, R9, R5.reuse, RZ ;  /* 0x00000005090e7210 */ /* 0x080fe20007fde0ff */
[----:B------:R-:W-:Y:S01]  /*1c540*/  IMAD R17, R24, 0x4, R11 ;  /* 0x0000000418117824 */ /* 0x000fe200078e020b */
[----:B------:R-:W-:Y:S02]  /*1c550*/  PRMT R23, R23, 0x7773, RZ ;  /* 0x0000777317177816 */ /* 0x000fe400000000ff */
[----:B------:R-:W-:Y:S02]  /*1c560*/  LEA.HI.X.SX32 R15, R9, R8, 0x1, P6 ;  /* 0x00000008090f7211 */ /* 0x000fe400030f0eff */
[----:B------:R-:W-:Y:S02]  /*1c570*/  PRMT R21, R10, 0x7773, RZ ;  /* 0x000077730a157816 */ /* 0x000fe400000000ff */
[----:B------:R-:W-:Y:S01]  /*1c580*/  IADD3 R10, P6, PT, R11, R5, RZ ;  /* 0x000000050b0a7210 */ /* 0x000fe20007fde0ff */
[----:B------:R0:W-:Y:S01]  /*1c590*/  @P4 STG.E.U8 desc[UR10][R12.64], R23 ;  /* 0x000000170c004986 */ /* 0x0001e2000c10110a */
[----:B------:R-:W-:-:S02]  /*1c5a0*/  IMAD R9, R24, 0x4, R17 ;  /* 0x0000000418097824 */ /* 0x000fc400078e0211 */
[----:B------:R-:W-:Y:S02]  /*1c5b0*/  LEA.HI.X.SX32 R11, R11, R8, 0x1, P6 ;  /* 0x000000080b0b7211 */ /* 0x000fe400030f0eff */
[----:B0-----:R-:W-:-:S04]  /*1c5c0*/  IADD3 R12, P6, PT, R17, R5, RZ ;  /* 0x00000005110c7210 */ /* 0x001fc80007fde0ff */
[----:B------:R-:W-:Y:S01]  /*1c5d0*/  LEA.HI.X.SX32 R13, R17, R8, 0x1, P6 ;  /* 0x00000008110d7211 */ /* 0x000fe200030f0eff */
[C---:B------:R-:W-:Y:S01]  /*1c5e0*/  IMAD R17, R24.reuse, 0x4, R9 ;  /* 0x0000000418117824 */ /* 0x040fe200078e0209 */
[----:B------:R-:W-:Y:S02]  /*1c5f0*/  PRMT R23, R19, 0x7773, RZ ;  /* 0x0000777313177816 */ /* 0x000fe400000000ff */
[----:B------:R-:W-:Y:S01]  /*1c600*/  PRMT R25, R3, 0x7773, RZ ;  /* 0x0000777303197816 */ /* 0x000fe200000000ff */
[C---:B------:R-:W-:Y:S01]  /*1c610*/  IMAD R3, R24.reuse, 0x4, R17 ;  /* 0x0000000418037824 */ /* 0x040fe200078e0211 */
[----:B------:R-:W-:Y:S03]  /*1c620*/  @P3 STG.E.U8 desc[UR10][R14.64], R21 ;  /* 0x000000150e003986 */ /* 0x000fe6000c10110a */
[----:B------:R-:W-:Y:S01]  /*1c630*/  IMAD R19, R24, 0x4, R3 ;  /* 0x0000000418137824 */ /* 0x000fe200078e0203 */
[----:B------:R0:W-:Y:S01]  /*1c640*/  @P1 STG.E.U8 desc[UR10][R10.64], R23 ;  /* 0x000000170a001986 */ /* 0x0001e2000c10110a */
[----:B----4-:R-:W-:-:S03]  /*1c650*/  ISETP.LT.AND P3, PT, R16, UR15, !P0 ;  /* 0x0000000f10007c0c */ /* 0x010fc6000c761270 */
[----:B------:R1:W-:Y:S01]  /*1c660*/  @P2 STG.E.U8 desc[UR10][R12.64], R25 ;  /* 0x000000190c002986 */ /* 0x0003e2000c10110a */
[----:B------:R-:W-:Y:S02]  /*1c670*/  ISETP.LT.AND P4, PT, R20, UR15, !P0 ;  /* 0x0000000f14007c0c */ /* 0x000fe4000c781270 */
[-C--:B0-----:R-:W-:Y:S02]  /*1c680*/  IADD3 R10, P1, PT, R9, R5.reuse, RZ ;  /* 0x00000005090a7210 */ /* 0x081fe40007f3e0ff */
[-C--:B------:R-:W-:Y:S02]  /*1c690*/  IADD3 R14, P6, PT, R3, R5.reuse, RZ ;  /* 0x00000005030e7210 */ /* 0x080fe40007fde0ff */
[-C--:B-1----:R-:W-:Y:S02]  /*1c6a0*/  IADD3 R12, P2, PT, R17, R5.reuse, RZ ;  /* 0x00000005110c7210 */ /* 0x082fe40007f5e0ff */
[----:B------:R-:W-:Y:S01]  /*1c6b0*/  LEA.HI.X.SX32 R11, R9, R8, 0x1, P1 ;  /* 0x00000008090b7211 */ /* 0x000fe200008f0eff */
[----:B------:R-:W-:Y:S01]  /*1c6c0*/  IMAD R9, R24, 0x4, R19 ;  /* 0x0000000418097824 */ /* 0x000fe200078e0213 */
[----:B------:R-:W-:-:S02]  /*1c6d0*/  IADD3 R16, P1, PT, R19, R5, RZ ;  /* 0x0000000513107210 */ /* 0x000fc40007f3e0ff */
[-C--:B------:R-:W-:Y:S01]  /*1c6e0*/  LEA.HI.X.SX32 R13, R17, R8.reuse, 0x1, P2 ;  /* 0x00000008110d7211 */ /* 0x080fe200010f0eff */
[----:B------:R-:W-:Y:S01]  /*1c6f0*/  IMAD R24, R24, 0x4, R9 ;  /* 0x0000000418187824 */ /* 0x000fe200078e0209 */
[-C--:B------:R-:W-:Y:S02]  /*1c700*/  LEA.HI.X.SX32 R15, R3, R8.reuse, 0x1, P6 ;  /* 0x00000008030f7211 */ /* 0x080fe400030f0eff */
[----:B------:R-:W-:Y:S02]  /*1c710*/  ISETP.LT.AND P2, PT, R22, UR15, !P0 ;  /* 0x0000000f16007c0c */ /* 0x000fe4000c741270 */
[----:B------:R-:W-:Y:S02]  /*1c720*/  LEA.HI.X.SX32 R17, R19, R8, 0x1, P1 ;  /* 0x0000000813117211 */ /* 0x000fe400008f0eff */
[----:B------:R-:W-:Y:S02]  /*1c730*/  IADD3 R20, P6, PT, R9, R5, RZ ;  /* 0x0000000509147210 */ /* 0x000fe40007fde0ff */
[----:B------:R-:W-:-:S02]  /*1c740*/  PRMT R3, R18, 0x7773, RZ ;  /* 0x0000777312037816 */ /* 0x000fc400000000ff */
[----:B------:R-:W-:Y:S02]  /*1c750*/  LEA.HI.X.SX32 R21, R9, R8, 0x1, P6 ;  /* 0x0000000809157211 */ /* 0x000fe400030f0eff */
[----:B------:R-:W-:Y:S02]  /*1c760*/  IADD3 R22, P6, PT, R24, R5, RZ ;  /* 0x0000000518167210 */ /* 0x000fe40007fde0ff */
[----:B------:R-:W-:Y:S02]  /*1c770*/  PRMT R7, R7, 0x7773, RZ ;  /* 0x0000777307077816 */ /* 0x000fe400000000ff */
[----:B------:R-:W-:Y:S02]  /*1c780*/  PRMT R5, R6, 0x7773, RZ ;  /* 0x0000777306057816 */ /* 0x000fe400000000ff */
[----:B------:R-:W-:Y:S01]  /*1c790*/  PRMT R9, R4, 0x7773, RZ ;  /* 0x0000777304097816 */ /* 0x000fe200000000ff */
[----:B------:R0:W-:Y:S01]  /*1c7a0*/  @P5 STG.E.U8 desc[UR10][R10.64], R3 ;  /* 0x000000030a005986 */ /* 0x0001e2000c10110a */
[----:B------:R-:W-:-:S03]  /*1c7b0*/  PRMT R19, R2, 0x7773, RZ ;  /* 0x0000777302137816 */ /* 0x000fc600000000ff */
[----:B------:R0:W-:Y:S04]  /*1c7c0*/  @P4 STG.E.U8 desc[UR10][R12.64], R7 ;  /* 0x000000070c004986 */ /* 0x0001e8000c10110a */
[----:B------:R0:W-:Y:S04]  /*1c7d0*/  @P3 STG.E.U8 desc[UR10][R14.64], R5 ;  /* 0x000000050e003986 */ /* 0x0001e8000c10110a */
[----:B------:R0:W-:Y:S01]  /*1c7e0*/  @P2 STG.E.U8 desc[UR10][R16.64], R9 ;  /* 0x0000000910002986 */ /* 0x0001e2000c10110a */
[----:B------:R-:W-:Y:S02]  /*1c7f0*/  LEA.HI.X.SX32 R23, R24, R8, 0x1, P6 ;  /* 0x0000000818177211 */ /* 0x000fe400030f0eff */
[----:B------:R-:W-:-:S02]  /*1c800*/  PRMT R25, R0, 0x7773, RZ ;  /* 0x0000777300197816 */ /* 0x000fc400000000ff */
[----:B--2---:R-:W-:Y:S02]  /*1c810*/  ISETP.LT.AND P1, PT, R27, UR15, !P0 ;  /* 0x0000000f1b007c0c */ /* 0x004fe4000c721270 */
[----:B---3--:R-:W-:-:S11]  /*1c820*/  ISETP.LT.AND P0, PT, R26, UR15, !P0 ;  /* 0x0000000f1a007c0c */ /* 0x008fd6000c701270 */
[----:B------:R0:W-:Y:S02]  /*1c830*/  @P1 STG.E.U8 desc[UR10][R20.64], R19 ;  /* 0x0000001314001986 */ /* 0x0001e4000c10110a */
[----:B------:R-:W-:Y:S05]  /*1c840*/  @!P0 EXIT ;  /* 0x000000000000894d */ /* 0x000fea0003800000 */
[----:B------:R-:W-:Y:S01]  /*1c850*/  STG.E.U8 desc[UR10][R22.64], R25 ;  /* 0x0000001916007986 */ /* 0x000fe2000c10110a */
[----:B------:R-:W-:Y:S05]  /*1c860*/  EXIT ;  /* 0x000000000000794d */ /* 0x000fea0003800000 */
.L_x_3:
[----:B------:R-:W-:-:S00]  /*1c870*/  BRA `(.L_x_3) ;  /* 0xfffffffc00fc7947 */ /* 0x000fc0000383ffff */
[----:B------:R-:W-:-:S00]  /*1c880*/  NOP ;  /* 0x0000000000007918 */ /* 0x000fc00000000000 */
[----:B------:R-:W-:-:S00]  /*1c890*/  NOP ;  /* 0x0000000000007918 */ /* 0x000fc00000000000 */
[----:B------:R-:W-:-:S00]  /*1c8a0*/  NOP ;  /* 0x0000000000007918 */ /* 0x000fc00000000000 */
[----:B------:R-:W-:-:S00]  /*1c8b0*/  NOP ;  /* 0x0000000000007918 */ /* 0x000fc00000000000 */
[----:B------:R-:W-:-:S00]  /*1c8c0*/  NOP ;  /* 0x0000000000007918 */ /* 0x000fc00000000000 */
[----:B------:R-:W-:-:S00]  /*1c8d0*/  NOP ;  /* 0x0000000000007918 */ /* 0x000fc00000000000 */
[----:B------:R-:W-:-:S00]  /*1c8e0*/  NOP ;  /* 0x0000000000007918 */ /* 0x000fc00000000000 */
[----:B------:R-:W-:-:S00]  /*1c8f0*/  NOP ;  /* 0x0000000000007918 */ /* 0x000fc00000000000 */
.L_x_4:


//--------------------- .nv.shared.matmul_kernel  --------------------------
	.section	.nv.shared.matmul_kernel,"aw",@nobits
	.sectionflags	@""
	.align	16
	.zero		1024


//--------------------- .nv.shared.reserved.0     --------------------------
	.section	.nv.shared.reserved.0,"aw",@nobits
	.weak		__nv_reservedSMEM_offset_0_alias
	.size		__nv_reservedSMEM_offset_0_alias, 0, 64
	.other		__nv_reservedSMEM_offset_0_alias,@"STO_CUDA_RESERVED_SHARED STV_DEFAULT"
__nv_reservedSMEM_offset_0_alias:
	.zero		0
	.zero		64


//--------------------- .nv.constant0.matmul_kernel --------------------------
	.section	.nv.constant0.matmul_kernel,"a",@progbits
	.sectionflags	@""
	.align	4
.nv.constant0.matmul_kernel:
	.zero		976


//--------------------- SYMBOLS --------------------------

	.type		.nv.reservedSmem.offset0,@object
	.size		.nv.reservedSmem.offset0,0x4
	.type		.nv.reservedSmem.cap,@object
	.size		.nv.reservedSmem.cap,0x4
